	.target	sm_80

	.elftype	@"ET_EXEC"


//--------------------- .note.nv.tkinfo           --------------------------
	.section	.note.nv.tkinfo,"",@"SHT_NOTE"
	.sectionflags	@"SHF_NOTE_NV_TKINFO"
	.tkinfo
        /*0018*/ 	.word	0x00000002
        /*0030*/ 	.string	""
        /*0030*/ 	.string	"ptxas"
        /*0030*/ 	.string	"Cuda compilation tools, release 13.0, V13.0.88"
        /*0030*/ 	.string	"Build cuda_13.0.r13.0/compiler.36424714_0"
        /*0030*/ 	.string	"-v  -suppress-debug-info  -lineinfo  -arch sm_80 "



//--------------------- .note.nv.cuinfo           --------------------------
	.section	.note.nv.cuinfo,"",@"SHT_NOTE"
	.sectionflags	@"SHF_NOTE_NV_CUINFO"
        /*0018*/ 	.short	0x0002
        /*001a*/ 	.short	0x0050
        /*001c*/ 	.short	0x0082
	.zero		2


//--------------------- .nv.info                  --------------------------
	.section	.nv.info,"",@"SHT_CUDA_INFO"
	.align	4


	//----- nvinfo : EIATTR_REGCOUNT
	.align		4
        /*0000*/ 	.byte	0x04, 0x2f
        /*0002*/ 	.short	(.L_1 - .L_0)
	.align		4
.L_0:
        /*0004*/ 	.word	index@(matmul_kernel)
        /*0008*/ 	.word	0x000000ff


	//----- nvinfo : EIATTR_FRAME_SIZE
	.align		4
.L_1:
        /*000c*/ 	.byte	0x04, 0x11
        /*000e*/ 	.short	(.L_3 - .L_2)
	.align		4
.L_2:
        /*0010*/ 	.word	index@(matmul_kernel)
        /*0014*/ 	.word	0x000036e0


	//----- nvinfo : EIATTR_MIN_STACK_SIZE
	.align		4
.L_3:
        /*0018*/ 	.byte	0x04, 0x12
        /*001a*/ 	.short	(.L_5 - .L_4)
	.align		4
.L_4:
        /*001c*/ 	.word	index@(matmul_kernel)
        /*0020*/ 	.word	0x000036e0
.L_5:


//--------------------- .nv.info.matmul_kernel    --------------------------
	.section	.nv.info.matmul_kernel,"",@"SHT_CUDA_INFO"
	.sectionflags	@""
	.align	4


	//----- nvinfo : EIATTR_CUDA_API_VERSION
	.align		4
        /*0000*/ 	.byte	0x04, 0x37
        /*0002*/ 	.short	(.L_7 - .L_6)
.L_6:
        /*0004*/ 	.word	0x00000082


	//----- nvinfo : EIATTR_SW2861232_WAR
	.align		4
.L_7:
        /*0008*/ 	.byte	0x01, 0x35
	.zero		2


	//----- nvinfo : EIATTR_PARAM_CBANK
	.align		4
        /*000c*/ 	.byte	0x04, 0x0a
        /*000e*/ 	.short	(.L_9 - .L_8)
	.align		4
.L_8:
        /*0010*/ 	.word	index@(.nv.constant0.matmul_kernel)
        /*0014*/ 	.short	0x0160
        /*0016*/ 	.short	0x0050


	//----- nvinfo : EIATTR_CBANK_PARAM_SIZE
	.align		4
.L_9:
        /*0018*/ 	.byte	0x03, 0x19
        /*001a*/ 	.short	0x0050


	//----- nvinfo : EIATTR_KPARAM_INFO
	.align		4
        /*001c*/ 	.byte	0x04, 0x17
        /*001e*/ 	.short	(.L_11 - .L_10)
.L_10:
        /*0020*/ 	.word	0x00000000
        /*0024*/ 	.short	0x000d
        /*0026*/ 	.short	0x0048
        /*0028*/ 	.byte	0x00, 0xf4, 0x21, 0x00


	//----- nvinfo : EIATTR_KPARAM_INFO
	.align		4
.L_11:
        /*002c*/ 	.byte	0x04, 0x17
        /*002e*/ 	.short	(.L_13 - .L_12)
.L_12:
        /*0030*/ 	.word	0x00000000
        /*0034*/ 	.short	0x000c
        /*0036*/ 	.short	0x0040
        /*0038*/ 	.byte	0x00, 0xf4, 0x21, 0x00


	//----- nvinfo : EIATTR_KPARAM_INFO
	.align		4
.L_13:
        /*003c*/ 	.byte	0x04, 0x17
        /*003e*/ 	.short	(.L_15 - .L_14)
.L_14:
        /*0040*/ 	.word	0x00000000
        /*0044*/ 	.short	0x000b
        /*0046*/ 	.short	0x0038
        /*0048*/ 	.byte	0x00, 0xf0, 0x11, 0x00


	//----- nvinfo : EIATTR_KPARAM_INFO
	.align		4
.L_15:
        /*004c*/ 	.byte	0x04, 0x17
        /*004e*/ 	.short	(.L_17 - .L_16)
.L_16:
        /*0050*/ 	.word	0x00000000
        /*0054*/ 	.short	0x000a
        /*0056*/ 	.short	0x0034
        /*0058*/ 	.byte	0x00, 0xf0, 0x11, 0x00


	//----- nvinfo : EIATTR_KPARAM_INFO
	.align		4
.L_17:
        /*005c*/ 	.byte	0x04, 0x17
        /*005e*/ 	.short	(.L_19 - .L_18)
.L_18:
        /*0060*/ 	.word	0x00000000
        /*0064*/ 	.short	0x0009
        /*0066*/ 	.short	0x0030
        /*0068*/ 	.byte	0x00, 0xf0, 0x11, 0x00


	//----- nvinfo : EIATTR_KPARAM_INFO
	.align		4
.L_19:
        /*006c*/ 	.byte	0x04, 0x17
        /*006e*/ 	.short	(.L_21 - .L_20)
.L_20:
        /*0070*/ 	.word	0x00000000
        /*0074*/ 	.short	0x0008
        /*0076*/ 	.short	0x002c
        /*0078*/ 	.byte	0x00, 0xf0, 0x11, 0x00


	//----- nvinfo : EIATTR_KPARAM_INFO
	.align		4
.L_21:
        /*007c*/ 	.byte	0x04, 0x17
        /*007e*/ 	.short	(.L_23 - .L_22)
.L_22:
        /*0080*/ 	.word	0x00000000
        /*0084*/ 	.short	0x0007
        /*0086*/ 	.short	0x0028
        /*0088*/ 	.byte	0x00, 0xf0, 0x11, 0x00


	//----- nvinfo : EIATTR_KPARAM_INFO
	.align		4
.L_23:
        /*008c*/ 	.byte	0x04, 0x17
        /*008e*/ 	.short	(.L_25 - .L_24)
.L_24:
        /*0090*/ 	.word	0x00000000
        /*0094*/ 	.short	0x0006
        /*0096*/ 	.short	0x0024
        /*0098*/ 	.byte	0x00, 0xf0, 0x11, 0x00


	//----- nvinfo : EIATTR_KPARAM_INFO
	.align		4
.L_25:
        /*009c*/ 	.byte	0x04, 0x17
        /*009e*/ 	.short	(.L_27 - .L_26)
.L_26:
        /*00a0*/ 	.word	0x00000000
        /*00a4*/ 	.short	0x0005
        /*00a6*/ 	.short	0x0020
        /*00a8*/ 	.byte	0x00, 0xf0, 0x11, 0x00


	//----- nvinfo : EIATTR_KPARAM_INFO
	.align		4
.L_27:
        /*00ac*/ 	.byte	0x04, 0x17
        /*00ae*/ 	.short	(.L_29 - .L_28)
.L_28:
        /*00b0*/ 	.word	0x00000000
        /*00b4*/ 	.short	0x0004
        /*00b6*/ 	.short	0x001c
        /*00b8*/ 	.byte	0x00, 0xf0, 0x11, 0x00


	//----- nvinfo : EIATTR_KPARAM_INFO
	.align		4
.L_29:
        /*00bc*/ 	.byte	0x04, 0x17
        /*00be*/ 	.short	(.L_31 - .L_30)
.L_30:
        /*00c0*/ 	.word	0x00000000
        /*00c4*/ 	.short	0x0003
        /*00c6*/ 	.short	0x0018
        /*00c8*/ 	.byte	0x00, 0xf0, 0x11, 0x00


	//----- nvinfo : EIATTR_KPARAM_INFO
	.align		4
.L_31:
        /*00cc*/ 	.byte	0x04, 0x17
        /*00ce*/ 	.short	(.L_33 - .L_32)
.L_32:
        /*00d0*/ 	.word	0x00000000
        /*00d4*/ 	.short	0x0002
        /*00d6*/ 	.short	0x0010
        /*00d8*/ 	.byte	0x00, 0xf4, 0x21, 0x00


	//----- nvinfo : EIATTR_KPARAM_INFO
	.align		4
.L_33:
        /*00dc*/ 	.byte	0x04, 0x17
        /*00de*/ 	.short	(.L_35 - .L_34)
.L_34:
        /*00e0*/ 	.word	0x00000000
        /*00e4*/ 	.short	0x0001
        /*00e6*/ 	.short	0x0008
        /*00e8*/ 	.byte	0x00, 0xf4, 0x21, 0x00


	//----- nvinfo : EIATTR_KPARAM_INFO
	.align		4
.L_35:
        /*00ec*/ 	.byte	0x04, 0x17
        /*00ee*/ 	.short	(.L_37 - .L_36)
.L_36:
        /*00f0*/ 	.word	0x00000000
        /*00f4*/ 	.short	0x0000
        /*00f6*/ 	.short	0x0000
        /*00f8*/ 	.byte	0x00, 0xf4, 0x21, 0x00


	//----- nvinfo : EIATTR_MAXREG_COUNT
	.align		4
.L_37:
        /*00fc*/ 	.byte	0x03, 0x1b
        /*00fe*/ 	.short	0x00ff


	//----- nvinfo : EIATTR_NUM_BARRIERS
	.align		4
        /*0100*/ 	.byte	0x02, 0x4c
        /*0102*/ 	.byte	0x01
	.zero		1


	//----- nvinfo : EIATTR_ANNOTATIONS
	.align		4
        /*0104*/ 	.byte	0x04, 0x55
        /*0106*/ 	.short	(.L_39 - .L_38)


	//   ....[0]....
.L_38:
        /*0108*/ 	.word	0x00000001
        /*010c*/ 	.byte	0xe0, 0x05, 0x00, 0x00, 0x01, 0x00, 0x00, 0x00, 0x30, 0x06, 0x00, 0x00, 0x01, 0x00, 0x00, 0x00
        /* <DEDUP_REMOVED lines=2215> */
        /*8b8c*/ 	.byte	0xf0, 0x40, 0x03, 0x00, 0x01, 0x00, 0x00, 0x00, 0x00, 0x41, 0x03, 0x00


	//----- nvinfo : EIATTR_MERCURY_ISA_VERSION
	.align		4
.L_39:
        /*8b98*/ 	.byte	0x03, 0x5f
        /*8b9a*/ 	.short	0x0000


	//----- nvinfo : EIATTR_EXIT_INSTR_OFFSETS
	.align		4
        /*8b9c*/ 	.byte	0x04, 0x1c
        /*8b9e*/ 	.short	(.L_41 - .L_40)


	//   ....[0]....
.L_40:
        /*8ba0*/ 	.word	0x000a1600


	//   ....[1]....
        /*8ba4*/ 	.word	0x000a1620


	//----- nvinfo : EIATTR_REQNTID
	.align		4
.L_41:
        /*8ba8*/ 	.byte	0x04, 0x10
        /*8baa*/ 	.short	(.L_43 - .L_42)
.L_42:
        /*8bac*/ 	.word	0x00000080
        /*8bb0*/ 	.word	0x00000001
        /*8bb4*/ 	.word	0x00000001
.L_43:


//--------------------- .nv.callgraph             --------------------------
	.section	.nv.callgraph,"",@"SHT_CUDA_CALLGRAPH"
	.align	4
	.sectionentsize	8
	.align		4
        /*0000*/ 	.word	0x00000000
	.align		4
        /*0004*/ 	.word	0xffffffff
	.align		4
        /*0008*/ 	.word	0x00000000
	.align		4
        /*000c*/ 	.word	0xfffffffe
	.align		4
        /*0010*/ 	.word	0x00000000
	.align		4
        /*0014*/ 	.word	0xfffffffd
	.align		4
        /*0018*/ 	.word	0x00000000
	.align		4
        /*001c*/ 	.word	0xfffffffc


//--------------------- .nv.rel.action            --------------------------
	.section	.nv.rel.action,"",@"SHT_CUDA_RELOCINFO"
	.align	8
	.sectionentsize	8
        /*0000*/ 	.byte	0x73, 0x00, 0x00, 0x00, 0x00, 0x00, 0x00, 0x00, 0x00, 0x00, 0x00, 0x11, 0x25, 0x00, 0x05, 0x36


//--------------------- .nv.constant0.matmul_kernel --------------------------
	.section	.nv.constant0.matmul_kernel,"a",@progbits
	.sectionflags	@""
	.align	4
.nv.constant0.matmul_kernel:
	.zero		432


//--------------------- .text.matmul_kernel       --------------------------
	.section	.text.matmul_kernel,"ax",@progbits
	.sectioninfo	@"SHI_REGISTERS=255"
	.align	128
        .global         matmul_kernel
        .type           matmul_kernel,@function
        .size           matmul_kernel,(.L_x_4 - matmul_kernel)
        .other          matmul_kernel,@"STO_CUDA_ENTRY STV_DEFAULT"
matmul_kernel:
.text.matmul_kernel:
[----:B------:R-:W-:-:S03]  /*0000*/  IMAD.MOV.U32 R1, RZ, RZ, c[0x0][0x28] ;  /* 0x00000a00ff017624 */ /* 0x000fc600078e00ff */
[----:B------:R-:W-:Y:S01]  /*0010*/  IMAD.MOV.U32 R0, RZ, RZ, c[0x0][0x17c] ;  /* 0x00005f00ff007624 */ /* 0x000fe200078e00ff */
[----:B------:R-:W1:Y:S01]  /*0020*/  S2R R5, SR_CTAID.X ;  /* 0x0000000000057919 */ /* 0x000e620000002500 */
[----:B------:R-:W-:-:S03]  /*0030*/  IADD3 R1, R1, -0x36e0, RZ ;  /* 0xffffc92001017810 */ /* 0x000fc60007ffe0ff */
[----:B------:R-:W-:Y:S01]  /*0040*/  IADD3 R0, R0, 0x1ff, RZ ;  /* 0x000001ff00007810 */ /* 0x000fe20007ffe0ff */
[----:B------:R-:W2:Y:S03]  /*0050*/  S2R R14, SR_TID.X ;  /* 0x00000000000e7919 */ /* 0x000ea60000002100 */
[----:B------:R-:W-:-:S04]  /*0060*/  SHF.R.S32.HI R3, RZ, 0x1f, R0 ;  /* 0x0000001fff037819 */ /* 0x000fc80000011400 */
[----:B------:R-:W-:-:S04]  /*0070*/  LEA.HI R3, R3, R0, RZ, 0x9 ;  /* 0x0000000003037211 */ /* 0x000fc800078f48ff */
[----:B------:R-:W-:-:S05]  /*0080*/  SHF.R.S32.HI R3, RZ, 0x9, R3 ;  /* 0x00000009ff037819 */ /* 0x000fca0000011403 */
[----:B------:R-:W-:Y:S01]  /*0090*/  IMAD.SHL.U32 R4, R3, 0x8, RZ ;  /* 0x0000000803047824 */ /* 0x000fe200078e00ff */
[----:B-1----:R-:W-:-:S04]  /*00a0*/  IABS R8, R5 ;  /* 0x0000000500087213 */ /* 0x002fc80000000000 */
[-C--:B------:R-:W-:Y:S02]  /*00b0*/  IABS R7, R4.reuse ;  /* 0x0000000400077213 */ /* 0x080fe40000000000 */
[----:B------:R-:W-:Y:S02]  /*00c0*/  IABS R10, R4 ;  /* 0x00000004000a7213 */ /* 0x000fe40000000000 */
[----:B------:R-:W1:Y:S01]  /*00d0*/  I2F.RP R0, R7 ;  /* 0x0000000700007306 */ /* 0x000e620000209400 */
[----:B--2---:R-:W-:-:S07]  /*00e0*/  LOP3.LUT R15, R14, 0x7f, RZ, 0xc0, !PT ;  /* 0x0000007f0e0f7812 */ /* 0x004fce00078ec0ff */
[----:B-1----:R-:W1:Y:S02]  /*00f0*/  MUFU.RCP R0, R0 ;  /* 0x0000000000007308 */ /* 0x002e640000001000 */
[----:B-1----:R-:W-:Y:S01]  /*0100*/  IADD3 R2, R0, 0xffffffe, RZ ;  /* 0x0ffffffe00027810 */ /* 0x002fe20007ffe0ff */
[----:B------:R-:W-:Y:S01]  /*0110*/  IMAD.MOV R0, RZ, RZ, -R10 ;  /* 0x000000ffff007224 */ /* 0x000fe200078e0a0a */
[----:B------:R-:W-:-:S04]  /*0120*/  IABS R10, c[0x0][0x178] ;  /* 0x00005e00000a7a13 */ /* 0x000fc80000000000 */
[----:B------:R1:W2:Y:S02]  /*0130*/  F2I.FTZ.U32.TRUNC.NTZ R3, R2 ;  /* 0x0000000200037305 */ /* 0x0002a4000021f000 */
[----:B-1----:R-:W-:Y:S02]  /*0140*/  IMAD.MOV.U32 R2, RZ, RZ, RZ ;  /* 0x000000ffff027224 */ /* 0x002fe400078e00ff */
[----:B--2---:R-:W-:-:S04]  /*0150*/  IMAD.MOV R6, RZ, RZ, -R3 ;  /* 0x000000ffff067224 */ /* 0x004fc800078e0a03 */
[----:B------:R-:W-:Y:S02]  /*0160*/  IMAD R9, R6, R7, RZ ;  /* 0x0000000706097224 */ /* 0x000fe400078e02ff */
[----:B------:R-:W-:Y:S02]  /*0170*/  IMAD.MOV.U32 R6, RZ, RZ, R8 ;  /* 0x000000ffff067224 */ /* 0x000fe400078e0008 */
[----:B------:R-:W-:-:S06]  /*0180*/  IMAD.HI.U32 R3, R3, R9, R2 ;  /* 0x0000000903037227 */ /* 0x000fcc00078e0002 */
[----:B------:R-:W-:-:S04]  /*0190*/  IMAD.HI.U32 R3, R3, R6, RZ ;  /* 0x0000000603037227 */ /* 0x000fc800078e00ff */
[----:B------:R-:W-:-:S05]  /*01a0*/  IMAD R0, R3, R0, R6 ;  /* 0x0000000003007224 */ /* 0x000fca00078e0206 */
[----:B------:R-:W-:-:S13]  /*01b0*/  ISETP.GT.U32.AND P1, PT, R7, R0, PT ;  /* 0x000000000700720c */ /* 0x000fda0003f24070 */
[----:B------:R-:W-:Y:S01]  /*01c0*/  @!P1 IMAD.IADD R0, R0, 0x1, -R7 ;  /* 0x0000000100009824 */ /* 0x000fe200078e0a07 */
[----:B------:R-:W-:Y:S02]  /*01d0*/  @!P1 IADD3 R3, R3, 0x1, RZ ;  /* 0x0000000103039810 */ /* 0x000fe40007ffe0ff */
[----:B------:R-:W-:Y:S02]  /*01e0*/  ISETP.NE.AND P1, PT, R4, RZ, PT ;  /* 0x000000ff0400720c */ /* 0x000fe40003f25270 */
[----:B------:R-:W-:Y:S02]  /*01f0*/  ISETP.GE.U32.AND P0, PT, R0, R7, PT ;  /* 0x000000070000720c */ /* 0x000fe40003f06070 */
[----:B------:R-:W-:-:S04]  /*0200*/  LOP3.LUT R0, R5, R4, RZ, 0x3c, !PT ;  /* 0x0000000405007212 */ /* 0x000fc800078e3cff */
[----:B------:R-:W-:Y:S01]  /*0210*/  ISETP.GE.AND P2, PT, R0, RZ, PT ;  /* 0x000000ff0000720c */ /* 0x000fe20003f46270 */
[----:B------:R-:W-:-:S05]  /*0220*/  IMAD.MOV.U32 R0, RZ, RZ, c[0x0][0x178] ;  /* 0x00005e00ff007624 */ /* 0x000fca00078e00ff */
[----:B------:R-:W-:Y:S02]  /*0230*/  IADD3 R0, R0, 0xff, RZ ;  /* 0x000000ff00007810 */ /* 0x000fe40007ffe0ff */
[----:B------:R-:W-:-:S05]  /*0240*/  @P0 IADD3 R3, R3, 0x1, RZ ;  /* 0x0000000103030810 */ /* 0x000fca0007ffe0ff */
[----:B------:R-:W-:Y:S01]  /*0250*/  IMAD.MOV.U32 R2, RZ, RZ, R3 ;  /* 0x000000ffff027224 */ /* 0x000fe200078e0003 */
[----:B------:R-:W-:-:S03]  /*0260*/  SHF.R.S32.HI R3, RZ, 0x1f, R0 ;  /* 0x0000001fff037819 */ /* 0x000fc60000011400 */
[----:B------:R-:W-:Y:S01]  /*0270*/  @!P2 IMAD.MOV R2, RZ, RZ, -R2 ;  /* 0x000000ffff02a224 */ /* 0x000fe200078e0a02 */
[----:B------:R-:W-:Y:S02]  /*0280*/  @!P1 LOP3.LUT R2, RZ, R4, RZ, 0x33, !PT ;  /* 0x00000004ff029212 */ /* 0x000fe400078e33ff */
[----:B------:R-:W-:-:S03]  /*0290*/  LEA.HI R3, R3, R0, RZ, 0x8 ;  /* 0x0000000003037211 */ /* 0x000fc600078f40ff */
[----:B------:R-:W-:Y:S02]  /*02a0*/  IMAD.SHL.U32 R6, R2, 0x8, RZ ;  /* 0x0000000802067824 */ /* 0x000fe400078e00ff */
[----:B------:R-:W-:-:S03]  /*02b0*/  IMAD.MOV R2, RZ, RZ, -R2 ;  /* 0x000000ffff027224 */ /* 0x000fc600078e0a02 */
[----:B------:R-:W-:Y:S01]  /*02c0*/  LEA.HI.SX32 R3, R3, -R6, 0x18 ;  /* 0x8000000603037211 */ /* 0x000fe200078fc2ff */
[----:B------:R-:W-:-:S03]  /*02d0*/  IMAD R12, R4, R2, R5 ;  /* 0x00000002040c7224 */ /* 0x000fc600078e0205 */
[----:B------:R-:W-:Y:S02]  /*02e0*/  IMNMX R11, R3, 0x8, PT ;  /* 0x00000008030b7817 */ /* 0x000fe40003800200 */
[----:B------:R-:W-:Y:S02]  /*02f0*/  IABS R9, R12 ;  /* 0x0000000c00097213 */ /* 0x000fe40000000000 */
[-C--:B------:R-:W-:Y:S02]  /*0300*/  IABS R7, R11.reuse ;  /* 0x0000000b00077213 */ /* 0x080fe40000000000 */
[----:B------:R-:W-:Y:S02]  /*0310*/  IABS R4, R11 ;  /* 0x0000000b00047213 */ /* 0x000fe40000000000 */
[----:B------:R-:W1:Y:S08]  /*0320*/  I2F.RP R0, R7 ;  /* 0x0000000700007306 */ /* 0x000e700000209400 */
[----:B-1----:R-:W1:Y:S02]  /*0330*/  MUFU.RCP R0, R0 ;  /* 0x0000000000007308 */ /* 0x002e640000001000 */
[----:B-1----:R-:W-:Y:S01]  /*0340*/  IADD3 R3, R0, 0xffffffe, RZ ;  /* 0x0ffffffe00037810 */ /* 0x002fe20007ffe0ff */
[----:B------:R-:W-:-:S05]  /*0350*/  IMAD.MOV R0, RZ, RZ, -R4 ;  /* 0x000000ffff007224 */ /* 0x000fca00078e0a04 */
[----:B------:R-:W1:Y:S02]  /*0360*/  F2I.FTZ.U32.TRUNC.NTZ R3, R3 ;  /* 0x0000000300037305 */ /* 0x000e64000021f000 */
[----:B-1----:R-:W-:-:S04]  /*0370*/  IMAD.MOV R8, RZ, RZ, -R3 ;  /* 0x000000ffff087224 */ /* 0x002fc800078e0a03 */
[----:B------:R-:W-:-:S04]  /*0380*/  IMAD.MOV.U32 R2, RZ, RZ, R8 ;  /* 0x000000ffff027224 */ /* 0x000fc800078e0008 */
[----:B------:R-:W-:Y:S02]  /*0390*/  IMAD R5, R2, R7, RZ ;  /* 0x0000000702057224 */ /* 0x000fe400078e02ff */
[----:B------:R-:W-:-:S04]  /*03a0*/  IMAD.MOV.U32 R2, RZ, RZ, RZ ;  /* 0x000000ffff027224 */ /* 0x000fc800078e00ff */
[----:B------:R-:W-:Y:S01]  /*03b0*/  IMAD.HI.U32 R2, R3, R5, R2 ;  /* 0x0000000503027227 */ /* 0x000fe200078e0002 */
[----:B------:R-:W-:Y:S01]  /*03c0*/  IABS R5, c[0x0][0x17c] ;  /* 0x00005f0000057a13 */ /* 0x000fe20000000000 */
[----:B------:R-:W1:Y:S04]  /*03d0*/  I2F.RP R3, R10 ;  /* 0x0000000a00037306 */ /* 0x000e680000209400 */
[----:B------:R-:W-:-:S04]  /*03e0*/  IMAD.HI.U32 R2, R2, R9, RZ ;  /* 0x0000000902027227 */ /* 0x000fc800078e00ff */
[----:B------:R-:W-:Y:S01]  /*03f0*/  IMAD R0, R2, R0, R9 ;  /* 0x0000000002007224 */ /* 0x000fe200078e0209 */
[----:B------:R-:W2:Y:S04]  /*0400*/  I2F.RP R8, R5 ;  /* 0x0000000500087306 */ /* 0x000ea80000209400 */
[----:B------:R-:W-:-:S04]  /*0410*/  ISETP.GT.U32.AND P1, PT, R7, R0, PT ;  /* 0x000000000700720c */ /* 0x000fc80003f24070 */
[----:B-1----:R-:W1:Y:S08]  /*0420*/  MUFU.RCP R3, R3 ;  /* 0x0000000300037308 */ /* 0x002e700000001000 */
[----:B--2---:R-:W-:Y:S01]  /*0430*/  MUFU.RCP R8, R8 ;  /* 0x0000000800087308 */ /* 0x004fe20000001000 */
[----:B------:R-:W-:Y:S01]  /*0440*/  @!P1 IMAD.IADD R0, R0, 0x1, -R7 ;  /* 0x0000000100009824 */ /* 0x000fe200078e0a07 */
[----:B------:R-:W-:-:S02]  /*0450*/  @!P1 IADD3 R2, R2, 0x1, RZ ;  /* 0x0000000102029810 */ /* 0x000fc40007ffe0ff */
[----:B------:R-:W-:Y:S02]  /*0460*/  ISETP.NE.AND P1, PT, R11, RZ, PT ;  /* 0x000000ff0b00720c */ /* 0x000fe40003f25270 */
[----:B------:R-:W-:Y:S02]  /*0470*/  ISETP.GE.U32.AND P0, PT, R0, R7, PT ;  /* 0x000000070000720c */ /* 0x000fe40003f06070 */
[----:B------:R-:W-:Y:S02]  /*0480*/  LOP3.LUT R0, R12, R11, RZ, 0x3c, !PT ;  /* 0x0000000b0c007212 */ /* 0x000fe400078e3cff */
[----:B-1----:R-:W-:Y:S02]  /*0490*/  IADD3 R4, R3, 0xffffffe, RZ ;  /* 0x0ffffffe03047810 */ /* 0x002fe40007ffe0ff */
[----:B------:R-:W-:Y:S02]  /*04a0*/  ISETP.GE.AND P2, PT, R0, RZ, PT ;  /* 0x000000ff0000720c */ /* 0x000fe40003f46270 */
[----:B------:R1:W2:Y:S05]  /*04b0*/  F2I.FTZ.U32.TRUNC.NTZ R3, R4 ;  /* 0x0000000400037305 */ /* 0x0002aa000021f000 */
[----:B------:R-:W-:-:S02]  /*04c0*/  @P0 IADD3 R2, R2, 0x1, RZ ;  /* 0x0000000102020810 */ /* 0x000fc40007ffe0ff */
[----:B-1----:R-:W-:-:S03]  /*04d0*/  SHF.R.U32.HI R4, RZ, 0x6, R14 ;  /* 0x00000006ff047819 */ /* 0x002fc6000001160e */
[----:B------:R-:W-:Y:S02]  /*04e0*/  IMAD.MOV.U32 R13, RZ, RZ, R2 ;  /* 0x000000ffff0d7224 */ /* 0x000fe400078e0002 */
[----:B------:R-:W-:Y:S01]  /*04f0*/  IMAD.MOV.U32 R2, RZ, RZ, RZ ;  /* 0x000000ffff027224 */ /* 0x000fe200078e00ff */
[----:B------:R-:W-:Y:S01]  /*0500*/  SGXT.U32 R4, R4, 0x1 ;  /* 0x000000010404781a */ /* 0x000fe20000000000 */
[----:B------:R-:W-:Y:S01]  /*0510*/  @!P2 IMAD.MOV R13, RZ, RZ, -R13 ;  /* 0x000000ffff0da224 */ /* 0x000fe200078e0a0d */
[----:B------:R-:W-:Y:S01]  /*0520*/  @!P1 LOP3.LUT R13, RZ, R11, RZ, 0x33, !PT ;  /* 0x0000000bff0d9212 */ /* 0x000fe200078e33ff */
[----:B--2---:R-:W-:-:S04]  /*0530*/  IMAD.MOV R9, RZ, RZ, -R3 ;  /* 0x000000ffff097224 */ /* 0x004fc800078e0a03 */
[----:B------:R-:W-:Y:S02]  /*0540*/  IMAD.MOV R0, RZ, RZ, -R13 ;  /* 0x000000ffff007224 */ /* 0x000fe400078e0a0d */
[----:B------:R-:W-:Y:S02]  /*0550*/  IMAD R9, R9, R10, RZ ;  /* 0x0000000a09097224 */ /* 0x000fe400078e02ff */
[----:B------:R-:W-:Y:S02]  /*0560*/  IMAD R0, R11, R0, R12 ;  /* 0x000000000b007224 */ /* 0x000fe400078e020c */
[----:B------:R-:W-:-:S04]  /*0570*/  IMAD.HI.U32 R2, R3, R9, R2 ;  /* 0x0000000903027227 */ /* 0x000fc800078e0002 */
[----:B------:R-:W-:Y:S01]  /*0580*/  IMAD.IADD R0, R6, 0x1, R0 ;  /* 0x0000000106007824 */ /* 0x000fe200078e0200 */
[----:B------:R-:W-:Y:S02]  /*0590*/  IADD3 R6, R8, 0xffffffe, RZ ;  /* 0x0ffffffe08067810 */ /* 0x000fe40007ffe0ff */
[----:B------:R-:W-:Y:S01]  /*05a0*/  SHF.L.U32 R8, R13, 0x9, RZ ;  /* 0x000000090d087819 */ /* 0x000fe200000006ff */
[----:B------:R-:W-:Y:S01]  /*05b0*/  IMAD R17, R0, 0x100, R15 ;  /* 0x0000010000117824 */ /* 0x000fe200078e020f */
[----:B------:R-:W1:Y:S04]  /*05c0*/  F2I.FTZ.U32.TRUNC.NTZ R7, R6 ;  /* 0x0000000600077305 */ /* 0x000e68000021f000 */
[----:B------:R-:W-:Y:S01]  /*05d0*/  IABS R0, R17 ;  /* 0x0000001100007213 */ /* 0x000fe20000000000 */
[----:B------:R-:W-:Y:S01]  /*05e0*/  STL [R1+0x1914], R17 ;  /* 0x0019141101007387 */ /* 0x000fe20000100800 */
[----:B------:R-:W-:-:S02]  /*05f0*/  IADD3 R16, R17, 0x80, RZ ;  /* 0x0000008011107810 */ /* 0x000fc40007ffe0ff */
[----:B------:R-:W-:Y:S01]  /*0600*/  ISETP.GE.AND P4, PT, R17, RZ, PT ;  /* 0x000000ff1100720c */ /* 0x000fe20003f86270 */
[----:B------:R-:W-:Y:S01]  /*0610*/  IMAD.MOV.U32 R3, RZ, RZ, R0 ;  /* 0x000000ffff037224 */ /* 0x000fe200078e0000 */
[----:B------:R-:W-:Y:S01]  /*0620*/  IABS R9, R16 ;  /* 0x0000001000097213 */ /* 0x000fe20000000000 */
[----:B------:R-:W-:Y:S02]  /*0630*/  STL [R1+0x1918], R16 ;  /* 0x0019181001007387 */ /* 0x000fe40000100800 */
[----:B------:R-:W-:Y:S02]  /*0640*/  IMAD.HI.U32 R0, R2, R3, RZ ;  /* 0x0000000302007227 */ /* 0x000fe400078e00ff */
[----:B------:R2:W-:Y:S02]  /*0650*/  STL [R1+0x1910], R8 ;  /* 0x0019100801007387 */ /* 0x0005e40000100800 */
[----:B------:R-:W-:Y:S02]  /*0660*/  IMAD.MOV R0, RZ, RZ, -R0 ;  /* 0x000000ffff007224 */ /* 0x000fe400078e0a00 */
[----:B-1----:R-:W-:-:S02]  /*0670*/  IMAD.MOV R6, RZ, RZ, -R7 ;  /* 0x000000ffff067224 */ /* 0x002fc400078e0a07 */
[----:B------:R-:W-:Y:S01]  /*0680*/  IMAD R3, R10, R0, R3 ;  /* 0x000000000a037224 */ /* 0x000fe200078e0203 */
[----:B------:R-:W-:Y:S01]  /*0690*/  LOP3.LUT R0, R8, R4, RZ, 0xfc, !PT ;  /* 0x0000000408007212 */ /* 0x000fe200078efcff */
[----:B------:R-:W-:-:S03]  /*06a0*/  IMAD.HI.U32 R2, R2, R9, RZ ;  /* 0x0000000902027227 */ /* 0x000fc600078e00ff */
[----:B------:R-:W-:Y:S01]  /*06b0*/  ISETP.GT.U32.AND P0, PT, R10, R3, PT ;  /* 0x000000030a00720c */ /* 0x000fe20003f04070 */
[----:B------:R-:W-:Y:S01]  /*06c0*/  IMAD R11, R6, R5, RZ ;  /* 0x00000005060b7224 */ /* 0x000fe200078e02ff */
[----:B--2---:R-:W-:Y:S01]  /*06d0*/  IABS R8, R0 ;  /* 0x0000000000087213 */ /* 0x004fe20000000000 */
[----:B------:R-:W-:Y:S01]  /*06e0*/  IMAD.MOV R4, RZ, RZ, -R2 ;  /* 0x000000ffff047224 */ /* 0x000fe200078e0a02 */
[C---:B------:R-:W-:Y:S01]  /*06f0*/  LOP3.LUT R12, R0.reuse, 0x1fe, RZ, 0xfc, !PT ;  /* 0x000001fe000c7812 */ /* 0x040fe200078efcff */
[----:B------:R-:W-:Y:S01]  /*0700*/  IMAD.MOV.U32 R6, RZ, RZ, RZ ;  /* 0x000000ffff067224 */ /* 0x000fe200078e00ff */
[----:B------:R-:W-:Y:S01]  /*0710*/  LOP3.LUT R18, R0, 0x20, RZ, 0xfc, !PT ;  /* 0x0000002000127812 */ /* 0x000fe200078efcff */
[----:B------:R-:W-:Y:S01]  /*0720*/  IMAD R4, R10, R4, R9 ;  /* 0x000000040a047224 */ /* 0x000fe200078e0209 */
[----:B------:R-:W-:Y:S01]  /*0730*/  IABS R14, R12 ;  /* 0x0000000c000e7213 */ /* 0x000fe20000000000 */
[----:B------:R-:W-:Y:S01]  /*0740*/  IMAD.HI.U32 R2, R7, R11, R6 ;  /* 0x0000000b07027227 */ /* 0x000fe200078e0006 */
[----:B------:R-:W-:-:S02]  /*0750*/  LOP3.LUT R9, R0, 0x6, RZ, 0xfc, !PT ;  /* 0x0000000600097812 */ /* 0x000fc400078efcff */
[----:B------:R-:W-:Y:S01]  /*0760*/  ISETP.GT.U32.AND P1, PT, R10, R4, PT ;  /* 0x000000040a00720c */ /* 0x000fe20003f24070 */
[----:B------:R-:W-:Y:S01]  /*0770*/  @!P0 IMAD.IADD R3, R3, 0x1, -R10 ;  /* 0x0000000103038824 */ /* 0x000fe200078e0a0a */
[----:B------:R-:W-:Y:S01]  /*0780*/  ISETP.GE.AND P0, PT, R12, RZ, PT ;  /* 0x000000ff0c00720c */ /* 0x000fe20003f06270 */
[----:B------:R-:W-:Y:S01]  /*0790*/  IMAD.HI.U32 R6, R2, R8, RZ ;  /* 0x0000000802067227 */ /* 0x000fe200078e00ff */
[----:B------:R-:W-:Y:S02]  /*07a0*/  IABS R15, R9 ;  /* 0x00000009000f7213 */ /* 0x000fe40000000000 */
[----:B------:R-:W-:Y:S01]  /*07b0*/  ISETP.GT.U32.AND P5, PT, R10, R3, PT ;  /* 0x000000030a00720c */ /* 0x000fe20003fa4070 */
[----:B------:R-:W-:Y:S01]  /*07c0*/  IMAD.MOV R6, RZ, RZ, -R6 ;  /* 0x000000ffff067224 */ /* 0x000fe200078e0a06 */
[----:B------:R-:W-:Y:S01]  /*07d0*/  LOP3.LUT R21, R0, 0x22, RZ, 0xfc, !PT ;  /* 0x0000002200157812 */ /* 0x000fe200078efcff */
[----:B------:R-:W-:Y:S01]  /*07e0*/  IMAD.HI.U32 R7, R2, R14, RZ ;  /* 0x0000000e02077227 */ /* 0x000fe200078e00ff */
[----:B------:R-:W-:-:S02]  /*07f0*/  LOP3.LUT R22, R0, 0x24, RZ, 0xfc, !PT ;  /* 0x0000002400167812 */ /* 0x000fc400078efcff */
[C---:B------:R-:W-:Y:S01]  /*0800*/  LOP3.LUT R23, R0.reuse, 0x26, RZ, 0xfc, !PT ;  /* 0x0000002600177812 */ /* 0x040fe200078efcff */
[----:B------:R-:W-:Y:S01]  /*0810*/  IMAD R6, R5, R6, R8 ;  /* 0x0000000605067224 */ /* 0x000fe200078e0208 */
[----:B------:R-:W-:Y:S01]  /*0820*/  LOP3.LUT R8, R0, 0x4, RZ, 0xfc, !PT ;  /* 0x0000000400087812 */ /* 0x000fe200078efcff */
[--C-:B------:R-:W-:Y:S01]  /*0830*/  @!P1 IMAD.IADD R4, R4, 0x1, -R10.reuse ;  /* 0x0000000104049824 */ /* 0x100fe200078e0a0a */
[----:B------:R-:W-:Y:S01]  /*0840*/  LOP3.LUT R24, R0, 0x28, RZ, 0xfc, !PT ;  /* 0x0000002800187812 */ /* 0x000fe200078efcff */
[----:B------:R-:W-:Y:S01]  /*0850*/  IMAD.MOV R7, RZ, RZ, -R7 ;  /* 0x000000ffff077224 */ /* 0x000fe200078e0a07 */
[----:B------:R-:W-:Y:S01]  /*0860*/  IABS R12, R8 ;  /* 0x00000008000c7213 */ /* 0x000fe20000000000 */
[----:B------:R-:W-:Y:S01]  /*0870*/  @!P5 IMAD.IADD R3, R3, 0x1, -R10 ;  /* 0x000000010303d824 */ /* 0x000fe200078e0a0a */
[C---:B------:R-:W-:Y:S01]  /*0880*/  ISETP.GT.U32.AND P5, PT, R5.reuse, R6, PT ;  /* 0x000000060500720c */ /* 0x040fe20003fa4070 */
[----:B------:R-:W-:Y:S01]  /*0890*/  IMAD R14, R5, R7, R14 ;  /* 0x00000007050e7224 */ /* 0x000fe200078e020e */
[----:B------:R-:W-:Y:S01]  /*08a0*/  ISETP.GT.U32.AND P3, PT, R10, R4, PT ;  /* 0x000000040a00720c */ /* 0x000fe20003f64070 */
[----:B------:R-:W-:Y:S01]  /*08b0*/  @!P4 IMAD.MOV R3, RZ, RZ, -R3 ;  /* 0x000000ffff03c224 */ /* 0x000fe200078e0a03 */
[----:B------:R-:W-:-:S02]  /*08c0*/  LOP3.LUT R7, R0, 0x2, RZ, 0xfc, !PT ;  /* 0x0000000200077812 */ /* 0x000fc400078efcff */
[----:B------:R-:W-:Y:S02]  /*08d0*/  ISETP.GT.U32.AND P6, PT, R5, R14, PT ;  /* 0x0000000e0500720c */ /* 0x000fe40003fc4070 */
[----:B------:R-:W-:Y:S02]  /*08e0*/  IABS R11, R7 ;  /* 0x00000007000b7213 */ /* 0x000fe40000000000 */
[----:B------:R-:W-:Y:S02]  /*08f0*/  ISETP.GE.AND P2, PT, R7, RZ, PT ;  /* 0x000000ff0700720c */ /* 0x000fe40003f46270 */
[----:B------:R-:W-:Y:S01]  /*0900*/  ISETP.GE.AND P1, PT, R8, RZ, PT ;  /* 0x000000ff0800720c */ /* 0x000fe20003f26270 */
[----:B------:R-:W-:Y:S01]  /*0910*/  @!P5 IMAD.IADD R6, R6, 0x1, -R5 ;  /* 0x000000010606d824 */ /* 0x000fe200078e0a05 */
[----:B------:R-:W-:Y:S01]  /*0920*/  IABS R19, R23 ;  /* 0x0000001700137213 */ /* 0x000fe20000000000 */
[----:B------:R-:W-:Y:S01]  /*0930*/  @!P3 IMAD.IADD R4, R4, 0x1, -R10 ;  /* 0x000000010404b824 */ /* 0x000fe200078e0a0a */
[----:B------:R-:W-:Y:S01]  /*0940*/  ISETP.GE.AND P3, PT, R16, RZ, PT ;  /* 0x000000ff1000720c */ /* 0x000fe20003f66270 */
[----:B------:R-:W-:Y:S01]  /*0950*/  IMAD.HI.U32 R7, R2, R11, RZ ;  /* 0x0000000b02077227 */ /* 0x000fe200078e00ff */
[----:B------:R-:W-:-:S02]  /*0960*/  ISETP.GT.U32.AND P5, PT, R5, R6, PT ;  /* 0x000000060500720c */ /* 0x000fc40003fa4070 */
[----:B------:R-:W-:Y:S01]  /*0970*/  IABS R20, R24 ;  /* 0x0000001800147213 */ /* 0x000fe20000000000 */
[----:B------:R-:W-:Y:S01]  /*0980*/  IMAD.HI.U32 R8, R2, R12, RZ ;  /* 0x0000000c02087227 */ /* 0x000fe200078e00ff */
[C---:B------:R-:W-:Y:S02]  /*0990*/  LOP3.LUT R27, R0.reuse, 0x2a, RZ, 0xfc, !PT ;  /* 0x0000002a001b7812 */ /* 0x040fe400078efcff */
[C---:B------:R-:W-:Y:S01]  /*09a0*/  LOP3.LUT R28, R0.reuse, 0x2c, RZ, 0xfc, !PT ;  /* 0x0000002c001c7812 */ /* 0x040fe200078efcff */
[----:B------:R-:W-:Y:S01]  /*09b0*/  IMAD.MOV R10, RZ, RZ, -R7 ;  /* 0x000000ffff0a7224 */ /* 0x000fe200078e0a07 */
[----:B------:R-:W-:Y:S01]  /*09c0*/  LOP3.LUT R29, R0, 0x2e, RZ, 0xfc, !PT ;  /* 0x0000002e001d7812 */ /* 0x000fe200078efcff */
[----:B------:R-:W-:Y:S01]  /*09d0*/  @!P6 IMAD.IADD R14, R14, 0x1, -R5 ;  /* 0x000000010e0ee824 */ /* 0x000fe200078e0a05 */
[----:B------:R-:W-:Y:S01]  /*09e0*/  ISETP.GE.AND P6, PT, R9, RZ, PT ;  /* 0x000000ff0900720c */ /* 0x000fe20003fc6270 */
[----:B------:R-:W-:Y:S01]  /*09f0*/  IMAD.MOV R13, RZ, RZ, -R8 ;  /* 0x000000ffff0d7224 */ /* 0x000fe200078e0a08 */
[C---:B------:R-:W-:Y:S01]  /*0a00*/  LOP3.LUT R30, R0.reuse, 0x30, RZ, 0xfc, !PT ;  /* 0x00000030001e7812 */ /* 0x040fe200078efcff */
[----:B------:R-:W-:Y:S01]  /*0a10*/  IMAD.MOV.U32 R7, RZ, RZ, R4 ;  /* 0x000000ffff077224 */ /* 0x000fe200078e0004 */
[C---:B------:R-:W-:Y:S01]  /*0a20*/  ISETP.GT.U32.AND P4, PT, R5.reuse, R14, PT ;  /* 0x0000000e0500720c */ /* 0x040fe20003f84070 */
[C---:B------:R-:W-:Y:S01]  /*0a30*/  IMAD R8, R5.reuse, R10, R11 ;  /* 0x0000000a05087224 */ /* 0x040fe200078e020b */
[----:B------:R-:W-:Y:S01]  /*0a40*/  LOP3.LUT R4, RZ, c[0x0][0x178], RZ, 0x33, !PT ;  /* 0x00005e00ff047a12 */ /* 0x000fe200078e33ff */
[----:B------:R-:W-:Y:S01]  /*0a50*/  IMAD R10, R5, R13, R12 ;  /* 0x0000000d050a7224 */ /* 0x000fe200078e020c */
[----:B------:R-:W-:Y:S01]  /*0a60*/  LOP3.LUT R11, R0, 0xa, RZ, 0xfc, !PT ;  /* 0x0000000a000b7812 */ /* 0x000fe200078efcff */
[----:B------:R-:W-:Y:S01]  /*0a70*/  IMAD.HI.U32 R9, R2, R15, RZ ;  /* 0x0000000f02097227 */ /* 0x000fe200078e00ff */
[----:B------:R-:W-:-:S02]  /*0a80*/  LOP3.LUT R13, R0, 0xc, RZ, 0xfc, !PT ;  /* 0x0000000c000d7812 */ /* 0x000fc400078efcff */
[----:B------:R-:W-:Y:S01]  /*0a90*/  IABS R252, R11 ;  /* 0x0000000b00fc7213 */ /* 0x000fe20000000000 */
[----:B------:R-:W-:Y:S01]  /*0aa0*/  @!P3 IMAD.MOV R7, RZ, RZ, -R7 ;  /* 0x000000ffff07b224 */ /* 0x000fe200078e0a07 */
[----:B------:R-:W-:Y:S01]  /*0ab0*/  ISETP.NE.AND P3, PT, RZ, c[0x0][0x178], PT ;  /* 0x00005e00ff007a0c */ /* 0x000fe20003f65270 */
[----:B------:R-:W-:Y:S01]  /*0ac0*/  @!P5 IMAD.IADD R6, R6, 0x1, -R5 ;  /* 0x000000010606d824 */ /* 0x000fe200078e0a05 */
[C---:B------:R-:W-:Y:S01]  /*0ad0*/  ISETP.GT.U32.AND P5, PT, R5.reuse, R10, PT ;  /* 0x0000000a0500720c */ /* 0x040fe20003fa4070 */
[----:B------:R-:W-:Y:S01]  /*0ae0*/  IMAD.MOV R16, RZ, RZ, -R9 ;  /* 0x000000ffff107224 */ /* 0x000fe200078e0a09 */
[----:B------:R-:W-:Y:S01]  /*0af0*/  SEL R9, R4, R3, !P3 ;  /* 0x0000000304097207 */ /* 0x000fe20005800000 */
[----:B------:R-:W-:Y:S01]  /*0b00*/  @!P4 IMAD.IADD R14, R14, 0x1, -R5 ;  /* 0x000000010e0ec824 */ /* 0x000fe200078e0a05 */
[----:B------:R-:W-:Y:S01]  /*0b10*/  SEL R3, R4, R7, !P3 ;  /* 0x0000000704037207 */ /* 0x000fe20005800000 */
[C---:B------:R-:W-:Y:S01]  /*0b20*/  IMAD R12, R5.reuse, R16, R15 ;  /* 0x00000010050c7224 */ /* 0x040fe200078e020f */
[----:B------:R-:W-:Y:S01]  /*0b30*/  ISETP.GT.U32.AND P3, PT, R5, R8, PT ;  /* 0x000000080500720c */ /* 0x000fe20003f64070 */
[----:B------:R1:W-:Y:S01]  /*0b40*/  STL [R1+0x3c], R9 ;  /* 0x00003c0901007387 */ /* 0x0003e20000100800 */
[----:B------:R-:W-:Y:S01]  /*0b50*/  ISETP.GE.AND P4, PT, R0, RZ, PT ;  /* 0x000000ff0000720c */ /* 0x000fe20003f86270 */
[----:B------:R-:W-:Y:S01]  /*0b60*/  IMAD.HI.U32 R4, R2, R252, RZ ;  /* 0x000000fc02047227 */ /* 0x000fe200078e00ff */
[----:B------:R-:W-:Y:S01]  /*0b70*/  LOP3.LUT R15, R0, 0xe, RZ, 0xfc, !PT ;  /* 0x0000000e000f7812 */ /* 0x000fe200078efcff */
[----:B------:R2:W-:Y:S01]  /*0b80*/  STL [R1+0x38], R3 ;  /* 0x0000380301007387 */ /* 0x0005e20000100800 */
[----:B------:R-:W-:Y:S01]  /*0b90*/  IABS R251, R13 ;  /* 0x0000000d00fb7213 */ /* 0x000fe20000000000 */
[----:B------:R-:W-:Y:S01]  /*0ba0*/  @!P5 IMAD.IADD R10, R10, 0x1, -R5 ;  /* 0x000000010a0ad824 */ /* 0x000fe200078e0a05 */
[----:B------:R-:W-:Y:S01]  /*0bb0*/  IABS R250, R15 ;  /* 0x0000000f00fa7213 */ /* 0x000fe20000000000 */
[----:B------:R-:W-:Y:S01]  /*0bc0*/  IMAD.MOV.U32 R16, RZ, RZ, R6 ;  /* 0x000000ffff107224 */ /* 0x000fe200078e0006 */
[----:B------:R-:W-:-:S02]  /*0bd0*/  LOP3.LUT R31, R0, 0x32, RZ, 0xfc, !PT ;  /* 0x00000032001f7812 */ /* 0x000fc400078efcff */
[----:B-1----:R-:W-:Y:S01]  /*0be0*/  LOP3.LUT R9, R0, 0x8, RZ, 0xfc, !PT ;  /* 0x0000000800097812 */ /* 0x002fe200078efcff */
[----:B------:R-:W-:Y:S01]  /*0bf0*/  @!P3 IMAD.IADD R8, R8, 0x1, -R5 ;  /* 0x000000010808b824 */ /* 0x000fe200078e0a05 */
[C---:B------:R-:W-:Y:S01]  /*0c00*/  ISETP.GT.U32.AND P5, PT, R5.reuse, R10, PT ;  /* 0x0000000a0500720c */ /* 0x040fe20003fa4070 */
[----:B------:R-:W-:Y:S01]  /*0c10*/  @!P4 IMAD.MOV R16, RZ, RZ, -R16 ;  /* 0x000000ffff10c224 */ /* 0x000fe200078e0a10 */
[----:B------:R-:W-:Y:S02]  /*0c20*/  IABS R7, R9 ;  /* 0x0000000900077213 */ /* 0x000fe40000000000 */
[C---:B------:R-:W-:Y:S02]  /*0c30*/  ISETP.GT.U32.AND P4, PT, R5.reuse, R12, PT ;  /* 0x0000000c0500720c */ /* 0x040fe40003f84070 */
[----:B------:R-:W-:Y:S01]  /*0c40*/  ISETP.GT.U32.AND P3, PT, R5, R8, PT ;  /* 0x000000080500720c */ /* 0x000fe20003f64070 */
[----:B--2---:R-:W-:Y:S01]  /*0c50*/  IMAD.HI.U32 R3, R2, R7, RZ ;  /* 0x0000000702037227 */ /* 0x004fe200078e00ff */
[----:B------:R1:W-:Y:S01]  /*0c60*/  STL [R1+0x10], R16 ;  /* 0x0000101001007387 */ /* 0x0003e20000100800 */
[----:B------:R-:W-:-:S02]  /*0c70*/  IABS R25, R30 ;  /* 0x0000001e00197213 */ /* 0x000fc40000000000 */
[----:B------:R-:W-:Y:S01]  /*0c80*/  IMAD.MOV R6, RZ, RZ, -R3 ;  /* 0x000000ffff067224 */ /* 0x000fe200078e0a03 */
[----:B------:R-:W-:Y:S01]  /*0c90*/  IABS R26, R31 ;  /* 0x0000001f001a7213 */ /* 0x000fe20000000000 */
[----:B------:R-:W-:Y:S01]  /*0ca0*/  IMAD.MOV R3, RZ, RZ, -R4 ;  /* 0x000000ffff037224 */ /* 0x000fe200078e0a04 */
[----:B------:R-:W-:Y:S01]  /*0cb0*/  LOP3.LUT R32, R0, 0x36, RZ, 0xfc, !PT ;  /* 0x0000003600207812 */ /* 0x000fe200078efcff */
[----:B------:R-:W-:Y:S01]  /*0cc0*/  @!P5 IMAD.IADD R10, R10, 0x1, -R5 ;  /* 0x000000010a0ad824 */ /* 0x000fe200078e0a05 */
[C---:B------:R-:W-:Y:S01]  /*0cd0*/  LOP3.LUT R35, R0.reuse, 0x42, RZ, 0xfc, !PT ;  /* 0x0000004200237812 */ /* 0x040fe200078efcff */
[C---:B------:R-:W-:Y:S01]  /*0ce0*/  IMAD R252, R5.reuse, R3, R252 ;  /* 0x0000000305fc7224 */ /* 0x040fe200078e02fc */
[----:B-1----:R-:W-:Y:S01]  /*0cf0*/  LOP3.LUT R16, R0, 0x10, RZ, 0xfc, !PT ;  /* 0x0000001000107812 */ /* 0x002fe200078efcff */
[C---:B------:R-:W-:Y:S01]  /*0d00*/  IMAD R4, R5.reuse, R6, R7 ;  /* 0x0000000605047224 */ /* 0x040fe200078e0207 */
[----:B------:R-:W-:Y:S01]  /*0d10*/  IABS R34, R35 ;  /* 0x0000002300227213 */ /* 0x000fe20000000000 */
[----:B------:R-:W-:Y:S01]  /*0d20*/  IMAD.MOV.U32 R6, RZ, RZ, R14 ;  /* 0x000000ffff067224 */ /* 0x000fe200078e000e */
[----:B------:R-:W-:Y:S01]  /*0d30*/  ISETP.GT.U32.AND P5, PT, R5, R252, PT ;  /* 0x000000fc0500720c */ /* 0x000fe20003fa4070 */
[----:B------:R-:W-:Y:S01]  /*0d40*/  @!P4 IMAD.IADD R12, R12, 0x1, -R5 ;  /* 0x000000010c0cc824 */ /* 0x000fe200078e0a05 */
[----:B------:R-:W-:Y:S01]  /*0d50*/  ISETP.GE.AND P4, PT, R9, RZ, PT ;  /* 0x000000ff0900720c */ /* 0x000fe20003f86270 */
[----:B------:R-:W-:Y:S01]  /*0d60*/  IMAD.HI.U32 R7, R2, R250, RZ ;  /* 0x000000fa02077227 */ /* 0x000fe200078e00ff */
[----:B------:R-:W-:-:S02]  /*0d70*/  @!P0 IADD3 R6, -R6, RZ, RZ ;  /* 0x000000ff06068210 */ /* 0x000fc40007ffe1ff */
[C---:B------:R-:W-:Y:S01]  /*0d80*/  ISETP.GT.U32.AND P0, PT, R5.reuse, R12, PT ;  /* 0x0000000c0500720c */ /* 0x040fe20003f04070 */
[----:B------:R-:W-:Y:S01]  /*0d90*/  @!P3 IMAD.IADD R8, R8, 0x1, -R5 ;  /* 0x000000010808b824 */ /* 0x000fe200078e0a05 */
[C---:B------:R-:W-:Y:S01]  /*0da0*/  ISETP.GT.U32.AND P3, PT, R5.reuse, R4, PT ;  /* 0x000000040500720c */ /* 0x040fe20003f64070 */
[----:B------:R-:W-:Y:S01]  /*0db0*/  IMAD.MOV R7, RZ, RZ, -R7 ;  /* 0x000000ffff077224 */ /* 0x000fe200078e0a07 */
[----:B------:R-:W-:Y:S01]  /*0dc0*/  IABS R9, R16 ;  /* 0x0000001000097213 */ /* 0x000fe20000000000 */
[----:B------:R-:W-:Y:S01]  /*0dd0*/  IMAD.HI.U32 R3, R2, R251, RZ ;  /* 0x000000fb02037227 */ /* 0x000fe200078e00ff */
[----:B------:R1:W-:Y:S01]  /*0de0*/  STL [R1+0x2658], R6 ;  /* 0x0026580601007387 */ /* 0x0003e20000100800 */
[----:B------:R-:W-:Y:S02]  /*0df0*/  LOP3.LUT R41, R0, 0x46, RZ, 0xfc, !PT ;  /* 0x0000004600297812 */ /* 0x000fe400078efcff */
[----:B------:R-:W-:Y:S01]  /*0e00*/  @!P5 IMAD.IADD R252, R252, 0x1, -R5 ;  /* 0x00000001fcfcd824 */ /* 0x000fe200078e0a05 */
[C---:B------:R-:W-:Y:S01]  /*0e10*/  LOP3.LUT R43, R0.reuse, 0x48, RZ, 0xfc, !PT ;  /* 0x00000048002b7812 */ /* 0x040fe200078efcff */
[----:B------:R-:W-:Y:S01]  /*0e20*/  IMAD.MOV.U32 R17, RZ, RZ, R8 ;  /* 0x000000ffff117224 */ /* 0x000fe200078e0008 */
[----:B------:R-:W-:Y:S01]  /*0e30*/  LOP3.LUT R44, R0, 0x4a, RZ, 0xfc, !PT ;  /* 0x0000004a002c7812 */ /* 0x000fe200078efcff */
[C---:B------:R-:W-:Y:S01]  /*0e40*/  IMAD R250, R5.reuse, R7, R250 ;  /* 0x0000000705fa7224 */ /* 0x040fe200078e02fa */
[----:B------:R-:W-:Y:S01]  /*0e50*/  ISETP.GT.U32.AND P5, PT, R5, R252, PT ;  /* 0x000000fc0500720c */ /* 0x000fe20003fa4070 */
[----:B------:R-:W-:Y:S01]  /*0e60*/  IMAD.MOV.U32 R7, RZ, RZ, R10 ;  /* 0x000000ffff077224 */ /* 0x000fe200078e000a */
[----:B------:R-:W-:Y:S01]  /*0e70*/  IABS R37, R41 ;  /* 0x0000002900257213 */ /* 0x000fe20000000000 */
[----:B------:R-:W-:Y:S01]  /*0e80*/  IMAD.MOV R14, RZ, RZ, -R3 ;  /* 0x000000ffff0e7224 */ /* 0x000fe200078e0a03 */
[----:B------:R-:W-:Y:S01]  /*0e90*/  IABS R38, R43 ;  /* 0x0000002b00267213 */ /* 0x000fe20000000000 */
[----:B------:R-:W-:Y:S01]  /*0ea0*/  IMAD.HI.U32 R3, R2, R9, RZ ;  /* 0x0000000902037227 */ /* 0x000fe200078e00ff */
[----:B------:R-:W-:-:S02]  /*0eb0*/  IABS R39, R44 ;  /* 0x0000002c00277213 */ /* 0x000fc40000000000 */
[C---:B------:R-:W-:Y:S01]  /*0ec0*/  LOP3.LUT R45, R0.reuse, 0x4c, RZ, 0xfc, !PT ;  /* 0x0000004c002d7812 */ /* 0x040fe200078efcff */
[----:B------:R-:W-:Y:S01]  /*0ed0*/  @!P2 IMAD.MOV R17, RZ, RZ, -R17 ;  /* 0x000000ffff11a224 */ /* 0x000fe200078e0a11 */
[----:B------:R-:W-:Y:S01]  /*0ee0*/  LOP3.LUT R46, R0, 0x4e, RZ, 0xfc, !PT ;  /* 0x0000004e002e7812 */ /* 0x000fe200078efcff */
[----:B------:R-:W-:Y:S01]  /*0ef0*/  @!P1 IMAD.MOV R7, RZ, RZ, -R7 ;  /* 0x000000ffff079224 */ /* 0x000fe200078e0a07 */
[----:B------:R-:W-:Y:S01]  /*0f00*/  ISETP.GE.AND P1, PT, R13, RZ, PT ;  /* 0x000000ff0d00720c */ /* 0x000fe20003f26270 */
[----:B------:R-:W-:Y:S01]  /*0f10*/  @!P3 IMAD.IADD R4, R4, 0x1, -R5 ;  /* 0x000000010404b824 */ /* 0x000fe200078e0a05 */
[----:B------:R-:W-:Y:S01]  /*0f20*/  STL [R1+0xc], R17 ;  /* 0x00000c1101007387 */ /* 0x000fe20000100800 */
[C---:B------:R-:W-:Y:S01]  /*0f30*/  IMAD R251, R5.reuse, R14, R251 ;  /* 0x0000000e05fb7224 */ /* 0x040fe200078e02fb */
[----:B------:R-:W-:Y:S01]  /*0f40*/  LOP3.LUT R13, R0, 0x14, RZ, 0xfc, !PT ;  /* 0x00000014000d7812 */ /* 0x000fe200078efcff */
[----:B------:R-:W-:Y:S01]  /*0f50*/  @!P0 IMAD.IADD R12, R12, 0x1, -R5 ;  /* 0x000000010c0c8824 */ /* 0x000fe200078e0a05 */
[----:B------:R2:W-:Y:S01]  /*0f60*/  STL [R1+0x8], R7 ;  /* 0x0000080701007387 */ /* 0x0005e20000100800 */
[----:B------:R-:W-:Y:S01]  /*0f70*/  IMAD.MOV R8, RZ, RZ, -R3 ;  /* 0x000000ffff087224 */ /* 0x000fe200078e0a03 */
[C---:B------:R-:W-:Y:S01]  /*0f80*/  ISETP.GT.U32.AND P2, PT, R5.reuse, R4, PT ;  /* 0x000000040500720c */ /* 0x040fe20003f44070 */
[----:B-1----:R-:W-:Y:S01]  /*0f90*/  IMAD.MOV.U32 R6, RZ, RZ, R12 ;  /* 0x000000ffff067224 */ /* 0x002fe200078e000c */
[C---:B------:R-:W-:Y:S01]  /*0fa0*/  ISETP.GT.U32.AND P0, PT, R5.reuse, R251, PT ;  /* 0x000000fb0500720c */ /* 0x040fe20003f04070 */
[----:B------:R-:W-:Y:S01]  /*0fb0*/  @!P5 IMAD.IADD R252, R252, 0x1, -R5 ;  /* 0x00000001fcfcd824 */ /* 0x000fe200078e0a05 */
[----:B------:R-:W-:Y:S01]  /*0fc0*/  LOP3.LUT R12, R0, 0x12, RZ, 0xfc, !PT ;  /* 0x00000012000c7812 */ /* 0x000fe200078efcff */
[----:B------:R-:W-:Y:S01]  /*0fd0*/  @!P6 IMAD.MOV R6, RZ, RZ, -R6 ;  /* 0x000000ffff06e224 */ /* 0x000fe200078e0a06 */
[C---:B------:R-:W-:Y:S01]  /*0fe0*/  ISETP.GT.U32.AND P6, PT, R5.reuse, R250, PT ;  /* 0x000000fa0500720c */ /* 0x040fe20003fc4070 */
[----:B--2---:R-:W-:Y:S01]  /*0ff0*/  IMAD R7, R5, R8, R9 ;  /* 0x0000000805077224 */ /* 0x004fe200078e0209 */
[----:B------:R-:W-:-:S02]  /*1000*/  IABS R8, R12 ;  /* 0x0000000c00087213 */ /* 0x000fc40000000000 */
[----:B------:R1:W-:Y:S01]  /*1010*/  STL [R1+0x4], R6 ;  /* 0x0000040601007387 */ /* 0x0003e20000100800 */
[----:B------:R-:W-:Y:S02]  /*1020*/  IABS R9, R13 ;  /* 0x0000000d00097213 */ /* 0x000fe40000000000 */
[----:B------:R-:W-:Y:S01]  /*1030*/  ISETP.GT.U32.AND P5, PT, R5, R7, PT ;  /* 0x000000070500720c */ /* 0x000fe20003fa4070 */
[--C-:B------:R-:W-:Y:S01]  /*1040*/  @!P2 IMAD.IADD R4, R4, 0x1, -R5.reuse ;  /* 0x000000010404a824 */ /* 0x100fe200078e0a05 */
[----:B------:R-:W-:Y:S01]  /*1050*/  ISETP.GE.AND P2, PT, R15, RZ, PT ;  /* 0x000000ff0f00720c */ /* 0x000fe20003f46270 */
[--C-:B------:R-:W-:Y:S01]  /*1060*/  @!P0 IMAD.IADD R251, R251, 0x1, -R5.reuse ;  /* 0x00000001fbfb8824 */ /* 0x100fe200078e0a05 */
[----:B------:R-:W-:Y:S01]  /*1070*/  ISETP.GE.AND P3, PT, R11, RZ, PT ;  /* 0x000000ff0b00720c */ /* 0x000fe20003f66270 */
[----:B------:R-:W-:Y:S01]  /*1080*/  IMAD.HI.U32 R3, R2, R8, RZ ;  /* 0x0000000802037227 */ /* 0x000fe200078e00ff */
[C---:B------:R-:W-:Y:S02]  /*1090*/  LOP3.LUT R15, R0.reuse, 0x18, RZ, 0xfc, !PT ;  /* 0x00000018000f7812 */ /* 0x040fe400078efcff */
[----:B------:R-:W-:Y:S01]  /*10a0*/  LOP3.LUT R14, R0, 0x16, RZ, 0xfc, !PT ;  /* 0x00000016000e7812 */ /* 0x000fe200078efcff */
[--C-:B------:R-:W-:Y:S01]  /*10b0*/  @!P6 IMAD.IADD R250, R250, 0x1, -R5.reuse ;  /* 0x00000001fafae824 */ /* 0x100fe200078e0a05 */
[----:B------:R-:W-:Y:S01]  /*10c0*/  ISETP.GT.U32.AND P6, PT, R5, R251, PT ;  /* 0x000000fb0500720c */ /* 0x000fe20003fc4070 */
[----:B-1----:R-:W-:Y:S01]  /*10d0*/  IMAD.MOV.U32 R6, RZ, RZ, R4 ;  /* 0x000000ffff067224 */ /* 0x002fe200078e0004 */
[----:B------:R-:W-:Y:S01]  /*10e0*/  IABS R11, R15 ;  /* 0x0000000f000b7213 */ /* 0x000fe20000000000 */
[----:B------:R-:W-:Y:S01]  /*10f0*/  @!P5 IMAD.IADD R7, R7, 0x1, -R5 ;  /* 0x000000010707d824 */ /* 0x000fe200078e0a05 */
[C---:B------:R-:W-:Y:S01]  /*1100*/  ISETP.GT.U32.AND P5, PT, R5.reuse, R250, PT ;  /* 0x000000fa0500720c */ /* 0x040fe20003fa4070 */
[----:B------:R-:W-:Y:S01]  /*1110*/  @!P4 IMAD.MOV R6, RZ, RZ, -R6 ;  /* 0x000000ffff06c224 */ /* 0x000fe200078e0a06 */
[----:B------:R-:W-:Y:S01]  /*1120*/  IABS R10, R14 ;  /* 0x0000000e000a7213 */ /* 0x000fe20000000000 */
[----:B------:R-:W-:Y:S01]  /*1130*/  IMAD.MOV R4, RZ, RZ, -R3 ;  /* 0x000000ffff047224 */ /* 0x000fe200078e0a03 */
[C---:B------:R-:W-:Y:S01]  /*1140*/  ISETP.GT.U32.AND P4, PT, R5.reuse, R7, PT ;  /* 0x000000070500720c */ /* 0x040fe20003f84070 */
[----:B------:R-:W-:Y:S01]  /*1150*/  IMAD.HI.U32 R3, R2, R9, RZ ;  /* 0x0000000902037227 */ /* 0x000fe200078e00ff */
[----:B------:R-:W-:Y:S01]  /*1160*/  ISETP.GE.AND P0, PT, R16, RZ, PT ;  /* 0x000000ff1000720c */ /* 0x000fe20003f06270 */
[----:B------:R-:W-:Y:S01]  /*1170*/  STL [R1], R6 ;  /* 0x0000000601007387 */ /* 0x000fe20000100800 */
[----:B------:R-:W-:Y:S01]  /*1180*/  LOP3.LUT R16, R0, 0x1a, RZ, 0xfc, !PT ;  /* 0x0000001a00107812 */ /* 0x000fe200078efcff */
[----:B------:R-:W-:Y:S01]  /*1190*/  IMAD R8, R5, R4, R8 ;  /* 0x0000000405087224 */ /* 0x000fe200078e0208 */
[----:B------:R-:W-:Y:S01]  /*11a0*/  @!P3 IADD3 R252, -R252, RZ, RZ ;  /* 0x000000fffcfcb210 */ /* 0x000fe20007ffe1ff */
[----:B------:R-:W-:Y:S01]  /*11b0*/  IMAD.MOV R4, RZ, RZ, -R3 ;  /* 0x000000ffff047224 */ /* 0x000fe200078e0a03 */
[C---:B------:R-:W-:Y:S01]  /*11c0*/  LOP3.LUT R17, R0.reuse, 0x1c, RZ, 0xfc, !PT ;  /* 0x0000001c00117812 */ /* 0x040fe200078efcff */
[----:B------:R-:W-:Y:S01]  /*11d0*/  @!P6 IMAD.IADD R251, R251, 0x1, -R5 ;  /* 0x00000001fbfbe824 */ /* 0x000fe200078e0a05 */
[C---:B------:R-:W-:Y:S01]  /*11e0*/  ISETP.GT.U32.AND P6, PT, R5.reuse, R8, PT ;  /* 0x000000080500720c */ /* 0x040fe20003fc4070 */
[----:B------:R-:W-:Y:S01]  /*11f0*/  IMAD R9, R5, R4, R9 ;  /* 0x0000000405097224 */ /* 0x000fe200078e0209 */
[C---:B------:R-:W-:Y:S01]  /*1200*/  LOP3.LUT R47, R0.reuse, 0x50, RZ, 0xfc, !PT ;  /* 0x00000050002f7812 */ /* 0x040fe200078efcff */
[----:B------:R-:W-:Y:S01]  /*1210*/  @!P4 IMAD.IADD R7, R7, 0x1, -R5 ;  /* 0x000000010707c824 */ /* 0x000fe200078e0a05 */
[----:B------:R-:W-:Y:S01]  /*1220*/  LOP3.LUT R48, R0, 0x52, RZ, 0xfc, !PT ;  /* 0x0000005200307812 */ /* 0x000fe200078efcff */
[C---:B------:R-:W-:Y:S01]  /*1230*/  IMAD.HI.U32 R4, R2.reuse, R11, RZ ;  /* 0x0000000b02047227 */ /* 0x040fe200078e00ff */
[----:B------:R-:W-:Y:S01]  /*1240*/  ISETP.GT.U32.AND P4, PT, R5, R9, PT ;  /* 0x000000090500720c */ /* 0x000fe20003f84070 */
[----:B------:R-:W-:Y:S01]  /*1250*/  STL [R1+0x264c], R252 ;  /* 0x00264cfc01007387 */ /* 0x000fe20000100800 */
[----:B------:R-:W-:Y:S01]  /*1260*/  IABS R42, R48 ;  /* 0x00000030002a7213 */ /* 0x000fe20000000000 */
[----:B------:R-:W-:Y:S01]  /*1270*/  IMAD.HI.U32 R3, R2, R10, RZ ;  /* 0x0000000a02037227 */ /* 0x000fe200078e00ff */
[----:B------:R-:W-:-:S02]  /*1280*/  LOP3.LUT R49, R0, 0x56, RZ, 0xfc, !PT ;  /* 0x0000005600317812 */ /* 0x000fc400078efcff */
[----:B------:R-:W-:Y:S01]  /*1290*/  LOP3.LUT R52, R0, 0x62, RZ, 0xfc, !PT ;  /* 0x0000006200347812 */ /* 0x000fe200078efcff */
[--C-:B------:R-:W-:Y:S01]  /*12a0*/  @!P6 IMAD.IADD R8, R8, 0x1, -R5.reuse ;  /* 0x000000010808e824 */ /* 0x100fe200078e0a05 */
[----:B------:R-:W-:Y:S01]  /*12b0*/  ISETP.GE.AND P6, PT, R13, RZ, PT ;  /* 0x000000ff0d00720c */ /* 0x000fe20003fc6270 */
[--C-:B------:R-:W-:Y:S01]  /*12c0*/  @!P5 IMAD.IADD R250, R250, 0x1, -R5.reuse ;  /* 0x00000001fafad824 */ /* 0x100fe200078e0a05 */
[----:B------:R-:W-:Y:S01]  /*12d0*/  ISETP.GE.AND P5, PT, R12, RZ, PT ;  /* 0x000000ff0c00720c */ /* 0x000fe20003fa6270 */
[----:B------:R-:W-:Y:S01]  /*12e0*/  IMAD.MOV R4, RZ, RZ, -R4 ;  /* 0x000000ffff047224 */ /* 0x000fe200078e0a04 */
[----:B------:R-:W-:Y:S01]  /*12f0*/  IABS R12, R16 ;  /* 0x00000010000c7213 */ /* 0x000fe20000000000 */
[----:B------:R-:W-:Y:S01]  /*1300*/  @!P4 IMAD.IADD R9, R9, 0x1, -R5 ;  /* 0x000000010909c824 */ /* 0x000fe200078e0a05 */
[C---:B------:R-:W-:Y:S01]  /*1310*/  ISETP.GT.U32.AND P3, PT, R5.reuse, R8, PT ;  /* 0x000000080500720c */ /* 0x040fe20003f64070 */
[----:B------:R-:W-:Y:S01]  /*1320*/  IMAD.MOV R3, RZ, RZ, -R3 ;  /* 0x000000ffff037224 */ /* 0x000fe200078e0a03 */
[----:B------:R-:W-:Y:S01]  /*1330*/  IABS R13, R17 ;  /* 0x00000011000d7213 */ /* 0x000fe20000000000 */
[C---:B------:R-:W-:Y:S01]  /*1340*/  IMAD R11, R5.reuse, R4, R11 ;  /* 0x00000004050b7224 */ /* 0x040fe200078e020b */
[C---:B------:R-:W-:Y:S01]  /*1350*/  ISETP.GT.U32.AND P4, PT, R5.reuse, R9, PT ;  /* 0x000000090500720c */ /* 0x040fe20003f84070 */
[----:B------:R-:W-:Y:S01]  /*1360*/  IMAD R10, R5, R3, R10 ;  /* 0x00000003050a7224 */ /* 0x000fe200078e020a */
[----:B------:R-:W-:Y:S01]  /*1370*/  LOP3.LUT R54, R0, 0x64, RZ, 0xfc, !PT ;  /* 0x0000006400367812 */ /* 0x000fe200078efcff */
[----:B------:R-:W-:Y:S01]  /*1380*/  IMAD.HI.U32 R3, R2, R12, RZ ;  /* 0x0000000c02037227 */ /* 0x000fe200078e00ff */
[----:B------:R-:W-:-:S02]  /*1390*/  LOP3.LUT R55, R0, 0x66, RZ, 0xfc, !PT ;  /* 0x0000006600377812 */ /* 0x000fc400078efcff */
[----:B------:R-:W-:Y:S01]  /*13a0*/  IABS R50, R54 ;  /* 0x0000003600327213 */ /* 0x000fe20000000000 */
[----:B------:R-:W-:Y:S01]  /*13b0*/  @!P2 IMAD.MOV R250, RZ, RZ, -R250 ;  /* 0x000000fffffaa224 */ /* 0x000fe200078e0afa */
[----:B------:R-:W-:Y:S01]  /*13c0*/  ISETP.GT.U32.AND P2, PT, R5, R11, PT ;  /* 0x0000000b0500720c */ /* 0x000fe20003f44070 */
[----:B------:R-:W-:Y:S01]  /*13d0*/  IMAD.HI.U32 R4, R2, R13, RZ ;  /* 0x0000000d02047227 */ /* 0x000fe200078e00ff */
[C---:B------:R-:W-:Y:S02]  /*13e0*/  LOP3.LUT R56, R0.reuse, 0x68, RZ, 0xfc, !PT ;  /* 0x0000006800387812 */ /* 0x040fe400078efcff */
[----:B------:R-:W-:Y:S01]  /*13f0*/  LOP3.LUT R57, R0, 0x6a, RZ, 0xfc, !PT ;  /* 0x0000006a00397812 */ /* 0x000fe200078efcff */
[----:B------:R-:W-:Y:S01]  /*1400*/  IMAD.MOV R3, RZ, RZ, -R3 ;  /* 0x000000ffff037224 */ /* 0x000fe200078e0a03 */
[----:B------:R-:W-:Y:S01]  /*1410*/  IABS R51, R56 ;  /* 0x0000003800337213 */ /* 0x000fe20000000000 */
[--C-:B------:R-:W-:Y:S01]  /*1420*/  @!P3 IMAD.IADD R8, R8, 0x1, -R5.reuse ;  /* 0x000000010808b824 */ /* 0x100fe200078e0a05 */
[----:B------:R-:W-:Y:S01]  /*1430*/  ISETP.GE.AND P3, PT, R15, RZ, PT ;  /* 0x000000ff0f00720c */ /* 0x000fe20003f66270 */
[----:B------:R-:W-:Y:S01]  /*1440*/  IMAD.MOV R4, RZ, RZ, -R4 ;  /* 0x000000ffff047224 */ /* 0x000fe200078e0a04 */
[----:B------:R-:W-:Y:S01]  /*1450*/  IABS R15, R18 ;  /* 0x00000012000f7213 */ /* 0x000fe20000000000 */
[----:B------:R-:W-:Y:S01]  /*1460*/  IMAD R12, R5, R3, R12 ;  /* 0x00000003050c7224 */ /* 0x000fe200078e020c */
[----:B------:R-:W-:Y:S01]  /*1470*/  LOP3.LUT R58, R0, 0x6c, RZ, 0xfc, !PT ;  /* 0x0000006c003a7812 */ /* 0x000fe200078efcff */
[----:B------:R-:W-:Y:S01]  /*1480*/  @!P4 IMAD.IADD R9, R9, 0x1, -R5 ;  /* 0x000000010909c824 */ /* 0x000fe200078e0a05 */
[----:B------:R-:W-:Y:S01]  /*1490*/  ISETP.GE.AND P4, PT, R16, RZ, PT ;  /* 0x000000ff1000720c */ /* 0x000fe20003f86270 */
[C---:B------:R-:W-:Y:S01]  /*14a0*/  IMAD R13, R5.reuse, R4, R13 ;  /* 0x00000004050d7224 */ /* 0x040fe200078e020d */
[----:B------:R-:W-:Y:S01]  /*14b0*/  LOP3.LUT R4, R0, 0x1e, RZ, 0xfc, !PT ;  /* 0x0000001e00047812 */ /* 0x000fe200078efcff */
[----:B------:R-:W-:Y:S01]  /*14c0*/  @!P5 IMAD.MOV R8, RZ, RZ, -R8 ;  /* 0x000000ffff08d224 */ /* 0x000fe200078e0a08 */
[----:B------:R-:W-:Y:S01]  /*14d0*/  ISETP.GT.U32.AND P5, PT, R5, R12, PT ;  /* 0x0000000c0500720c */ /* 0x000fe20003fa4070 */
[----:B------:R-:W-:Y:S01]  /*14e0*/  @!P2 IMAD.IADD R11, R11, 0x1, -R5 ;  /* 0x000000010b0ba824 */ /* 0x000fe200078e0a05 */
[----:B------:R-:W-:Y:S01]  /*14f0*/  IABS R16, R21 ;  /* 0x0000001500107213 */ /* 0x000fe20000000000 */
[----:B------:R-:W-:Y:S01]  /*1500*/  @!P6 IMAD.MOV R9, RZ, RZ, -R9 ;  /* 0x000000ffff09e224 */ /* 0x000fe200078e0a09 */
[C---:B------:R-:W-:Y:S01]  /*1510*/  ISETP.GT.U32.AND P6, PT, R5.reuse, R13, PT ;  /* 0x0000000d0500720c */ /* 0x040fe20003fc4070 */
[----:B------:R-:W-:Y:S01]  /*1520*/  @!P1 IMAD.MOV R251, RZ, RZ, -R251 ;  /* 0x000000fffffb9224 */ /* 0x000fe200078e0afb */
[C---:B------:R-:W-:Y:S01]  /*1530*/  ISETP.GT.U32.AND P2, PT, R5.reuse, R11, PT ;  /* 0x0000000b0500720c */ /* 0x040fe20003f44070 */
[----:B------:R-:W-:Y:S01]  /*1540*/  @!P0 IMAD.MOV R7, RZ, RZ, -R7 ;  /* 0x000000ffff078224 */ /* 0x000fe200078e0a07 */
[----:B------:R-:W-:-:S02]  /*1550*/  ISETP.GT.U32.AND P1, PT, R5, R10, PT ;  /* 0x0000000a0500720c */ /* 0x000fc40003f24070 */
[----:B------:R-:W-:Y:S01]  /*1560*/  ISETP.GE.AND P0, PT, R14, RZ, PT ;  /* 0x000000ff0e00720c */ /* 0x000fe20003f06270 */
[----:B------:R1:W-:Y:S01]  /*1570*/  STL [R1+0x2650], R251 ;  /* 0x002650fb01007387 */ /* 0x0003e20000100800 */
[----:B------:R-:W-:Y:S01]  /*1580*/  IABS R14, R4 ;  /* 0x00000004000e7213 */ /* 0x000fe20000000000 */
[--C-:B------:R-:W-:Y:S01]  /*1590*/  @!P5 IMAD.IADD R12, R12, 0x1, -R5.reuse ;  /* 0x000000010c0cd824 */ /* 0x100fe200078e0a05 */
[----:B------:R-:W-:Y:S01]  /*15a0*/  IABS R53, R57 ;  /* 0x0000003900357213 */ /* 0x000fe20000000000 */
[----:B------:R2:W-:Y:S01]  /*15b0*/  STL [R1+0x2654], R250 ;  /* 0x002654fa01007387 */ /* 0x0005e20000100800 */
[----:B------:R-:W-:Y:S01]  /*15c0*/  LOP3.LUT R59, R0, 0x6e, RZ, 0xfc, !PT ;  /* 0x0000006e003b7812 */ /* 0x000fe200078efcff */
[--C-:B------:R-:W-:Y:S01]  /*15d0*/  @!P6 IMAD.IADD R13, R13, 0x1, -R5.reuse ;  /* 0x000000010d0de824 */ /* 0x100fe200078e0a05 */
[C---:B------:R-:W-:Y:S01]  /*15e0*/  ISETP.GT.U32.AND P5, PT, R5.reuse, R12, PT ;  /* 0x0000000c0500720c */ /* 0x040fe20003fa4070 */
[----:B------:R-:W-:Y:S01]  /*15f0*/  IMAD.HI.U32 R3, R2, R14, RZ ;  /* 0x0000000e02037227 */ /* 0x000fe200078e00ff */
[----:B------:R-:W-:Y:S01]  /*1600*/  LOP3.LUT R60, R0, 0x70, RZ, 0xfc, !PT ;  /* 0x00000070003c7812 */ /* 0x000fe200078efcff */
[----:B------:R-:W-:Y:S01]  /*1610*/  STL [R1+0x265c], R7 ;  /* 0x00265c0701007387 */ /* 0x000fe20000100800 */
[----:B------:R-:W-:Y:S01]  /*1620*/  ISETP.GT.U32.AND P6, PT, R5, R13, PT ;  /* 0x0000000d0500720c */ /* 0x000fe20003fc4070 */
[----:B------:R-:W-:Y:S01]  /*1630*/  @!P2 IMAD.IADD R11, R11, 0x1, -R5 ;  /* 0x000000010b0ba824 */ /* 0x000fe200078e0a05 */
[----:B------:R-:W-:Y:S01]  /*1640*/  ISETP.GE.AND P2, PT, R4, RZ, PT ;  /* 0x000000ff0400720c */ /* 0x000fe20003f46270 */
[----:B------:R-:W-:Y:S01]  /*1650*/  IMAD.HI.U32 R4, R2, R15, RZ ;  /* 0x0000000f02047227 */ /* 0x000fe200078e00ff */
[C---:B------:R-:W-:Y:S01]  /*1660*/  LOP3.LUT R61, R0.reuse, 0x72, RZ, 0xfc, !PT ;  /* 0x00000072003d7812 */ /* 0x040fe200078efcff */
[----:B------:R3:W-:Y:S01]  /*1670*/  STL [R1+0x2660], R8 ;  /* 0x0026600801007387 */ /* 0x0007e20000100800 */
[C---:B------:R-:W-:Y:S01]  /*1680*/  LOP3.LUT R63, R0.reuse, 0x76, RZ, 0xfc, !PT ;  /* 0x00000076003f7812 */ /* 0x040fe200078efcff */
[----:B------:R-:W-:Y:S01]  /*1690*/  IMAD.MOV R3, RZ, RZ, -R3 ;  /* 0x000000ffff037224 */ /* 0x000fe200078e0a03 */
[----:B------:R-:W-:Y:S01]  /*16a0*/  LOP3.LUT R62, R0, 0x74, RZ, 0xfc, !PT ;  /* 0x00000074003e7812 */ /* 0x000fe200078efcff */
[----:B------:R-:W-:Y:S01]  /*16b0*/  @!P1 IMAD.IADD R10, R10, 0x1, -R5 ;  /* 0x000000010a0a9824 */ /* 0x000fe200078e0a05 */
[C---:B------:R-:W-:Y:S01]  /*16c0*/  LOP3.LUT R64, R0.reuse, 0x78, RZ, 0xfc, !PT ;  /* 0x0000007800407812 */ /* 0x040fe200078efcff */
[----:B------:R-:W-:Y:S01]  /*16d0*/  IMAD.MOV R4, RZ, RZ, -R4 ;  /* 0x000000ffff047224 */ /* 0x000fe200078e0a04 */
[C---:B------:R-:W-:Y:S01]  /*16e0*/  LOP3.LUT R65, R0.reuse, 0x7c, RZ, 0xfc, !PT ;  /* 0x0000007c00417812 */ /* 0x040fe200078efcff */
[C---:B------:R-:W-:Y:S01]  /*16f0*/  IMAD R14, R5.reuse, R3, R14 ;  /* 0x00000003050e7224 */ /* 0x040fe200078e020e */
[C---:B------:R-:W-:Y:S01]  /*1700*/  ISETP.GT.U32.AND P1, PT, R5.reuse, R10, PT ;  /* 0x0000000a0500720c */ /* 0x040fe20003f24070 */
[C---:B------:R-:W-:Y:S01]  /*1710*/  IMAD R15, R5.reuse, R4, R15 ;  /* 0x00000004050f7224 */ /* 0x040fe200078e020f */
[----:B------:R-:W-:Y:S01]  /*1720*/  LOP3.LUT R66, R0, 0x80, RZ, 0xfc, !PT ;  /* 0x0000008000427812 */ /* 0x000fe200078efcff */
[--C-:B------:R-:W-:Y:S01]  /*1730*/  @!P5 IMAD.IADD R12, R12, 0x1, -R5.reuse ;  /* 0x000000010c0cd824 */ /* 0x100fe200078e0a05 */
[----:B------:R-:W-:Y:S01]  /*1740*/  ISETP.GT.U32.AND P5, PT, R5, R14, PT ;  /* 0x0000000e0500720c */ /* 0x000fe20003fa4070 */
[----:B------:R-:W-:Y:S01]  /*1750*/  @!P6 IMAD.IADD R13, R13, 0x1, -R5 ;  /* 0x000000010d0de824 */ /* 0x000fe200078e0a05 */
[----:B------:R-:W-:Y:S01]  /*1760*/  ISETP.GT.U32.AND P6, PT, R5, R15, PT ;  /* 0x0000000f0500720c */ /* 0x000fe20003fc4070 */
[----:B------:R-:W-:Y:S01]  /*1770*/  IMAD.HI.U32 R3, R2, R16, RZ ;  /* 0x0000001002037227 */ /* 0x000fe200078e00ff */
[C---:B------:R-:W-:Y:S01]  /*1780*/  LOP3.LUT R68, R0.reuse, 0x86, RZ, 0xfc, !PT ;  /* 0x0000008600447812 */ /* 0x040fe200078efcff */
[----:B------:R-:W-:Y:S01]  /*1790*/  STL [R1+0x2664], R9 ;  /* 0x0026640901007387 */ /* 0x000fe20000100800 */
[----:B------:R-:W-:Y:S01]  /*17a0*/  LOP3.LUT R72, R0, 0x8a, RZ, 0xfc, !PT ;  /* 0x0000008a00487812 */ /* 0x000fe200078efcff */
[----:B------:R-:W-:Y:S01]  /*17b0*/  IMAD.MOV R3, RZ, RZ, -R3 ;  /* 0x000000ffff037224 */ /* 0x000fe200078e0a03 */
[----:B------:R-:W-:Y:S01]  /*17c0*/  IABS R67, R68 ;  /* 0x0000004400437213 */ /* 0x000fe20000000000 */
[--C-:B------:R-:W-:Y:S01]  /*17d0*/  @!P1 IMAD.IADD R10, R10, 0x1, -R5.reuse ;  /* 0x000000010a0a9824 */ /* 0x100fe200078e0a05 */
[----:B------:R-:W-:Y:S01]  /*17e0*/  ISETP.GE.AND P1, PT, R17, RZ, PT ;  /* 0x000000ff1100720c */ /* 0x000fe20003f26270 */
[----:B------:R-:W-:Y:S01]  /*17f0*/  IMAD R16, R5, R3, R16 ;  /* 0x0000000305107224 */ /* 0x000fe200078e0210 */
[----:B------:R-:W-:Y:S01]  /*1800*/  IABS R17, R22 ;  /* 0x0000001600117213 */ /* 0x000fe20000000000 */
[--C-:B------:R-:W-:Y:S01]  /*1810*/  @!P5 IMAD.IADD R14, R14, 0x1, -R5.reuse ;  /* 0x000000010e0ed824 */ /* 0x100fe200078e0a05 */
[----:B------:R-:W-:Y:S01]  /*1820*/  IABS R69, R72 ;  /* 0x0000004800457213 */ /* 0x000fe20000000000 */
[----:B------:R-:W-:Y:S01]  /*1830*/  @!P6 IMAD.IADD R15, R15, 0x1, -R5 ;  /* 0x000000010f0fe824 */ /* 0x000fe200078e0a05 */
[C---:B------:R-:W-:Y:S01]  /*1840*/  ISETP.GT.U32.AND P5, PT, R5.reuse, R16, PT ;  /* 0x000000100500720c */ /* 0x040fe20003fa4070 */
[----:B------:R-:W-:Y:S01]  /*1850*/  IMAD.HI.U32 R3, R2, R17, RZ ;  /* 0x0000001102037227 */ /* 0x000fe200078e00ff */
[----:B------:R-:W-:-:S02]  /*1860*/  ISETP.GT.U32.AND P6, PT, R5, R14, PT ;  /* 0x0000000e0500720c */ /* 0x000fc40003fc4070 */
[----:B------:R-:W-:Y:S01]  /*1870*/  LOP3.LUT R73, R0, 0x8c, RZ, 0xfc, !PT ;  /* 0x0000008c00497812 */ /* 0x000fe200078efcff */
[----:B------:R-:W-:Y:S01]  /*1880*/  @!P0 IMAD.MOV R10, RZ, RZ, -R10 ;  /* 0x000000ffff0a8224 */ /* 0x000fe200078e0a0a */
[----:B------:R-:W-:Y:S01]  /*1890*/  ISETP.GE.AND P0, PT, R18, RZ, PT ;  /* 0x000000ff1200720c */ /* 0x000fe20003f06270 */
[----:B------:R-:W-:Y:S01]  /*18a0*/  IMAD.MOV R18, RZ, RZ, -R3 ;  /* 0x000000ffff127224 */ /* 0x000fe200078e0a03 */
[----:B------:R-:W-:Y:S01]  /*18b0*/  LOP3.LUT R74, R0, 0x8e, RZ, 0xfc, !PT ;  /* 0x0000008e004a7812 */ /* 0x000fe200078efcff */
[----:B------:R-:W-:Y:S01]  /*18c0*/  IMAD.HI.U32 R4, R2, R19, RZ ;  /* 0x0000001302047227 */ /* 0x000fe200078e00ff */
[----:B------:R-:W-:Y:S01]  /*18d0*/  IABS R70, R73 ;  /* 0x0000004900467213 */ /* 0x000fe20000000000 */
[----:B------:R4:W-:Y:S01]  /*18e0*/  STL [R1+0x2668], R10 ;  /* 0x0026680a01007387 */ /* 0x0009e20000100800 */
[----:B------:R-:W-:Y:S01]  /*18f0*/  IABS R71, R74 ;  /* 0x0000004a00477213 */ /* 0x000fe20000000000 */
[----:B------:R-:W-:Y:S01]  /*1900*/  IMAD R17, R5, R18, R17 ;  /* 0x0000001205117224 */ /* 0x000fe200078e0211 */
[----:B------:R-:W-:Y:S01]  /*1910*/  LOP3.LUT R75, R0, 0x90, RZ, 0xfc, !PT ;  /* 0x00000090004b7812 */ /* 0x000fe200078efcff */
[----:B------:R-:W-:Y:S01]  /*1920*/  IMAD.HI.U32 R3, R2, R20, RZ ;  /* 0x0000001402037227 */ /* 0x000fe200078e00ff */
[----:B------:R-:W-:-:S02]  /*1930*/  @!P6 IADD3 R14, R14, -R5, RZ ;  /* 0x800000050e0ee210 */ /* 0x000fc40007ffe0ff */
[C---:B------:R-:W-:Y:S01]  /*1940*/  ISETP.GT.U32.AND P6, PT, R5.reuse, R17, PT ;  /* 0x000000110500720c */ /* 0x040fe20003fc4070 */
[----:B------:R-:W-:Y:S01]  /*1950*/  IMAD.MOV R4, RZ, RZ, -R4 ;  /* 0x000000ffff047224 */ /* 0x000fe200078e0a04 */
[C---:B------:R-:W-:Y:S01]  /*1960*/  LOP3.LUT R76, R0.reuse, 0x92, RZ, 0xfc, !PT ;  /* 0x00000092004c7812 */ /* 0x040fe200078efcff */
[----:B------:R-:W-:Y:S01]  /*1970*/  IMAD.MOV R3, RZ, RZ, -R3 ;  /* 0x000000ffff037224 */ /* 0x000fe200078e0a03 */
[C---:B------:R-:W-:Y:S01]  /*1980*/  LOP3.LUT R77, R0.reuse, 0x94, RZ, 0xfc, !PT ;  /* 0x00000094004d7812 */ /* 0x040fe200078efcff */
[C---:B------:R-:W-:Y:S01]  /*1990*/  IMAD R18, R5.reuse, R4, R19 ;  /* 0x0000000405127224 */ /* 0x040fe200078e0213 */
[C---:B------:R-:W-:Y:S01]  /*19a0*/  LOP3.LUT R78, R0.reuse, 0x9a, RZ, 0xfc, !PT ;  /* 0x0000009a004e7812 */ /* 0x040fe200078efcff */
[----:B------:R-:W-:Y:S01]  /*19b0*/  @!P4 IMAD.MOV R12, RZ, RZ, -R12 ;  /* 0x000000ffff0cc224 */ /* 0x000fe200078e0a0c */
[C---:B------:R-:W-:Y:S01]  /*19c0*/  ISETP.GT.U32.AND P4, PT, R5.reuse, R15, PT ;  /* 0x0000000f0500720c */ /* 0x040fe20003f84070 */
[----:B------:R-:W-:Y:S01]  /*19d0*/  IMAD R19, R5, R3, R20 ;  /* 0x0000000305137224 */ /* 0x000fe200078e0214 */
[----:B------:R-:W-:Y:S01]  /*19e0*/  LOP3.LUT R79, R0, 0x9c, RZ, 0xfc, !PT ;  /* 0x0000009c004f7812 */ /* 0x000fe200078efcff */
[----:B------:R-:W-:Y:S01]  /*19f0*/  @!P3 IMAD.MOV R11, RZ, RZ, -R11 ;  /* 0x000000ffff0bb224 */ /* 0x000fe200078e0a0b */
[----:B------:R-:W-:Y:S01]  /*1a00*/  ISETP.GE.AND P3, PT, R21, RZ, PT ;  /* 0x000000ff1500720c */ /* 0x000fe20003f66270 */
[--C-:B------:R-:W-:Y:S01]  /*1a10*/  @!P6 IMAD.IADD R17, R17, 0x1, -R5.reuse ;  /* 0x000000011111e824 */ /* 0x100fe200078e0a05 */
[----:B------:R-:W-:Y:S01]  /*1a20*/  IABS R21, R27 ;  /* 0x0000001b00157213 */ /* 0x000fe20000000000 */
[----:B------:R-:W-:Y:S01]  /*1a30*/  @!P2 IMAD.MOV R14, RZ, RZ, -R14 ;  /* 0x000000ffff0ea224 */ /* 0x000fe200078e0a0e */
[C---:B------:R-:W-:Y:S01]  /*1a40*/  ISETP.GT.U32.AND P6, PT, R5.reuse, R19, PT ;  /* 0x000000130500720c */ /* 0x040fe20003fc4070 */
[--C-:B------:R-:W-:Y:S01]  /*1a50*/  @!P5 IMAD.IADD R16, R16, 0x1, -R5.reuse ;  /* 0x000000011010d824 */ /* 0x100fe200078e0a05 */
[C---:B------:R-:W-:Y:S01]  /*1a60*/  ISETP.GT.U32.AND P2, PT, R5.reuse, R18, PT ;  /* 0x000000120500720c */ /* 0x040fe20003f44070 */
[----:B------:R-:W-:Y:S01]  /*1a70*/  IMAD.HI.U32 R4, R2, R21, RZ ;  /* 0x0000001502047227 */ /* 0x000fe200078e00ff */
[C---:B------:R-:W-:Y:S01]  /*1a80*/  LOP3.LUT R86, R0.reuse, 0x9e, RZ, 0xfc, !PT ;  /* 0x0000009e00567812 */ /* 0x040fe200078efcff */
[----:B------:R1:W-:Y:S01]  /*1a90*/  STL [R1+0x266c], R11 ;  /* 0x00266c0b01007387 */ /* 0x0003e20000100800 */
[----:B------:R-:W-:Y:S01]  /*1aa0*/  ISETP.GT.U32.AND P5, PT, R5, R16, PT ;  /* 0x000000100500720c */ /* 0x000fe20003fa4070 */
[----:B------:R-:W-:Y:S01]  /*1ab0*/  IMAD.MOV R4, RZ, RZ, -R4 ;  /* 0x000000ffff047224 */ /* 0x000fe200078e0a04 */
[----:B------:R-:W-:Y:S01]  /*1ac0*/  LOP3.LUT R87, R0, 0xa0, RZ, 0xfc, !PT ;  /* 0x000000a000577812 */ /* 0x000fe200078efcff */
[----:B------:R-:W-:Y:S01]  /*1ad0*/  @!P4 IMAD.IADD R15, R15, 0x1, -R5 ;  /* 0x000000010f0fc824 */ /* 0x000fe200078e0a05 */
[----:B------:R-:W-:Y:S01]  /*1ae0*/  ISETP.GE.AND P4, PT, R23, RZ, PT ;  /* 0x000000ff1700720c */ /* 0x000fe20003f86270 */
[C---:B------:R-:W-:Y:S01]  /*1af0*/  IMAD R20, R5.reuse, R4, R21 ;  /* 0x0000000405147224 */ /* 0x040fe200078e0215 */
[----:B------:R-:W-:Y:S01]  /*1b00*/  IABS R21, R28 ;  /* 0x0000001c00157213 */ /* 0x000fe20000000000 */
[----:B------:R-:W-:Y:S01]  /*1b10*/  @!P0 IMAD.MOV R15, RZ, RZ, -R15 ;  /* 0x000000ffff0f8224 */ /* 0x000fe200078e0a0f */
[----:B------:R-:W-:Y:S01]  /*1b20*/  ISETP.GT.U32.AND P0, PT, R5, R17, PT ;  /* 0x000000110500720c */ /* 0x000fe20003f04070 */
[----:B------:R-:W-:Y:S01]  /*1b30*/  @!P6 IMAD.IADD R19, R19, 0x1, -R5 ;  /* 0x000000011313e824 */ /* 0x000fe200078e0a05 */
[----:B------:R-:W-:Y:S01]  /*1b40*/  IABS R23, R29 ;  /* 0x0000001d00177213 */ /* 0x000fe20000000000 */
[----:B------:R-:W-:Y:S01]  /*1b50*/  IMAD.HI.U32 R3, R2, R21, RZ ;  /* 0x0000001502037227 */ /* 0x000fe200078e00ff */
[----:B------:R-:W-:-:S02]  /*1b60*/  IABS R81, R87 ;  /* 0x0000005700517213 */ /* 0x000fc40000000000 */
[C---:B------:R-:W-:Y:S01]  /*1b70*/  ISETP.GT.U32.AND P6, PT, R5.reuse, R19, PT ;  /* 0x000000130500720c */ /* 0x040fe20003fc4070 */
[----:B------:R-:W-:Y:S01]  /*1b80*/  IMAD.MOV R4, RZ, RZ, -R3 ;  /* 0x000000ffff047224 */ /* 0x000fe200078e0a03 */
[----:B------:R-:W-:Y:S01]  /*1b90*/  LOP3.LUT R88, R0, 0xa2, RZ, 0xfc, !PT ;  /* 0x000000a200587812 */ /* 0x000fe200078efcff */
[----:B------:R-:W-:Y:S01]  /*1ba0*/  @!P2 IMAD.IADD R18, R18, 0x1, -R5 ;  /* 0x000000011212a824 */ /* 0x000fe200078e0a05 */
[----:B------:R-:W-:Y:S01]  /*1bb0*/  LOP3.LUT R89, R0, 0xa4, RZ, 0xfc, !PT ;  /* 0x000000a400597812 */ /* 0x000fe200078efcff */
[----:B------:R-:W-:Y:S01]  /*1bc0*/  IMAD R21, R5, R4, R21 ;  /* 0x0000000405157224 */ /* 0x000fe200078e0215 */
[----:B------:R-:W-:Y:S01]  /*1bd0*/  IABS R83, R88 ;  /* 0x0000005800537213 */ /* 0x000fe20000000000 */
[----:B------:R-:W-:Y:S01]  /*1be0*/  @!P0 IMAD.IADD R17, R17, 0x1, -R5 ;  /* 0x0000000111118824 */ /* 0x000fe200078e0a05 */
[C---:B------:R-:W-:Y:S01]  /*1bf0*/  ISETP.GT.U32.AND P0, PT, R5.reuse, R20, PT ;  /* 0x000000140500720c */ /* 0x040fe20003f04070 */
[----:B------:R-:W-:Y:S01]  /*1c00*/  @!P1 IMAD.MOV R13, RZ, RZ, -R13 ;  /* 0x000000ffff0d9224 */ /* 0x000fe200078e0a0d */
[----:B------:R-:W-:Y:S01]  /*1c10*/  ISETP.GT.U32.AND P2, PT, R5, R18, PT ;  /* 0x000000120500720c */ /* 0x000fe20003f44070 */
[----:B------:R-:W-:Y:S01]  /*1c20*/  IMAD.HI.U32 R3, R2, R23, RZ ;  /* 0x0000001702037227 */ /* 0x000fe200078e00ff */
[----:B------:R-:W-:-:S02]  /*1c30*/  ISETP.GE.AND P1, PT, R22, RZ, PT ;  /* 0x000000ff1600720c */ /* 0x000fc40003f26270 */
[----:B------:R-:W-:Y:S01]  /*1c40*/  IABS R84, R89 ;  /* 0x0000005900547213 */ /* 0x000fe20000000000 */
[--C-:B------:R-:W-:Y:S01]  /*1c50*/  @!P6 IMAD.IADD R19, R19, 0x1, -R5.reuse ;  /* 0x000000011313e824 */ /* 0x100fe200078e0a05 */
[----:B------:R-:W-:Y:S01]  /*1c60*/  ISETP.GT.U32.AND P6, PT, R5, R21, PT ;  /* 0x000000150500720c */ /* 0x000fe20003fc4070 */
[----:B------:R-:W-:Y:S01]  /*1c70*/  IMAD.HI.U32 R4, R2, R25, RZ ;  /* 0x0000001902047227 */ /* 0x000fe200078e00ff */
[C---:B------:R-:W-:Y:S02]  /*1c80*/  LOP3.LUT R90, R0.reuse, 0xa6, RZ, 0xfc, !PT ;  /* 0x000000a6005a7812 */ /* 0x040fe400078efcff */
[----:B------:R-:W-:Y:S01]  /*1c90*/  LOP3.LUT R91, R0, 0xa8, RZ, 0xfc, !PT ;  /* 0x000000a8005b7812 */ /* 0x000fe200078efcff */
[----:B------:R-:W-:Y:S01]  /*1ca0*/  @!P0 IMAD.IADD R20, R20, 0x1, -R5 ;  /* 0x0000000114148824 */ /* 0x000fe200078e0a05 */
[----:B------:R-:W-:Y:S01]  /*1cb0*/  ISETP.GE.AND P0, PT, R28, RZ, PT ;  /* 0x000000ff1c00720c */ /* 0x000fe20003f06270 */
[----:B------:R-:W-:Y:S01]  /*1cc0*/  IMAD.HI.U32 R22, R2, R26, RZ ;  /* 0x0000001a02167227 */ /* 0x000fe200078e00ff */
[----:B------:R-:W-:-:S02]  /*1cd0*/  LOP3.LUT R28, R0, 0x34, RZ, 0xfc, !PT ;  /* 0x00000034001c7812 */ /* 0x000fc400078efcff */
[----:B------:R-:W-:Y:S01]  /*1ce0*/  IABS R85, R90 ;  /* 0x0000005a00557213 */ /* 0x000fe20000000000 */
[--C-:B------:R-:W-:Y:S01]  /*1cf0*/  @!P5 IMAD.IADD R16, R16, 0x1, -R5.reuse ;  /* 0x000000011010d824 */ /* 0x100fe200078e0a05 */
[----:B------:R-:W-:Y:S01]  /*1d00*/  ISETP.GE.AND P5, PT, R24, RZ, PT ;  /* 0x000000ff1800720c */ /* 0x000fe20003fa6270 */
[----:B------:R-:W-:Y:S01]  /*1d10*/  @!P6 IMAD.IADD R21, R21, 0x1, -R5 ;  /* 0x000000011515e824 */ /* 0x000fe200078e0a05 */
[C---:B------:R-:W-:Y:S01]  /*1d20*/  ISETP.GT.U32.AND P6, PT, R5.reuse, R20, PT ;  /* 0x000000140500720c */ /* 0x040fe20003fc4070 */
[----:B------:R-:W-:Y:S01]  /*1d30*/  IMAD.MOV R24, RZ, RZ, -R3 ;  /* 0x000000ffff187224 */ /* 0x000fe200078e0a03 */
[C---:B------:R-:W-:Y:S01]  /*1d40*/  LOP3.LUT R92, R0.reuse, 0xaa, RZ, 0xfc, !PT ;  /* 0x000000aa005c7812 */ /* 0x040fe200078efcff */
[----:B------:R-:W-:Y:S01]  /*1d50*/  IMAD.MOV R4, RZ, RZ, -R4 ;  /* 0x000000ffff047224 */ /* 0x000fe200078e0a04 */
[C---:B------:R-:W-:Y:S01]  /*1d60*/  LOP3.LUT R96, R0.reuse, 0xb8, RZ, 0xfc, !PT ;  /* 0x000000b800607812 */ /* 0x040fe200078efcff */
[----:B------:R-:W-:Y:S01]  /*1d70*/  IMAD.MOV R3, RZ, RZ, -R22 ;  /* 0x000000ffff037224 */ /* 0x000fe200078e0a16 */
[C---:B------:R-:W-:Y:S01]  /*1d80*/  LOP3.LUT R97, R0.reuse, 0xba, RZ, 0xfc, !PT ;  /* 0x000000ba00617812 */ /* 0x040fe200078efcff */
[----:B------:R-:W-:Y:S01]  /*1d90*/  IMAD R22, R5, R24, R23 ;  /* 0x0000001805167224 */ /* 0x000fe200078e0217 */
[----:B------:R-:W-:Y:S01]  /*1da0*/  LOP3.LUT R98, R0, 0xbc, RZ, 0xfc, !PT ;  /* 0x000000bc00627812 */ /* 0x000fe200078efcff */
[----:B------:R-:W-:Y:S01]  /*1db0*/  @!P2 IMAD.IADD R18, R18, 0x1, -R5 ;  /* 0x000000011212a824 */ /* 0x000fe200078e0a05 */
[----:B------:R-:W-:Y:S01]  /*1dc0*/  ISETP.GE.AND P2, PT, R27, RZ, PT ;  /* 0x000000ff1b00720c */ /* 0x000fe20003f46270 */
[C---:B------:R-:W-:Y:S01]  /*1dd0*/  IMAD R23, R5.reuse, R4, R25 ;  /* 0x0000000405177224 */ /* 0x040fe200078e0219 */
[----:B------:R-:W-:Y:S01]  /*1de0*/  IABS R25, R28 ;  /* 0x0000001c00197213 */ /* 0x000fe20000000000 */
[C---:B------:R-:W-:Y:S01]  /*1df0*/  IMAD R24, R5.reuse, R3, R26 ;  /* 0x0000000305187224 */ /* 0x040fe200078e021a */
[----:B------:R-:W-:Y:S01]  /*1e00*/  IABS R26, R32 ;  /* 0x00000020001a7213 */ /* 0x000fe20000000000 */
[----:B------:R-:W-:Y:S01]  /*1e10*/  @!P4 IMAD.MOV R18, RZ, RZ, -R18 ;  /* 0x000000ffff12c224 */ /* 0x000fe200078e0a12 */
[C---:B------:R-:W-:Y:S01]  /*1e20*/  ISETP.GT.U32.AND P4, PT, R5.reuse, R23, PT ;  /* 0x000000170500720c */ /* 0x040fe20003f84070 */
[----:B------:R-:W-:Y:S01]  /*1e30*/  @!P6 IMAD.IADD R20, R20, 0x1, -R5 ;  /* 0x000000011414e824 */ /* 0x000fe200078e0a05 */
[C---:B------:R-:W-:Y:S01]  /*1e40*/  ISETP.GT.U32.AND P6, PT, R5.reuse, R24, PT ;  /* 0x000000180500720c */ /* 0x040fe20003fc4070 */
[----:B------:R-:W-:Y:S01]  /*1e50*/  @!P3 IMAD.MOV R16, RZ, RZ, -R16 ;  /* 0x000000ffff10b224 */ /* 0x000fe200078e0a10 */
[C---:B------:R-:W-:Y:S01]  /*1e60*/  ISETP.GT.U32.AND P3, PT, R5.reuse, R22, PT ;  /* 0x000000160500720c */ /* 0x040fe20003f64070 */
[----:B------:R-:W-:Y:S01]  /*1e70*/  @!P1 IMAD.MOV R17, RZ, RZ, -R17 ;  /* 0x000000ffff119224 */ /* 0x000fe200078e0a11 */
[----:B------:R-:W-:Y:S01]  /*1e80*/  ISETP.GT.U32.AND P1, PT, R5, R21, PT ;  /* 0x000000150500720c */ /* 0x000fe20003f24070 */
[----:B------:R-:W-:Y:S01]  /*1e90*/  IMAD.HI.U32 R3, R2, R25, RZ ;  /* 0x0000001902037227 */ /* 0x000fe200078e00ff */
[----:B------:R-:W-:-:S02]  /*1ea0*/  IABS R93, R97 ;  /* 0x00000061005d7213 */ /* 0x000fc40000000000 */
[----:B------:R-:W-:Y:S01]  /*1eb0*/  IABS R95, R98 ;  /* 0x00000062005f7213 */ /* 0x000fe20000000000 */
[----:B------:R-:W-:Y:S01]  /*1ec0*/  IMAD.MOV R4, RZ, RZ, -R3 ;  /* 0x000000ffff047224 */ /* 0x000fe200078e0a03 */
[C---:B------:R-:W-:Y:S01]  /*1ed0*/  LOP3.LUT R100, R0.reuse, 0xc2, RZ, 0xfc, !PT ;  /* 0x000000c200647812 */ /* 0x040fe200078efcff */
[--C-:B------:R-:W-:Y:S01]  /*1ee0*/  @!P4 IMAD.IADD R23, R23, 0x1, -R5.reuse ;  /* 0x000000011717c824 */ /* 0x100fe200078e0a05 */
[----:B------:R-:W-:Y:S01]  /*1ef0*/  LOP3.LUT R101, R0, 0xc4, RZ, 0xfc, !PT ;  /* 0x000000c400657812 */ /* 0x000fe200078efcff */
[--C-:B------:R-:W-:Y:S01]  /*1f00*/  @!P6 IMAD.IADD R24, R24, 0x1, -R5.reuse ;  /* 0x000000011818e824 */ /* 0x100fe200078e0a05 */
[----:B------:R-:W-:Y:S01]  /*1f10*/  LOP3.LUT R102, R0, 0xc6, RZ, 0xfc, !PT ;  /* 0x000000c600667812 */ /* 0x000fe200078efcff */
[--C-:B------:R-:W-:Y:S01]  /*1f20*/  @!P3 IMAD.IADD R22, R22, 0x1, -R5.reuse ;  /* 0x000000011616b824 */ /* 0x100fe200078e0a05 */
[----:B------:R-:W-:Y:S01]  /*1f30*/  ISETP.GT.U32.AND P6, PT, R5, R23, PT ;  /* 0x000000170500720c */ /* 0x000fe20003fc4070 */
[----:B------:R-:W-:Y:S01]  /*1f40*/  @!P1 IMAD.IADD R21, R21, 0x1, -R5 ;  /* 0x0000000115159824 */ /* 0x000fe200078e0a05 */
[----:B------:R-:W-:Y:S01]  /*1f50*/  ISETP.GE.AND P1, PT, R30, RZ, PT ;  /* 0x000000ff1e00720c */ /* 0x000fe20003f26270 */
[C---:B------:R-:W-:Y:S01]  /*1f60*/  IMAD R25, R5.reuse, R4, R25 ;  /* 0x0000000405197224 */ /* 0x040fe200078e0219 */
[----:B------:R-:W-:Y:S01]  /*1f70*/  ISETP.GT.U32.AND P4, PT, R5, R22, PT ;  /* 0x000000160500720c */ /* 0x000fe20003f84070 */
[----:B------:R-:W-:Y:S01]  /*1f80*/  IMAD.HI.U32 R3, R2, R26, RZ ;  /* 0x0000001a02037227 */ /* 0x000fe200078e00ff */
[----:B------:R-:W-:-:S02]  /*1f90*/  LOP3.LUT R30, R0, 0x38, RZ, 0xfc, !PT ;  /* 0x00000038001e7812 */ /* 0x000fc400078efcff */
[----:B------:R-:W-:Y:S01]  /*1fa0*/  ISETP.GE.AND P3, PT, R31, RZ, PT ;  /* 0x000000ff1f00720c */ /* 0x000fe20003f66270 */
[----:B------:R-:W-:Y:S01]  /*1fb0*/  @!P2 IMAD.MOV R20, RZ, RZ, -R20 ;  /* 0x000000ffff14a224 */ /* 0x000fe200078e0a14 */
[C---:B------:R-:W-:Y:S01]  /*1fc0*/  ISETP.GT.U32.AND P2, PT, R5.reuse, R24, PT ;  /* 0x000000180500720c */ /* 0x040fe20003f44070 */
[----:B------:R-:W-:Y:S01]  /*1fd0*/  @!P0 IMAD.MOV R21, RZ, RZ, -R21 ;  /* 0x000000ffff158224 */ /* 0x000fe200078e0a15 */
[----:B------:R-:W-:Y:S01]  /*1fe0*/  ISETP.GT.U32.AND P0, PT, R5, R25, PT ;  /* 0x000000190500720c */ /* 0x000fe20003f04070 */
[----:B------:R-:W-:Y:S01]  /*1ff0*/  @!P5 IMAD.MOV R19, RZ, RZ, -R19 ;  /* 0x000000ffff13d224 */ /* 0x000fe200078e0a13 */
[----:B------:R-:W-:Y:S01]  /*2000*/  IADD3 R3, -R3, RZ, RZ ;  /* 0x000000ff03037210 */ /* 0x000fe20007ffe1ff */
[--C-:B------:R-:W-:Y:S01]  /*2010*/  @!P6 IMAD.IADD R23, R23, 0x1, -R5.reuse ;  /* 0x000000011717e824 */ /* 0x100fe200078e0a05 */
[----:B------:R-:W-:Y:S01]  /*2020*/  ISETP.GE.AND P5, PT, R29, RZ, PT ;  /* 0x000000ff1d00720c */ /* 0x000fe20003fa6270 */
[----:B------:R-:W-:Y:S01]  /*2030*/  @!P4 IMAD.IADD R22, R22, 0x1, -R5 ;  /* 0x000000011616c824 */ /* 0x000fe200078e0a05 */
[----:B------:R-:W-:Y:S01]  /*2040*/  IABS R27, R30 ;  /* 0x0000001e001b7213 */ /* 0x000fe20000000000 */
[C---:B------:R-:W-:Y:S01]  /*2050*/  IMAD R26, R5.reuse, R3, R26 ;  /* 0x00000003051a7224 */ /* 0x040fe200078e021a */
[----:B------:R-:W-:Y:S01]  /*2060*/  LOP3.LUT R31, R0, 0x3a, RZ, 0xfc, !PT ;  /* 0x0000003a001f7812 */ /* 0x000fe200078efcff */
[----:B------:R-:W-:Y:S01]  /*2070*/  @!P1 IMAD.MOV R23, RZ, RZ, -R23 ;  /* 0x000000ffff179224 */ /* 0x000fe200078e0a17 */
[----:B------:R-:W-:Y:S01]  /*2080*/  ISETP.GE.AND P4, PT, R28, RZ, PT ;  /* 0x000000ff1c00720c */ /* 0x000fe20003f86270 */
[----:B------:R-:W-:Y:S01]  /*2090*/  @!P2 IMAD.IADD R24, R24, 0x1, -R5 ;  /* 0x000000011818a824 */ /* 0x000fe200078e0a05 */
[----:B------:R-:W-:Y:S01]  /*20a0*/  ISETP.GT.U32.AND P6, PT, R5, R26, PT ;  /* 0x0000001a0500720c */ /* 0x000fe20003fc4070 */
[----:B------:R-:W-:Y:S01]  /*20b0*/  IMAD.HI.U32 R3, R2, R27, RZ ;  /* 0x0000001b02037227 */ /* 0x000fe200078e00ff */
[----:B------:R-:W-:-:S02]  /*20c0*/  ISETP.GE.AND P2, PT, R32, RZ, PT ;  /* 0x000000ff2000720c */ /* 0x000fc40003f46270 */
[----:B------:R-:W-:Y:S01]  /*20d0*/  LOP3.LUT R32, R0, 0x3c, RZ, 0xfc, !PT ;  /* 0x0000003c00207812 */ /* 0x000fe200078efcff */
[----:B------:R-:W-:Y:S01]  /*20e0*/  @!P0 IMAD.IADD R25, R25, 0x1, -R5 ;  /* 0x0000000119198824 */ /* 0x000fe200078e0a05 */
[----:B------:R-:W-:Y:S01]  /*20f0*/  IABS R29, R31 ;  /* 0x0000001f001d7213 */ /* 0x000fe20000000000 */
[----:B------:R-:W-:Y:S01]  /*2100*/  IMAD.MOV R28, RZ, RZ, -R3 ;  /* 0x000000ffff1c7224 */ /* 0x000fe200078e0a03 */
[----:B------:R-:W-:Y:S01]  /*2110*/  ISETP.GE.AND P0, PT, R30, RZ, PT ;  /* 0x000000ff1e00720c */ /* 0x000fe20003f06270 */
[----:B------:R-:W-:Y:S01]  /*2120*/  @!P5 IMAD.MOV R22, RZ, RZ, -R22 ;  /* 0x000000ffff16d224 */ /* 0x000fe200078e0a16 */
[----:B------:R-:W-:Y:S01]  /*2130*/  IABS R30, R32 ;  /* 0x00000020001e7213 */ /* 0x000fe20000000000 */
[C---:B------:R-:W-:Y:S01]  /*2140*/  IMAD R27, R5.reuse, R28, R27 ;  /* 0x0000001c051b7224 */ /* 0x040fe200078e021b */
[----:B------:R-:W-:Y:S01]  /*2150*/  ISETP.GT.U32.AND P5, PT, R5, R25, PT ;  /* 0x000000190500720c */ /* 0x000fe20003fa4070 */
[----:B------:R-:W-:Y:S01]  /*2160*/  IMAD.HI.U32 R4, R2, R29, RZ ;  /* 0x0000001d02047227 */ /* 0x000fe200078e00ff */
[----:B------:R-:W-:-:S02]  /*2170*/  IABS R99, R102 ;  /* 0x0000006600637213 */ /* 0x000fc40000000000 */
[C---:B------:R-:W-:Y:S01]  /*2180*/  ISETP.GT.U32.AND P1, PT, R5.reuse, R27, PT ;  /* 0x0000001b0500720c */ /* 0x040fe20003f24070 */
[----:B------:R-:W-:Y:S01]  /*2190*/  IMAD.HI.U32 R3, R2, R30, RZ ;  /* 0x0000001e02037227 */ /* 0x000fe200078e00ff */
[C---:B------:R-:W-:Y:S02]  /*21a0*/  LOP3.LUT R103, R0.reuse, 0xc8, RZ, 0xfc, !PT ;  /* 0x000000c800677812 */ /* 0x040fe400078efcff */
        /* <DEDUP_REMOVED lines=8> */
[----:B------:R-:W-:Y:S01]  /*2230*/  ISETP.GT.U32.AND P6, PT, R5, R26, PT ;  /* 0x0000001a0500720c */ /* 0x000fe20003fc4070 */
[----:B------:R-:W-:Y:S01]  /*2240*/  @!P5 IMAD.IADD R25, R25, 0x1, -R5 ;  /* 0x000000011919d824 */ /* 0x000fe200078e0a05 */
[C---:B------:R-:W-:Y:S01]  /*2250*/  LOP3.LUT R4, R0.reuse, 0x3e, RZ, 0xfc, !PT ;  /* 0x0000003e00047812 */ /* 0x040fe200078efcff */
[C---:B------:R-:W-:Y:S01]  /*2260*/  IMAD R29, R5.reuse, R3, R30 ;  /* 0x00000003051d7224 */ /* 0x040fe200078e021e */
[----:B------:R-:W-:Y:S01]  /*2270*/  ISETP.GT.U32.AND P5, PT, R5, R28, PT ;  /* 0x0000001c0500720c */ /* 0x000fe20003fa4070 */
[----:B------:R-:W-:Y:S01]  /*2280*/  @!P4 IMAD.MOV R25, RZ, RZ, -R25 ;  /* 0x000000ffff19c224 */ /* 0x000fe200078e0a19 */
[----:B------:R-:W-:Y:S01]  /*2290*/  LOP3.LUT R109, R0, 0xd6, RZ, 0xfc, !PT ;  /* 0x000000d6006d7812 */ /* 0x000fe200078efcff */
[----:B------:R-:W-:Y:S01]  /*22a0*/  @!P1 IMAD.IADD R27, R27, 0x1, -R5 ;  /* 0x000000011b1b9824 */ /* 0x000fe200078e0a05 */
[----:B------:R-:W-:Y:S01]  /*22b0*/  ISETP.GT.U32.AND P4, PT, R5, R29, PT ;  /* 0x0000001d0500720c */ /* 0x000fe20003f84070 */
[----:B------:R-:W-:Y:S01]  /*22c0*/  @!P3 IMAD.MOV R24, RZ, RZ, -R24 ;  /* 0x000000ffff18b224 */ /* 0x000fe200078e0a18 */
[----:B------:R-:W-:Y:S01]  /*22d0*/  ISETP.GE.AND P3, PT, R31, RZ, PT ;  /* 0x000000ff1f00720c */ /* 0x000fe20003f66270 */
[----:B------:R-:W-:Y:S01]  /*22e0*/  IMAD.HI.U32 R30, R2, R34, RZ ;  /* 0x00000022021e7227 */ /* 0x000fe200078e00ff */
[----:B------:R-:W-:-:S02]  /*22f0*/  ISETP.GT.U32.AND P1, PT, R5, R27, PT ;  /* 0x0000001b0500720c */ /* 0x000fc40003f24070 */
[----:B------:R-:W-:Y:S01]  /*2300*/  IABS R31, R4 ;  /* 0x00000004001f7213 */ /* 0x000fe20000000000 */
[--C-:B------:R-:W-:Y:S01]  /*2310*/  @!P6 IMAD.IADD R26, R26, 0x1, -R5.reuse ;  /* 0x000000011a1ae824 */ /* 0x100fe200078e0a05 */
[----:B------:R-:W-:Y:S01]  /*2320*/  ISETP.GE.AND P6, PT, R32, RZ, PT ;  /* 0x000000ff2000720c */ /* 0x000fe20003fc6270 */
[--C-:B------:R-:W-:Y:S01]  /*2330*/  @!P5 IMAD.IADD R28, R28, 0x1, -R5.reuse ;  /* 0x000000011c1cd824 */ /* 0x100fe200078e0a05 */
[----:B------:R-:W-:Y:S01]  /*2340*/  LOP3.LUT R32, R0, 0x40, RZ, 0xfc, !PT ;  /* 0x0000004000207812 */ /* 0x000fe200078efcff */
[----:B------:R-:W-:Y:S01]  /*2350*/  @!P2 IMAD.MOV R26, RZ, RZ, -R26 ;  /* 0x000000ffff1aa224 */ /* 0x000fe200078e0a1a */
[----:B------:R-:W-:Y:S01]  /*2360*/  ISETP.GE.AND P2, PT, R4, RZ, PT ;  /* 0x000000ff0400720c */ /* 0x000fe20003f46270 */
[----:B------:R-:W-:Y:S01]  /*2370*/  @!P4 IMAD.IADD R29, R29, 0x1, -R5 ;  /* 0x000000011d1dc824 */ /* 0x000fe200078e0a05 */
[----:B------:R-:W-:Y:S01]  /*2380*/  IABS R33, R32 ;  /* 0x0000002000217213 */ /* 0x000fe20000000000 */
[----:B------:R-:W-:Y:S01]  /*2390*/  IMAD.HI.U32 R3, R2, R31, RZ ;  /* 0x0000001f02037227 */ /* 0x000fe200078e00ff */
[----:B------:R-:W-:-:S02]  /*23a0*/  ISETP.GT.U32.AND P5, PT, R5, R28, PT ;  /* 0x0000001c0500720c */ /* 0x000fc40003fa4070 */
[----:B------:R-:W-:Y:S01]  /*23b0*/  ISETP.GT.U32.AND P4, PT, R5, R29, PT ;  /* 0x0000001d0500720c */ /* 0x000fe20003f84070 */
[----:B------:R-:W-:Y:S01]  /*23c0*/  IMAD.HI.U32 R4, R2, R33, RZ ;  /* 0x0000002102047227 */ /* 0x000fe200078e00ff */
[C---:B------:R-:W-:Y:S02]  /*23d0*/  LOP3.LUT R112, R0.reuse, 0xd8, RZ, 0xfc, !PT ;  /* 0x000000d800707812 */ /* 0x040fe400078efcff */
[----:B------:R-:W-:Y:S01]  /*23e0*/  LOP3.LUT R113, R0, 0xda, RZ, 0xfc, !PT ;  /* 0x000000da00717812 */ /* 0x000fe200078efcff */
[----:B------:R-:W-:Y:S01]  /*23f0*/  @!P1 IMAD.IADD R27, R27, 0x1, -R5 ;  /* 0x000000011b1b9824 */ /* 0x000fe200078e0a05 */
[----:B------:R-:W-:Y:S01]  /*2400*/  ISETP.GE.AND P1, PT, R32, RZ, PT ;  /* 0x000000ff2000720c */ /* 0x000fe20003f26270 */
[----:B------:R-:W-:Y:S01]  /*2410*/  IMAD.MOV R32, RZ, RZ, -R3 ;  /* 0x000000ffff207224 */ /* 0x000fe200078e0a03 */
[----:B------:R-:W-:Y:S01]  /*2420*/  IABS R108, R112 ;  /* 0x00000070006c7213 */ /* 0x000fe20000000000 */
[----:B------:R-:W-:Y:S01]  /*2430*/  IMAD.MOV R4, RZ, RZ, -R4 ;  /* 0x000000ffff047224 */ /* 0x000fe200078e0a04 */
[C---:B------:R-:W-:Y:S01]  /*2440*/  LOP3.LUT R114, R0.reuse, 0xdc, RZ, 0xfc, !PT ;  /* 0x000000dc00727812 */ /* 0x040fe200078efcff */
[----:B------:R-:W-:Y:S01]  /*2450*/  IMAD.MOV R3, RZ, RZ, -R30 ;  /* 0x000000ffff037224 */ /* 0x000fe200078e0a1e */
[C---:B------:R-:W-:Y:S01]  /*2460*/  LOP3.LUT R116, R0.reuse, 0xe0, RZ, 0xfc, !PT ;  /* 0x000000e000747812 */ /* 0x040fe200078efcff */
[----:B------:R-:W-:Y:S01]  /*2470*/  IMAD R30, R5, R32, R31 ;  /* 0x00000020051e7224 */ /* 0x000fe200078e021f */
[----:B------:R-:W-:Y:S01]  /*2480*/  @!P4 IADD3 R29, R29, -R5, RZ ;  /* 0x800000051d1dc210 */ /* 0x000fe20007ffe0ff */
[C---:B------:R-:W-:Y:S01]  /*2490*/  IMAD R31, R5.reuse, R4, R33 ;  /* 0x00000004051f7224 */ /* 0x040fe200078e0221 */
[----:B------:R-:W-:Y:S01]  /*24a0*/  IABS R111, R116 ;  /* 0x00000074006f7213 */ /* 0x000fe20000000000 */
[C---:B------:R-:W-:Y:S01]  /*24b0*/  IMAD R32, R5.reuse, R3, R34 ;  /* 0x0000000305207224 */ /* 0x040fe200078e0222 */
[----:B------:R-:W-:Y:S01]  /*24c0*/  LOP3.LUT R3, R0, 0x44, RZ, 0xfc, !PT ;  /* 0x0000004400037812 */ /* 0x000fe200078efcff */
[----:B------:R-:W-:Y:S01]  /*24d0*/  @!P5 IMAD.IADD R28, R28, 0x1, -R5 ;  /* 0x000000011c1cd824 */ /* 0x000fe200078e0a05 */
[----:B------:R-:W-:Y:S01]  /*24e0*/  ISETP.GT.U32.AND P4, PT, R5, R31, PT ;  /* 0x0000001f0500720c */ /* 0x000fe20003f84070 */
[----:B------:R-:W-:Y:S01]  /*24f0*/  @!P0 IMAD.MOV R27, RZ, RZ, -R27 ;  /* 0x000000ffff1b8224 */ /* 0x000fe200078e0a1b */
[----:B------:R-:W-:Y:S01]  /*2500*/  ISETP.GE.AND P5, PT, R35, RZ, PT ;  /* 0x000000ff2300720c */ /* 0x000fe20003fa6270 */
[----:B------:R-:W-:Y:S01]  /*2510*/  @!P3 IMAD.MOV R28, RZ, RZ, -R28 ;  /* 0x000000ffff1cb224 */ /* 0x000fe200078e0a1c */
[----:B------:R-:W-:Y:S01]  /*2520*/  ISETP.GT.U32.AND P0, PT, R5, R30, PT ;  /* 0x0000001e0500720c */ /* 0x000fe20003f04070 */
[----:B------:R-:W-:Y:S01]  /*2530*/  @!P6 IMAD.MOV R29, RZ, RZ, -R29 ;  /* 0x000000ffff1de224 */ /* 0x000fe200078e0a1d */
[----:B------:R-:W-:Y:S01]  /*2540*/  IABS R35, R3 ;  /* 0x0000000300237213 */ /* 0x000fe20000000000 */
[----:B------:R-:W-:Y:S01]  /*2550*/  IMAD.HI.U32 R4, R2, R37, RZ ;  /* 0x0000002502047227 */ /* 0x000fe200078e00ff */
[----:B------:R-:W-:-:S02]  /*2560*/  ISETP.GE.AND P3, PT, R3, RZ, PT ;  /* 0x000000ff0300720c */ /* 0x000fc40003f66270 */
[----:B------:R-:W-:Y:S01]  /*2570*/  ISETP.GT.U32.AND P6, PT, R5, R32, PT ;  /* 0x000000200500720c */ /* 0x000fe20003fc4070 */
[----:B------:R-:W-:Y:S01]  /*2580*/  IMAD.HI.U32 R3, R2, R35, RZ ;  /* 0x0000002302037227 */ /* 0x000fe200078e00ff */
[C---:B------:R-:W-:Y:S02]  /*2590*/  LOP3.LUT R115, R0.reuse, 0xde, RZ, 0xfc, !PT ;  /* 0x000000de00737812 */ /* 0x040fe400078efcff */
[----:B------:R-:W-:Y:S01]  /*25a0*/  LOP3.LUT R117, R0, 0xe2, RZ, 0xfc, !PT ;  /* 0x000000e200757812 */ /* 0x000fe200078efcff */
[----:B------:R-:W-:Y:S01]  /*25b0*/  @!P4 IMAD.IADD R31, R31, 0x1, -R5 ;  /* 0x000000011f1fc824 */ /* 0x000fe200078e0a05 */
[----:B------:R-:W-:Y:S01]  /*25c0*/  IABS R110, R115 ;  /* 0x00000073006e7213 */ /* 0x000fe20000000000 */
[----:B------:R-:W-:Y:S01]  /*25d0*/  IMAD.HI.U32 R33, R2, R38, RZ ;  /* 0x0000002602217227 */ /* 0x000fe200078e00ff */
[----:B------:R-:W-:Y:S02]  /*25e0*/  LOP3.LUT R123, R0, 0xf0, RZ, 0xfc, !PT ;  /* 0x000000f0007b7812 */ /* 0x000fe400078efcff */
[----:B------:R-:W-:Y:S01]  /*25f0*/  ISETP.GT.U32.AND P4, PT, R5, R31, PT ;  /* 0x0000001f0500720c */ /* 0x000fe20003f84070 */
[----:B------:R-:W-:Y:S01]  /*2600*/  IMAD.HI.U32 R34, R2, R39, RZ ;  /* 0x0000002702227227 */ /* 0x000fe200078e00ff */
[----:B------:R-:W-:-:S02]  /*2610*/  IABS R119, R123 ;  /* 0x0000007b00777213 */ /* 0x000fc40000000000 */
[C---:B------:R-:W-:Y:S01]  /*2620*/  LOP3.LUT R122, R0.reuse, 0xee, RZ, 0xfc, !PT ;  /* 0x000000ee007a7812 */ /* 0x040fe200078efcff */
[----:B------:R-:W-:Y:S01]  /*2630*/  IMAD.MOV R36, RZ, RZ, -R3 ;  /* 0x000000ffff247224 */ /* 0x000fe200078e0a03 */
[C---:B------:R-:W-:Y:S01]  /*2640*/  LOP3.LUT R124, R0.reuse, 0xf2, RZ, 0xfc, !PT ;  /* 0x000000f2007c7812 */ /* 0x040fe200078efcff */
[----:B------:R-:W-:Y:S01]  /*2650*/  IMAD.MOV R4, RZ, RZ, -R4 ;  /* 0x000000ffff047224 */ /* 0x000fe200078e0a04 */
[C---:B------:R-:W-:Y:S01]  /*2660*/  LOP3.LUT R125, R0.reuse, 0xf4, RZ, 0xfc, !PT ;  /* 0x000000f4007d7812 */ /* 0x040fe200078efcff */
[----:B------:R-:W-:Y:S01]  /*2670*/  IMAD.MOV R3, RZ, RZ, -R33 ;  /* 0x000000ffff037224 */ /* 0x000fe200078e0a21 */
[----:B------:R-:W-:Y:S01]  /*2680*/  IABS R120, R124 ;  /* 0x0000007c00787213 */ /* 0x000fe20000000000 */
[----:B------:R-:W-:Y:S01]  /*2690*/  IMAD.MOV R40, RZ, RZ, -R34 ;  /* 0x000000ffff287224 */ /* 0x000fe200078e0a22 */
[----:B------:R-:W-:Y:S01]  /*26a0*/  LOP3.LUT R126, R0, 0xf6, RZ, 0xfc, !PT ;  /* 0x000000f6007e7812 */ /* 0x000fe200078efcff */
[----:B------:R-:W-:Y:S01]  /*26b0*/  @!P0 IMAD.IADD R30, R30, 0x1, -R5 ;  /* 0x000000011e1e8824 */ /* 0x000fe200078e0a05 */
[----:B------:R-:W-:Y:S01]  /*26c0*/  IABS R121, R125 ;  /* 0x0000007d00797213 */ /* 0x000fe20000000000 */
[C---:B------:R-:W-:Y:S01]  /*26d0*/  IMAD R33, R5.reuse, R36, R35 ;  /* 0x0000002405217224 */ /* 0x040fe200078e0223 */
[----:B------:R-:W-:Y:S01]  /*26e0*/  LOP3.LUT R128, R0, 0xf8, RZ, 0xfc, !PT ;  /* 0x000000f800807812 */ /* 0x000fe200078efcff */
[C---:B------:R-:W-:Y:S01]  /*26f0*/  IMAD R34, R5.reuse, R4, R37 ;  /* 0x0000000405227224 */ /* 0x040fe200078e0225 */
[----:B------:R-:W-:Y:S01]  /*2700*/  ISETP.GT.U32.AND P0, PT, R5, R30, PT ;  /* 0x0000001e0500720c */ /* 0x000fe20003f04070 */
[--C-:B------:R-:W-:Y:S01]  /*2710*/  @!P4 IMAD.IADD R31, R31, 0x1, -R5.reuse ;  /* 0x000000011f1fc824 */ /* 0x100fe200078e0a05 */
[C---:B------:R-:W-:Y:S01]  /*2720*/  ISETP.GT.U32.AND P4, PT, R5.reuse, R33, PT ;  /* 0x000000210500720c */ /* 0x040fe20003f84070 */
[----:B------:R-:W-:Y:S01]  /*2730*/  @!P6 IMAD.IADD R32, R32, 0x1, -R5 ;  /* 0x000000012020e824 */ /* 0x000fe200078e0a05 */
[C---:B------:R-:W-:Y:S01]  /*2740*/  ISETP.GT.U32.AND P6, PT, R5.reuse, R34, PT ;  /* 0x000000220500720c */ /* 0x040fe20003fc4070 */
[C---:B------:R-:W-:Y:S01]  /*2750*/  IMAD R36, R5.reuse, R40, R39 ;  /* 0x0000002805247224 */ /* 0x040fe200078e0227 */
[----:B------:R-:W-:Y:S01]  /*2760*/  IABS R37, R45 ;  /* 0x0000002d00257213 */ /* 0x000fe20000000000 */
[C---:B------:R-:W-:Y:S01]  /*2770*/  IMAD R35, R5.reuse, R3, R38 ;  /* 0x0000000305237224 */ /* 0x040fe200078e0226 */
[----:B------:R-:W-:Y:S01]  /*2780*/  IABS R39, R46 ;  /* 0x0000002e00277213 */ /* 0x000fe20000000000 */
[----:B------:R-:W-:Y:S01]  /*2790*/  @!P1 IMAD.MOV R31, RZ, RZ, -R31 ;  /* 0x000000ffff1f9224 */ /* 0x000fe200078e0a1f */
[----:B------:R-:W-:Y:S01]  /*27a0*/  LOP3.LUT R129, R0, 0xfa, RZ, 0xfc, !PT ;  /* 0x000000fa00817812 */ /* 0x000fe200078efcff */
[----:B------:R-:W-:Y:S01]  /*27b0*/  IMAD.HI.U32 R3, R2, R37, RZ ;  /* 0x0000002502037227 */ /* 0x000fe200078e00ff */
[----:B------:R-:W-:-:S02]  /*27c0*/  ISETP.GT.U32.AND P1, PT, R5, R35, PT ;  /* 0x000000230500720c */ /* 0x000fc40003f24070 */
[----:B------:R-:W-:Y:S01]  /*27d0*/  LOP3.LUT R130, R0, 0xfc, RZ, 0xfc, !PT ;  /* 0x000000fc00827812 */ /* 0x000fe200078efcff */
[--C-:B------:R-:W-:Y:S01]  /*27e0*/  @!P0 IMAD.IADD R30, R30, 0x1, -R5.reuse ;  /* 0x000000011e1e8824 */ /* 0x100fe200078e0a05 */
[----:B------:R-:W-:Y:S01]  /*27f0*/  ISETP.GE.AND P0, PT, R41, RZ, PT ;  /* 0x000000ff2900720c */ /* 0x000fe20003f06270 */
[--C-:B------:R-:W-:Y:S01]  /*2800*/  @!P4 IMAD.IADD R33, R33, 0x1, -R5.reuse ;  /* 0x000000012121c824 */ /* 0x100fe200078e0a05 */
[C---:B------:R-:W-:Y:S01]  /*2810*/  ISETP.GT.U32.AND P4, PT, R5.reuse, R32, PT ;  /* 0x000000200500720c */ /* 0x040fe20003f84070 */
[----:B------:R-:W-:Y:S01]  /*2820*/  @!P6 IMAD.IADD R34, R34, 0x1, -R5 ;  /* 0x000000012222e824 */ /* 0x000fe200078e0a05 */
[----:B------:R-:W-:Y:S01]  /*2830*/  IABS R41, R47 ;  /* 0x0000002f00297213 */ /* 0x000fe20000000000 */
[----:B------:R-:W-:Y:S01]  /*2840*/  @!P2 IMAD.MOV R30, RZ, RZ, -R30 ;  /* 0x000000ffff1ea224 */ /* 0x000fe200078e0a1e */
[C---:B------:R-:W-:Y:S01]  /*2850*/  ISETP.GT.U32.AND P2, PT, R5.reuse, R33, PT ;  /* 0x000000210500720c */ /* 0x040fe20003f44070 */
[----:B------:R-:W-:Y:S01]  /*2860*/  IMAD.HI.U32 R4, R2, R39, RZ ;  /* 0x0000002702047227 */ /* 0x000fe200078e00ff */
[----:B------:R-:W-:-:S02]  /*2870*/  ISETP.GT.U32.AND P6, PT, R5, R34, PT ;  /* 0x000000220500720c */ /* 0x000fc40003fc4070 */
[C---:B------:R-:W-:Y:S01]  /*2880*/  LOP3.LUT R131, R0.reuse, 0xfe, RZ, 0xfc, !PT ;  /* 0x000000fe00837812 */ /* 0x040fe200078efcff */
[----:B------:R-:W-:Y:S01]  /*2890*/  IMAD.MOV R38, RZ, RZ, -R3 ;  /* 0x000000ffff267224 */ /* 0x000fe200078e0a03 */
[C---:B------:R-:W-:Y:S01]  /*28a0*/  LOP3.LUT R132, R0.reuse, 0x100, RZ, 0xfc, !PT ;  /* 0x0000010000847812 */ /* 0x040fe200078efcff */
[----:B------:R-:W-:Y:S01]  /*28b0*/  IMAD.MOV R40, RZ, RZ, -R4 ;  /* 0x000000ffff287224 */ /* 0x000fe200078e0a04 */
[----:B------:R-:W-:Y:S01]  /*28c0*/  IABS R127, R131 ;  /* 0x00000083007f7213 */ /* 0x000fe20000000000 */
[C---:B------:R-:W-:Y:S01]  /*28d0*/  IMAD R37, R5.reuse, R38, R37 ;  /* 0x0000002605257224 */ /* 0x040fe200078e0225 */
[----:B------:R-:W-:Y:S01]  /*28e0*/  LOP3.LUT R133, R0, 0x102, RZ, 0xfc, !PT ;  /* 0x0000010200857812 */ /* 0x000fe200078efcff */
[----:B------:R-:W-:Y:S01]  /*28f0*/  @!P4 IMAD.IADD R32, R32, 0x1, -R5 ;  /* 0x000000012020c824 */ /* 0x000fe200078e0a05 */
[C---:B------:R-:W-:Y:S01]  /*2900*/  ISETP.GT.U32.AND P4, PT, R5.reuse, R36, PT ;  /* 0x000000240500720c */ /* 0x040fe20003f84070 */
[----:B------:R-:W-:Y:S01]  /*2910*/  IMAD R38, R5, R40, R39 ;  /* 0x0000002805267224 */ /* 0x000fe200078e0227 */
[----:B------:R-:W-:Y:S01]  /*2920*/  LOP3.LUT R134, R0, 0x106, RZ, 0xfc, !PT ;  /* 0x0000010600867812 */ /* 0x000fe200078efcff */
[--C-:B------:R-:W-:Y:S01]  /*2930*/  @!P2 IMAD.IADD R33, R33, 0x1, -R5.reuse ;  /* 0x000000012121a824 */ /* 0x100fe200078e0a05 */
[C---:B------:R-:W-:Y:S01]  /*2940*/  ISETP.GT.U32.AND P2, PT, R5.reuse, R37, PT ;  /* 0x000000250500720c */ /* 0x040fe20003f44070 */
[--C-:B------:R-:W-:Y:S01]  /*2950*/  @!P6 IMAD.IADD R34, R34, 0x1, -R5.reuse ;  /* 0x000000012222e824 */ /* 0x100fe200078e0a05 */
[----:B------:R-:W-:Y:S01]  /*2960*/  ISETP.GT.U32.AND P6, PT, R5, R38, PT ;  /* 0x000000260500720c */ /* 0x000fe20003fc4070 */
[----:B------:R-:W-:Y:S01]  /*2970*/  @!P1 IMAD.IADD R35, R35, 0x1, -R5 ;  /* 0x0000000123239824 */ /* 0x000fe200078e0a05 */
[----:B------:R-:W-:Y:S01]  /*2980*/  ISETP.GE.AND P1, PT, R43, RZ, PT ;  /* 0x000000ff2b00720c */ /* 0x000fe20003f26270 */
[----:B------:R-:W-:Y:S01]  /*2990*/  IMAD.HI.U32 R3, R2, R41, RZ ;  /* 0x0000002902037227 */ /* 0x000fe200078e00ff */
[----:B------:R-:W-:-:S02]  /*29a0*/  IABS R43, R49 ;  /* 0x00000031002b7213 */ /* 0x000fc40000000000 */
[----:B------:R-:W-:Y:S01]  /*29b0*/  LOP3.LUT R136, R0, 0x108, RZ, 0xfc, !PT ;  /* 0x0000010800887812 */ /* 0x000fe200078efcff */
[--C-:B------:R-:W-:Y:S01]  /*29c0*/  @!P4 IMAD.IADD R36, R36, 0x1, -R5.reuse ;  /* 0x000000012424c824 */ /* 0x100fe200078e0a05 */
[----:B------:R-:W-:Y:S01]  /*29d0*/  ISETP.GE.AND P4, PT, R44, RZ, PT ;  /* 0x000000ff2c00720c */ /* 0x000fe20003f86270 */
[----:B------:R-:W-:Y:S01]  /*29e0*/  IMAD.HI.U32 R4, R2, R42, RZ ;  /* 0x0000002a02047227 */ /* 0x000fe200078e00ff */
[C---:B------:R-:W-:Y:S02]  /*29f0*/  LOP3.LUT R44, R0.reuse, 0x54, RZ, 0xfc, !PT ;  /* 0x00000054002c7812 */ /* 0x040fe400078efcff */
[----:B------:R-:W-:Y:S01]  /*2a00*/  LOP3.LUT R137, R0, 0x10a, RZ, 0xfc, !PT ;  /* 0x0000010a00897812 */ /* 0x000fe200078efcff */
[--C-:B------:R-:W-:Y:S01]  /*2a10*/  @!P2 IMAD.IADD R37, R37, 0x1, -R5.reuse ;  /* 0x000000012525a824 */ /* 0x100fe200078e0a05 */
[C---:B------:R-:W-:Y:S01]  /*2a20*/  ISETP.GT.U32.AND P2, PT, R5.reuse, R35, PT ;  /* 0x000000230500720c */ /* 0x040fe20003f44070 */
[----:B------:R-:W-:Y:S01]  /*2a30*/  @!P6 IMAD.IADD R38, R38, 0x1, -R5 ;  /* 0x000000012626e824 */ /* 0x000fe200078e0a05 */
[C---:B------:R-:W-:Y:S01]  /*2a40*/  ISETP.GT.U32.AND P6, PT, R5.reuse, R36, PT ;  /* 0x000000240500720c */ /* 0x040fe20003fc4070 */
[----:B------:R-:W-:Y:S01]  /*2a50*/  @!P5 IMAD.MOV R32, RZ, RZ, -R32 ;  /* 0x000000ffff20d224 */ /* 0x000fe200078e0a20 */
[C---:B------:R-:W-:Y:S01]  /*2a60*/  ISETP.GT.U32.AND P5, PT, R5.reuse, R37, PT ;  /* 0x000000250500720c */ /* 0x040fe20003fa4070 */
[----:B------:R-:W-:Y:S01]  /*2a70*/  IMAD.MOV R40, RZ, RZ, -R3 ;  /* 0x000000ffff287224 */ /* 0x000fe200078e0a03 */
[C---:B------:R-:W-:Y:S01]  /*2a80*/  LOP3.LUT R138, R0.reuse, 0x10c, RZ, 0xfc, !PT ;  /* 0x0000010c008a7812 */ /* 0x040fe200078efcff */
[----:B------:R-:W-:Y:S01]  /*2a90*/  IMAD.MOV R4, RZ, RZ, -R4 ;  /* 0x000000ffff047224 */ /* 0x000fe200078e0a04 */
[----:B------:R-:W-:Y:S01]  /*2aa0*/  LOP3.LUT R139, R0, 0x10e, RZ, 0xfc, !PT ;  /* 0x0000010e008b7812 */ /* 0x000fe200078efcff */
[C---:B------:R-:W-:Y:S01]  /*2ab0*/  IMAD R39, R5.reuse, R40, R41 ;  /* 0x0000002805277224 */ /* 0x040fe200078e0229 */
[----:B------:R-:W-:Y:S01]  /*2ac0*/  IABS R41, R44 ;  /* 0x0000002c00297213 */ /* 0x000fe20000000000 */
[----:B------:R-:W-:Y:S01]  /*2ad0*/  IMAD R40, R5, R4, R42 ;  /* 0x0000000405287224 */ /* 0x000fe200078e022a */
[----:B------:R-:W-:Y:S01]  /*2ae0*/  IABS R135, R139 ;  /* 0x0000008b00877213 */ /* 0x000fe20000000000 */
[----:B------:R-:W-:Y:S01]  /*2af0*/  @!P3 IMAD.MOV R33, RZ, RZ, -R33 ;  /* 0x000000ffff21b224 */ /* 0x000fe200078e0a21 */
[----:B------:R-:W-:Y:S01]  /*2b00*/  @!P2 IADD3 R35, R35, -R5, RZ ;  /* 0x800000052323a210 */ /* 0x000fe20007ffe0ff */
[----:B------:R-:W-:Y:S01]  /*2b10*/  @!P6 IMAD.IADD R36, R36, 0x1, -R5 ;  /* 0x000000012424e824 */ /* 0x000fe200078e0a05 */
[----:B------:R-:W-:Y:S01]  /*2b20*/  ISETP.GT.U32.AND P3, PT, R5, R38, PT ;  /* 0x000000260500720c */ /* 0x000fe20003f64070 */
[----:B------:R-:W-:Y:S01]  /*2b30*/  IMAD.HI.U32 R3, R2, R41, RZ ;  /* 0x0000002902037227 */ /* 0x000fe200078e00ff */
[----:B------:R-:W-:-:S02]  /*2b40*/  ISETP.GE.AND P2, PT, R45, RZ, PT ;  /* 0x000000ff2d00720c */ /* 0x000fc40003f46270 */
[----:B------:R-:W-:Y:S01]  /*2b50*/  ISETP.GT.U32.AND P6, PT, R5, R40, PT ;  /* 0x000000280500720c */ /* 0x000fe20003fc4070 */
[----:B------:R-:W-:Y:S01]  /*2b60*/  @!P5 IMAD.IADD R37, R37, 0x1, -R5 ;  /* 0x000000012525d824 */ /* 0x000fe200078e0a05 */
[----:B------:R-:W-:Y:S01]  /*2b70*/  ISETP.GE.AND P5, PT, R46, RZ, PT ;  /* 0x000000ff2e00720c */ /* 0x000fe20003fa6270 */
[----:B------:R-:W-:Y:S01]  /*2b80*/  IMAD.HI.U32 R4, R2, R43, RZ ;  /* 0x0000002b02047227 */ /* 0x000fe200078e00ff */
[C---:B------:R-:W-:Y:S02]  /*2b90*/  LOP3.LUT R46, R0.reuse, 0x5c, RZ, 0xfc, !PT ;  /* 0x0000005c002e7812 */ /* 0x040fe400078efcff */
[C---:B------:R-:W-:Y:S01]  /*2ba0*/  LOP3.LUT R141, R0.reuse, 0x110, RZ, 0xfc, !PT ;  /* 0x00000110008d7812 */ /* 0x040fe200078efcff */
[----:B------:R-:W-:Y:S01]  /*2bb0*/  IMAD.MOV R42, RZ, RZ, -R3 ;  /* 0x000000ffff2a7224 */ /* 0x000fe200078e0a03 */
[C---:B------:R-:W-:Y:S01]  /*2bc0*/  LOP3.LUT R3, R0.reuse, 0x58, RZ, 0xfc, !PT ;  /* 0x0000005800037812 */ /* 0x040fe200078efcff */
[----:B------:R-:W-:Y:S01]  /*2bd0*/  @!P0 IMAD.MOV R34, RZ, RZ, -R34 ;  /* 0x000000ffff228224 */ /* 0x000fe200078e0a22 */
[C---:B------:R-:W-:Y:S01]  /*2be0*/  ISETP.GT.U32.AND P0, PT, R5.reuse, R39, PT ;  /* 0x000000270500720c */ /* 0x040fe20003f04070 */
[----:B------:R-:W-:Y:S01]  /*2bf0*/  IMAD.MOV R4, RZ, RZ, -R4 ;  /* 0x000000ffff047224 */ /* 0x000fe200078e0a04 */
[C---:B------:R-:W-:Y:S01]  /*2c00*/  LOP3.LUT R142, R0.reuse, 0x112, RZ, 0xfc, !PT ;  /* 0x00000112008e7812 */ /* 0x040fe200078efcff */
[----:B------:R-:W-:Y:S01]  /*2c10*/  IMAD R41, R5, R42, R41 ;  /* 0x0000002a05297224 */ /* 0x000fe200078e0229 */
[----:B------:R-:W-:Y:S01]  /*2c20*/  LOP3.LUT R143, R0, 0x114, RZ, 0xfc, !PT ;  /* 0x00000114008f7812 */ /* 0x000fe200078efcff */
[--C-:B------:R-:W-:Y:S01]  /*2c30*/  @!P3 IMAD.IADD R38, R38, 0x1, -R5.reuse ;  /* 0x000000012626b824 */ /* 0x100fe200078e0a05 */
[----:B------:R-:W-:Y:S01]  /*2c40*/  ISETP.GE.AND P3, PT, R47, RZ, PT ;  /* 0x000000ff2f00720c */ /* 0x000fe20003f66270 */
[----:B------:R-:W-:Y:S01]  /*2c50*/  @!P6 IMAD.IADD R40, R40, 0x1, -R5 ;  /* 0x000000012828e824 */ /* 0x000fe200078e0a05 */
[----:B------:R-:W-:Y:S01]  /*2c60*/  ISETP.GE.AND P6, PT, R44, RZ, PT ;  /* 0x000000ff2c00720c */ /* 0x000fe20003fc6270 */
[C---:B------:R-:W-:Y:S01]  /*2c70*/  IMAD R42, R5.reuse, R4, R43 ;  /* 0x00000004052a7224 */ /* 0x040fe200078e022b */
[----:B------:R-:W-:Y:S01]  /*2c80*/  IABS R43, R3 ;  /* 0x00000003002b7213 */ /* 0x000fe20000000000 */
[----:B------:R-:W-:Y:S01]  /*2c90*/  @!P2 IMAD.MOV R37, RZ, RZ, -R37 ;  /* 0x000000ffff25a224 */ /* 0x000fe200078e0a25 */
[C---:B------:R-:W-:Y:S01]  /*2ca0*/  ISETP.GT.U32.AND P2, PT, R5.reuse, R41, PT ;  /* 0x000000290500720c */ /* 0x040fe20003f44070 */
[----:B------:R-:W-:Y:S01]  /*2cb0*/  @!P4 IMAD.MOV R36, RZ, RZ, -R36 ;  /* 0x000000ffff24c224 */ /* 0x000fe200078e0a24 */
[C---:B------:R-:W-:Y:S01]  /*2cc0*/  ISETP.GT.U32.AND P4, PT, R5.reuse, R40, PT ;  /* 0x000000280500720c */ /* 0x040fe20003f84070 */
[----:B------:R-:W-:Y:S01]  /*2cd0*/  @!P5 IMAD.MOV R38, RZ, RZ, -R38 ;  /* 0x000000ffff26d224 */ /* 0x000fe200078e0a26 */
[----:B------:R-:W-:Y:S01]  /*2ce0*/  ISETP.GT.U32.AND P5, PT, R5, R42, PT ;  /* 0x0000002a0500720c */ /* 0x000fe20003fa4070 */
[----:B------:R-:W-:Y:S01]  /*2cf0*/  @!P0 IMAD.IADD R39, R39, 0x1, -R5 ;  /* 0x0000000127278824 */ /* 0x000fe200078e0a05 */
[----:B------:R-:W-:Y:S01]  /*2d00*/  LOP3.LUT R4, R0, 0x5a, RZ, 0xfc, !PT ;  /* 0x0000005a00047812 */ /* 0x000fe200078efcff */
        /* <DEDUP_REMOVED lines=8> */
[----:B------:R-:W-:Y:S01]  /*2d90*/  ISETP.GE.AND P4, PT, R3, RZ, PT ;  /* 0x000000ff0300720c */ /* 0x000fe20003f86270 */
[----:B------:R-:W-:Y:S01]  /*2da0*/  @!P5 IMAD.IADD R42, R42, 0x1, -R5 ;  /* 0x000000012a2ad824 */ /* 0x000fe200078e0a05 */
[----:B------:R-:W-:Y:S01]  /*2db0*/  ISETP.GT.U32.AND P5, PT, R5, R41, PT ;  /* 0x000000290500720c */ /* 0x000fe20003fa4070 */
[----:B------:R-:W-:Y:S01]  /*2dc0*/  IMAD.HI.U32 R3, R2, R43, RZ ;  /* 0x0000002b02037227 */ /* 0x000fe200078e00ff */
[C---:B------:R-:W-:Y:S02]  /*2dd0*/  LOP3.LUT R47, R0.reuse, 0x60, RZ, 0xfc, !PT ;  /* 0x00000060002f7812 */ /* 0x040fe400078efcff */
[C---:B------:R-:W-:Y:S01]  /*2de0*/  LOP3.LUT R144, R0.reuse, 0x116, RZ, 0xfc, !PT ;  /* 0x0000011600907812 */ /* 0x040fe200078efcff */
[----:B------:R-:W-:Y:S01]  /*2df0*/  IMAD.MOV R44, RZ, RZ, -R3 ;  /* 0x000000ffff2c7224 */ /* 0x000fe200078e0a03 */
[----:B------:R-:W-:Y:S01]  /*2e00*/  LOP3.LUT R3, R0, 0x5e, RZ, 0xfc, !PT ;  /* 0x0000005e00037812 */ /* 0x000fe200078efcff */
[----:B------:R-:W-:Y:S01]  /*2e10*/  @!P1 IMAD.IADD R39, R39, 0x1, -R5 ;  /* 0x0000000127279824 */ /* 0x000fe200078e0a05 */
[----:B------:R-:W-:Y:S01]  /*2e20*/  ISETP.GE.AND P1, PT, R49, RZ, PT ;  /* 0x000000ff3100720c */ /* 0x000fe20003f26270 */
[----:B------:R-:W-:Y:S01]  /*2e30*/  IMAD R43, R5, R44, R43 ;  /* 0x0000002c052b7224 */ /* 0x000fe200078e022b */
[----:B------:R-:W-:Y:S01]  /*2e40*/  IABS R49, R52 ;  /* 0x0000003400317213 */ /* 0x000fe20000000000 */
[----:B------:R-:W-:Y:S01]  /*2e50*/  IMAD.HI.U32 R4, R2, R45, RZ ;  /* 0x0000002d02047227 */ /* 0x000fe200078e00ff */
[----:B------:R-:W-:-:S02]  /*2e60*/  LOP3.LUT R145, R0, 0x118, RZ, 0xfc, !PT ;  /* 0x0000011800917812 */ /* 0x000fc400078efcff */
[----:B------:R-:W-:Y:S01]  /*2e70*/  LOP3.LUT R146, R0, 0x11a, RZ, 0xfc, !PT ;  /* 0x0000011a00927812 */ /* 0x000fe200078efcff */
[----:B------:R-:W-:Y:S01]  /*2e80*/  @!P3 IMAD.MOV R39, RZ, RZ, -R39 ;  /* 0x000000ffff27b224 */ /* 0x000fe200078e0a27 */
[----:B------:R-:W-:Y:S01]  /*2e90*/  ISETP.GT.U32.AND P3, PT, R5, R42, PT ;  /* 0x0000002a0500720c */ /* 0x000fe20003f64070 */
[----:B------:R-:W-:Y:S01]  /*2ea0*/  @!P5 IMAD.IADD R41, R41, 0x1, -R5 ;  /* 0x000000012929d824 */ /* 0x000fe200078e0a05 */
[C---:B------:R-:W-:Y:S01]  /*2eb0*/  ISETP.GT.U32.AND P5, PT, R5.reuse, R43, PT ;  /* 0x0000002b0500720c */ /* 0x040fe20003fa4070 */
[----:B------:R-:W-:Y:S01]  /*2ec0*/  IMAD.MOV R4, RZ, RZ, -R4 ;  /* 0x000000ffff047224 */ /* 0x000fe200078e0a04 */
[----:B------:R-:W-:Y:S01]  /*2ed0*/  IABS R140, R145 ;  /* 0x00000091008c7213 */ /* 0x000fe20000000000 */
[----:B------:R-:W-:Y:S01]  /*2ee0*/  @!P0 IMAD.MOV R40, RZ, RZ, -R40 ;  /* 0x000000ffff288224 */ /* 0x000fe200078e0a28 */
[----:B------:R-:W-:Y:S01]  /*2ef0*/  ISETP.GE.AND P0, PT, R46, RZ, PT ;  /* 0x000000ff2e00720c */ /* 0x000fe20003f06270 */
[----:B------:R-:W-:Y:S01]  /*2f00*/  IMAD R44, R5, R4, R45 ;  /* 0x00000004052c7224 */ /* 0x000fe200078e022d */
[----:B------:R-:W-:Y:S01]  /*2f10*/  IABS R46, R46 ;  /* 0x0000002e002e7213 */ /* 0x000fe20000000000 */
[----:B------:R-:W-:Y:S01]  /*2f20*/  @!P6 IMAD.MOV R41, RZ, RZ, -R41 ;  /* 0x000000ffff29e224 */ /* 0x000fe200078e0a29 */
[----:B------:R-:W-:-:S02]  /*2f30*/  LOP3.LUT R147, R0, 0x11c, RZ, 0xfc, !PT ;  /* 0x0000011c00937812 */ /* 0x000fc400078efcff */
[----:B------:R-:W-:Y:S01]  /*2f40*/  ISETP.GT.U32.AND P6, PT, R5, R44, PT ;  /* 0x0000002c0500720c */ /* 0x000fe20003fc4070 */
[----:B------:R-:W-:Y:S01]  /*2f50*/  IMAD.MOV.U32 R45, RZ, RZ, R46 ;  /* 0x000000ffff2d7224 */ /* 0x000fe200078e002e */
[----:B------:R-:W-:Y:S01]  /*2f60*/  IABS R46, R3 ;  /* 0x00000003002e7213 */ /* 0x000fe20000000000 */
[--C-:B------:R-:W-:Y:S01]  /*2f70*/  @!P3 IMAD.IADD R42, R42, 0x1, -R5.reuse ;  /* 0x000000012a2ab824 */ /* 0x100fe200078e0a05 */
[----:B------:R-:W-:Y:S01]  /*2f80*/  ISETP.GE.AND P3, PT, R3, RZ, PT ;  /* 0x000000ff0300720c */ /* 0x000fe20003f66270 */
[----:B------:R-:W-:Y:S01]  /*2f90*/  @!P5 IMAD.IADD R43, R43, 0x1, -R5 ;  /* 0x000000012b2bd824 */ /* 0x000fe200078e0a05 */
[----:B------:R-:W-:Y:S01]  /*2fa0*/  LOP3.LUT R149, R0, 0x126, RZ, 0xfc, !PT ;  /* 0x0000012600957812 */ /* 0x000fe200078efcff */
[----:B------:R-:W-:Y:S01]  /*2fb0*/  IMAD.HI.U32 R3, R2, R45, RZ ;  /* 0x0000002d02037227 */ /* 0x000fe200078e00ff */
[----:B------:R-:W-:Y:S02]  /*2fc0*/  LOP3.LUT R150, R0, 0x128, RZ, 0xfc, !PT ;  /* 0x0000012800967812 */ /* 0x000fe400078efcff */
[----:B------:R-:W-:Y:S01]  /*2fd0*/  ISETP.GT.U32.AND P5, PT, R5, R43, PT ;  /* 0x0000002b0500720c */ /* 0x000fe20003fa4070 */
[----:B------:R-:W-:Y:S01]  /*2fe0*/  IMAD.MOV R4, RZ, RZ, -R3 ;  /* 0x000000ffff047224 */ /* 0x000fe200078e0a03 */
[----:B------:R-:W-:Y:S01]  /*2ff0*/  IABS R148, R150 ;  /* 0x0000009600947213 */ /* 0x000fe20000000000 */
[----:B------:R-:W-:Y:S01]  /*3000*/  IMAD.HI.U32 R3, R2, R46, RZ ;  /* 0x0000002e02037227 */ /* 0x000fe200078e00ff */
[----:B------:R-:W-:-:S02]  /*3010*/  LOP3.LUT R157, R0, 0x12e, RZ, 0xfc, !PT ;  /* 0x0000012e009d7812 */ /* 0x000fc400078efcff */
[----:B------:R-:W-:Y:S01]  /*3020*/  LOP3.LUT R156, R0, 0x12c, RZ, 0xfc, !PT ;  /* 0x0000012c009c7812 */ /* 0x000fe200078efcff */
[----:B------:R-:W-:Y:S01]  /*3030*/  @!P1 IMAD.MOV R42, RZ, RZ, -R42 ;  /* 0x000000ffff2a9224 */ /* 0x000fe200078e0a2a */
[----:B------:R-:W-:Y:S01]  /*3040*/  ISETP.GE.AND P1, PT, R47, RZ, PT ;  /* 0x000000ff2f00720c */ /* 0x000fe20003f26270 */
[----:B------:R-:W-:Y:S01]  /*3050*/  @!P6 IMAD.IADD R44, R44, 0x1, -R5 ;  /* 0x000000012c2ce824 */ /* 0x000fe200078e0a05 */
[----:B------:R-:W-:Y:S01]  /*3060*/  IABS R47, R47 ;  /* 0x0000002f002f7213 */ /* 0x000fe20000000000 */
[----:B------:R-:W-:Y:S01]  /*3070*/  IMAD.MOV R3, RZ, RZ, -R3 ;  /* 0x000000ffff037224 */ /* 0x000fe200078e0a03 */
[----:B------:R-:W-:Y:S01]  /*3080*/  LOP3.LUT R158, R0, 0x130, RZ, 0xfc, !PT ;  /* 0x00000130009e7812 */ /* 0x000fe200078efcff */
[C---:B------:R-:W-:Y:S01]  /*3090*/  IMAD R45, R5.reuse, R4, R45 ;  /* 0x00000004052d7224 */ /* 0x040fe200078e022d */
[C---:B------:R-:W-:Y:S01]  /*30a0*/  ISETP.GT.U32.AND P6, PT, R5.reuse, R44, PT ;  /* 0x0000002c0500720c */ /* 0x040fe20003fc4070 */
[----:B------:R-:W-:Y:S01]  /*30b0*/  IMAD R46, R5, R3, R46 ;  /* 0x00000003052e7224 */ /* 0x000fe200078e022e */
[----:B------:R-:W-:Y:S01]  /*30c0*/  @!P5 IADD3 R43, R43, -R5, RZ ;  /* 0x800000052b2bd210 */ /* 0x000fe20007ffe0ff */
[----:B------:R-:W-:Y:S01]  /*30d0*/  IMAD.HI.U32 R3, R2, R47, RZ ;  /* 0x0000002f02037227 */ /* 0x000fe200078e00ff */
[----:B------:R-:W-:-:S02]  /*30e0*/  ISETP.GT.U32.AND P5, PT, R5, R45, PT ;  /* 0x0000002d0500720c */ /* 0x000fc40003fa4070 */
[----:B------:R-:W-:Y:S01]  /*30f0*/  IABS R152, R157 ;  /* 0x0000009d00987213 */ /* 0x000fe20000000000 */
[----:B------:R-:W-:Y:S01]  /*3100*/  IMAD.HI.U32 R4, R2, R49, RZ ;  /* 0x0000003102047227 */ /* 0x000fe200078e00ff */
[----:B------:R-:W-:Y:S02]  /*3110*/  IABS R151, R156 ;  /* 0x0000009c00977213 */ /* 0x000fe40000000000 */
[----:B------:R-:W-:Y:S01]  /*3120*/  IABS R154, R158 ;  /* 0x0000009e009a7213 */ /* 0x000fe20000000000 */
[----:B------:R-:W-:Y:S01]  /*3130*/  IMAD.MOV R48, RZ, RZ, -R3 ;  /* 0x000000ffff307224 */ /* 0x000fe200078e0a03 */
[C---:B------:R-:W-:Y:S01]  /*3140*/  LOP3.LUT R159, R0.reuse, 0x132, RZ, 0xfc, !PT ;  /* 0x00000132009f7812 */ /* 0x040fe200078efcff */
[----:B------:R-:W-:Y:S01]  /*3150*/  IMAD.MOV R4, RZ, RZ, -R4 ;  /* 0x000000ffff047224 */ /* 0x000fe200078e0a04 */
[C---:B------:R-:W-:Y:S01]  /*3160*/  LOP3.LUT R160, R0.reuse, 0x134, RZ, 0xfc, !PT ;  /* 0x0000013400a07812 */ /* 0x040fe200078efcff */
[C---:B------:R-:W-:Y:S01]  /*3170*/  IMAD R47, R5.reuse, R48, R47 ;  /* 0x00000030052f7224 */ /* 0x040fe200078e022f */
[C---:B------:R-:W-:Y:S01]  /*3180*/  LOP3.LUT R161, R0.reuse, 0x136, RZ, 0xfc, !PT ;  /* 0x0000013600a17812 */ /* 0x040fe200078efcff */
[C---:B------:R-:W-:Y:S01]  /*3190*/  IMAD R48, R5.reuse, R4, R49 ;  /* 0x0000000405307224 */ /* 0x040fe200078e0231 */
[----:B------:R-:W-:Y:S01]  /*31a0*/  LOP3.LUT R162, R0, 0x138, RZ, 0xfc, !PT ;  /* 0x0000013800a27812 */ /* 0x000fe200078efcff */
[--C-:B------:R-:W-:Y:S01]  /*31b0*/  @!P6 IMAD.IADD R44, R44, 0x1, -R5.reuse ;  /* 0x000000012c2ce824 */ /* 0x100fe200078e0a05 */
[----:B------:R-:W-:Y:S01]  /*31c0*/  ISETP.GT.U32.AND P6, PT, R5, R47, PT ;  /* 0x0000002f0500720c */ /* 0x000fe20003fc4070 */
[----:B------:R-:W-:Y:S01]  /*31d0*/  @!P5 IMAD.IADD R45, R45, 0x1, -R5 ;  /* 0x000000012d2dd824 */ /* 0x000fe200078e0a05 */
[----:B------:R-:W-:Y:S01]  /*31e0*/  ISETP.GT.U32.AND P5, PT, R5, R48, PT ;  /* 0x000000300500720c */ /* 0x000fe20003fa4070 */
[----:B------:R-:W-:Y:S01]  /*31f0*/  IMAD.HI.U32 R3, R2, R50, RZ ;  /* 0x0000003202037227 */ /* 0x000fe200078e00ff */
[----:B------:R-:W-:-:S02]  /*3200*/  LOP3.LUT R163, R0, 0x13c, RZ, 0xfc, !PT ;  /* 0x0000013c00a37812 */ /* 0x000fc400078efcff */
[C---:B------:R-:W-:Y:S01]  /*3210*/  LOP3.LUT R168, R0.reuse, 0x148, RZ, 0xfc, !PT ;  /* 0x0000014800a87812 */ /* 0x040fe200078efcff */
[----:B------:R-:W-:Y:S01]  /*3220*/  IMAD.MOV R3, RZ, RZ, -R3 ;  /* 0x000000ffff037224 */ /* 0x000fe200078e0a03 */
[----:B------:R-:W-:Y:S01]  /*3230*/  LOP3.LUT R169, R0, 0x14a, RZ, 0xfc, !PT ;  /* 0x0000014a00a97812 */ /* 0x000fe200078efcff */
[----:B------:R-:W-:Y:S01]  /*3240*/  @!P4 IMAD.MOV R43, RZ, RZ, -R43 ;  /* 0x000000ffff2bc224 */ /* 0x000fe200078e0a2b */
[C---:B------:R-:W-:Y:S01]  /*3250*/  ISETP.GT.U32.AND P4, PT, R5.reuse, R46, PT ;  /* 0x0000002e0500720c */ /* 0x040fe20003f84070 */
[----:B------:R-:W-:Y:S01]  /*3260*/  IMAD R49, R5, R3, R50 ;  /* 0x0000000305317224 */ /* 0x000fe200078e0232 */
[----:B------:R-:W-:Y:S01]  /*3270*/  IABS R50, R55 ;  /* 0x0000003700327213 */ /* 0x000fe20000000000 */
[--C-:B------:R-:W-:Y:S01]  /*3280*/  @!P6 IMAD.IADD R47, R47, 0x1, -R5.reuse ;  /* 0x000000012f2fe824 */ /* 0x100fe200078e0a05 */
[----:B------:R-:W-:Y:S01]  /*3290*/  IABS R164, R169 ;  /* 0x000000a900a47213 */ /* 0x000fe20000000000 */
[----:B------:R-:W-:Y:S01]  /*32a0*/  @!P5 IMAD.IADD R48, R48, 0x1, -R5 ;  /* 0x000000013030d824 */ /* 0x000fe200078e0a05 */
[----:B------:R-:W-:Y:S01]  /*32b0*/  LOP3.LUT R170, R0, 0x14c, RZ, 0xfc, !PT ;  /* 0x0000014c00aa7812 */ /* 0x000fe200078efcff */
[----:B------:R-:W-:Y:S01]  /*32c0*/  IMAD.HI.U32 R3, R2, R50, RZ ;  /* 0x0000003202037227 */ /* 0x000fe200078e00ff */
[----:B------:R-:W-:-:S02]  /*32d0*/  ISETP.GT.U32.AND P5, PT, R5, R47, PT ;  /* 0x0000002f0500720c */ /* 0x000fc40003fa4070 */
[----:B------:R-:W-:Y:S01]  /*32e0*/  IABS R165, R170 ;  /* 0x000000aa00a57213 */ /* 0x000fe20000000000 */
[----:B------:R-:W-:Y:S01]  /*32f0*/  IMAD.MOV R3, RZ, RZ, -R3 ;  /* 0x000000ffff037224 */ /* 0x000fe200078e0a03 */
[----:B------:R-:W-:Y:S01]  /*3300*/  LOP3.LUT R171, R0, 0x14e, RZ, 0xfc, !PT ;  /* 0x0000014e00ab7812 */ /* 0x000fe200078efcff */
[----:B------:R-:W-:Y:S01]  /*3310*/  @!P4 IMAD.IADD R46, R46, 0x1, -R5 ;  /* 0x000000012e2ec824 */ /* 0x000fe200078e0a05 */
[C---:B------:R-:W-:Y:S01]  /*3320*/  ISETP.GT.U32.AND P4, PT, R5.reuse, R45, PT ;  /* 0x0000002d0500720c */ /* 0x040fe20003f84070 */
[C---:B------:R-:W-:Y:S01]  /*3330*/  IMAD R50, R5.reuse, R3, R50 ;  /* 0x0000000305327224 */ /* 0x040fe200078e0232 */
[----:B------:R-:W-:Y:S01]  /*3340*/  IABS R166, R171 ;  /* 0x000000ab00a67213 */ /* 0x000fe20000000000 */
[----:B------:R-:W-:Y:S01]  /*3350*/  @!P2 IMAD.MOV R44, RZ, RZ, -R44 ;  /* 0x000000ffff2ca224 */ /* 0x000fe200078e0a2c */
[C---:B------:R-:W-:Y:S01]  /*3360*/  ISETP.GT.U32.AND P2, PT, R5.reuse, R48, PT ;  /* 0x000000300500720c */ /* 0x040fe20003f44070 */
[----:B------:R-:W-:Y:S01]  /*3370*/  IMAD.HI.U32 R3, R2, R51, RZ ;  /* 0x0000003302037227 */ /* 0x000fe200078e00ff */
[----:B------:R-:W-:-:S02]  /*3380*/  ISETP.GT.U32.AND P6, PT, R5, R46, PT ;  /* 0x0000002e0500720c */ /* 0x000fc40003fc4070 */
[----:B------:R-:W-:Y:S01]  /*3390*/  LOP3.LUT R173, R0, 0x152, RZ, 0xfc, !PT ;  /* 0x0000015200ad7812 */ /* 0x000fe200078efcff */
[--C-:B------:R-:W-:Y:S01]  /*33a0*/  @!P5 IMAD.IADD R47, R47, 0x1, -R5.reuse ;  /* 0x000000012f2fd824 */ /* 0x100fe200078e0a05 */
        /* <DEDUP_REMOVED lines=8> */
[--C-:B------:R-:W-:Y:S01]  /*3430*/  @!P6 IMAD.IADD R46, R46, 0x1, -R5.reuse ;  /* 0x000000012e2ee824 */ /* 0x100fe200078e0a05 */
[----:B------:R-:W-:Y:S01]  /*3440*/  IABS R54, R58 ;  /* 0x0000003a00367213 */ /* 0x000fe20000000000 */
[--C-:B------:R-:W-:Y:S01]  /*3450*/  @!P4 IMAD.IADD R45, R45, 0x1, -R5.reuse ;  /* 0x000000012d2dc824 */ /* 0x100fe200078e0a05 */
[----:B------:R-:W-:Y:S01]  /*3460*/  ISETP.GE.AND P6, PT, R52, RZ, PT ;  /* 0x000000ff3400720c */ /* 0x000fe20003fc6270 */
[----:B------:R-:W-:Y:S01]  /*3470*/  @!P5 IMAD.IADD R50, R50, 0x1, -R5 ;  /* 0x000000013232d824 */ /* 0x000fe200078e0a05 */
[C---:B------:R-:W-:Y:S01]  /*3480*/  ISETP.GT.U32.AND P4, PT, R5.reuse, R49, PT ;  /* 0x000000310500720c */ /* 0x040fe20003f84070 */
[----:B------:R-:W-:Y:S01]  /*3490*/  IMAD.MOV R52, RZ, RZ, -R3 ;  /* 0x000000ffff347224 */ /* 0x000fe200078e0a03 */
[----:B------:R-:W-:Y:S01]  /*34a0*/  LOP3.LUT R175, R0, 0x156, RZ, 0xfc, !PT ;  /* 0x0000015600af7812 */ /* 0x000fe200078efcff */
[----:B------:R-:W-:Y:S01]  /*34b0*/  IMAD.HI.U32 R3, R2, R54, RZ ;  /* 0x0000003602037227 */ /* 0x000fe200078e00ff */
[----:B------:R-:W-:-:S02]  /*34c0*/  ISETP.GT.U32.AND P5, PT, R5, R50, PT ;  /* 0x000000320500720c */ /* 0x000fc40003fa4070 */
[C---:B------:R-:W-:Y:S01]  /*34d0*/  LOP3.LUT R176, R0.reuse, 0x158, RZ, 0xfc, !PT ;  /* 0x0000015800b07812 */ /* 0x040fe200078efcff */
[----:B------:R-:W-:Y:S01]  /*34e0*/  IMAD.MOV R3, RZ, RZ, -R3 ;  /* 0x000000ffff037224 */ /* 0x000fe200078e0a03 */
[C---:B------:R-:W-:Y:S01]  /*34f0*/  LOP3.LUT R177, R0.reuse, 0x15a, RZ, 0xfc, !PT ;  /* 0x0000015a00b17812 */ /* 0x040fe200078efcff */
[C---:B------:R-:W-:Y:S01]  /*3500*/  IMAD R51, R5.reuse, R52, R51 ;  /* 0x0000003405337224 */ /* 0x040fe200078e0233 */
[C---:B------:R-:W-:Y:S01]  /*3510*/  LOP3.LUT R178, R0.reuse, 0x15c, RZ, 0xfc, !PT ;  /* 0x0000015c00b27812 */ /* 0x040fe200078efcff */
[C---:B------:R-:W-:Y:S01]  /*3520*/  IMAD R52, R5.reuse, R4, R53 ;  /* 0x0000000405347224 */ /* 0x040fe200078e0235 */
[----:B------:R-:W-:Y:S01]  /*3530*/  LOP3.LUT R179, R0, 0x15e, RZ, 0xfc, !PT ;  /* 0x0000015e00b37812 */ /* 0x000fe200078efcff */
[C---:B------:R-:W-:Y:S01]  /*3540*/  IMAD R53, R5.reuse, R3, R54 ;  /* 0x0000000305357224 */ /* 0x040fe200078e0236 */
[----:B------:R-:W-:Y:S01]  /*3550*/  IABS R54, R59 ;  /* 0x0000003b00367213 */ /* 0x000fe20000000000 */
[----:B------:R-:W-:Y:S01]  /*3560*/  @!P3 IMAD.MOV R46, RZ, RZ, -R46 ;  /* 0x000000ffff2eb224 */ /* 0x000fe200078e0a2e */
[C---:B------:R-:W-:Y:S01]  /*3570*/  ISETP.GT.U32.AND P3, PT, R5.reuse, R51, PT ;  /* 0x000000330500720c */ /* 0x040fe20003f64070 */
[--C-:B------:R-:W-:Y:S01]  /*3580*/  @!P5 IMAD.IADD R50, R50, 0x1, -R5.reuse ;  /* 0x000000013232d824 */ /* 0x100fe200078e0a05 */
[C---:B------:R-:W-:Y:S01]  /*3590*/  ISETP.GT.U32.AND P5, PT, R5.reuse, R53, PT ;  /* 0x000000350500720c */ /* 0x040fe20003fa4070 */
[----:B------:R-:W-:Y:S01]  /*35a0*/  @!P6 IMAD.MOV R48, RZ, RZ, -R48 ;  /* 0x000000ffff30e224 */ /* 0x000fe200078e0a30 */
[----:B------:R-:W-:Y:S01]  /*35b0*/  ISETP.GT.U32.AND P6, PT, R5, R52, PT ;  /* 0x000000340500720c */ /* 0x000fe20003fc4070 */
[----:B------:R-:W-:Y:S01]  /*35c0*/  @!P4 IMAD.IADD R49, R49, 0x1, -R5 ;  /* 0x000000013131c824 */ /* 0x000fe200078e0a05 */
[----:B------:R-:W-:Y:S01]  /*35d0*/  ISETP.GE.AND P4, PT, R55, RZ, PT ;  /* 0x000000ff3700720c */ /* 0x000fe20003f86270 */
[----:B------:R-:W-:Y:S01]  /*35e0*/  IMAD.HI.U32 R3, R2, R54, RZ ;  /* 0x0000003602037227 */ /* 0x000fe200078e00ff */
[----:B------:R-:W-:-:S02]  /*35f0*/  IABS R55, R60 ;  /* 0x0000003c00377213 */ /* 0x000fc40000000000 */
[C---:B------:R-:W-:Y:S01]  /*3600*/  LOP3.LUT R180, R0.reuse, 0x164, RZ, 0xfc, !PT ;  /* 0x0000016400b47812 */ /* 0x040fe200078efcff */
[----:B------:R-:W-:Y:S01]  /*3610*/  IMAD.MOV R4, RZ, RZ, -R3 ;  /* 0x000000ffff047224 */ /* 0x000fe200078e0a03 */
[----:B------:R-:W-:Y:S01]  /*3620*/  LOP3.LUT R181, R0, 0x166, RZ, 0xfc, !PT ;  /* 0x0000016600b57812 */ /* 0x000fe200078efcff */
[--C-:B------:R-:W-:Y:S01]  /*3630*/  @!P3 IMAD.IADD R51, R51, 0x1, -R5.reuse ;  /* 0x000000013333b824 */ /* 0x100fe200078e0a05 */
[----:B------:R-:W-:Y:S01]  /*3640*/  ISETP.GE.AND P3, PT, R58, RZ, PT ;  /* 0x000000ff3a00720c */ /* 0x000fe20003f66270 */
[--C-:B------:R-:W-:Y:S01]  /*3650*/  @!P5 IMAD.IADD R53, R53, 0x1, -R5.reuse ;  /* 0x000000013535d824 */ /* 0x100fe200078e0a05 */
[----:B------:R-:W-:Y:S01]  /*3660*/  IABS R58, R63 ;  /* 0x0000003f003a7213 */ /* 0x000fe20000000000 */
[----:B------:R-:W-:Y:S01]  /*3670*/  IMAD.HI.U32 R3, R2, R55, RZ ;  /* 0x0000003702037227 */ /* 0x000fe200078e00ff */
[----:B------:R-:W-:Y:S02]  /*3680*/  LOP3.LUT R183, R0, 0x16c, RZ, 0xfc, !PT ;  /* 0x0000016c00b77812 */ /* 0x000fe400078efcff */
[C---:B------:R-:W-:Y:S01]  /*3690*/  ISETP.GT.U32.AND P5, PT, R5.reuse, R53, PT ;  /* 0x000000350500720c */ /* 0x040fe20003fa4070 */
[----:B------:R-:W-:Y:S01]  /*36a0*/  @!P6 IMAD.IADD R52, R52, 0x1, -R5 ;  /* 0x000000013434e824 */ /* 0x000fe200078e0a05 */
[C---:B------:R-:W-:Y:S01]  /*36b0*/  ISETP.GT.U32.AND P6, PT, R5.reuse, R51, PT ;  /* 0x000000330500720c */ /* 0x040fe20003fc4070 */
[C---:B------:R-:W-:Y:S01]  /*36c0*/  IMAD R54, R5.reuse, R4, R54 ;  /* 0x0000000405367224 */ /* 0x040fe200078e0236 */
[----:B------:R-:W-:Y:S01]  /*36d0*/  IABS R182, R183 ;  /* 0x000000b700b67213 */ /* 0x000fe20000000000 */
[----:B------:R-:W-:Y:S01]  /*36e0*/  IMAD.MOV R4, RZ, RZ, -R3 ;  /* 0x000000ffff047224 */ /* 0x000fe200078e0a03 */
[----:B------:R-:W-:Y:S01]  /*36f0*/  LOP3.LUT R187, R0, 0x170, RZ, 0xfc, !PT ;  /* 0x0000017000bb7812 */ /* 0x000fe200078efcff */
[----:B------:R-:W-:Y:S01]  /*3700*/  @!P0 IMAD.MOV R45, RZ, RZ, -R45 ;  /* 0x000000ffff2d8224 */ /* 0x000fe200078e0a2d */
[C---:B------:R-:W-:Y:S01]  /*3710*/  ISETP.GT.U32.AND P0, PT, R5.reuse, R49, PT ;  /* 0x000000310500720c */ /* 0x040fe20003f04070 */
[----:B------:R-:W-:Y:S01]  /*3720*/  IMAD R55, R5, R4, R55 ;  /* 0x0000000405377224 */ /* 0x000fe200078e0237 */
[----:B------:R-:W-:Y:S01]  /*3730*/  IABS R184, R187 ;  /* 0x000000bb00b87213 */ /* 0x000fe20000000000 */
[----:B------:R-:W-:Y:S01]  /*3740*/  @!P1 IMAD.MOV R47, RZ, RZ, -R47 ;  /* 0x000000ffff2f9224 */ /* 0x000fe200078e0a2f */
[----:B------:R-:W-:Y:S01]  /*3750*/  ISETP.GE.AND P1, PT, R56, RZ, PT ;  /* 0x000000ff3800720c */ /* 0x000fe20003f26270 */
[--C-:B------:R-:W-:Y:S01]  /*3760*/  @!P5 IMAD.IADD R53, R53, 0x1, -R5.reuse ;  /* 0x000000013535d824 */ /* 0x100fe200078e0a05 */
[----:B------:R-:W-:Y:S01]  /*3770*/  ISETP.GT.U32.AND P5, PT, R5, R55, PT ;  /* 0x000000370500720c */ /* 0x000fe20003fa4070 */
[----:B------:R-:W-:Y:S01]  /*3780*/  @!P6 IMAD.IADD R51, R51, 0x1, -R5 ;  /* 0x000000013333e824 */ /* 0x000fe200078e0a05 */
[----:B------:R-:W-:Y:S01]  /*3790*/  IABS R56, R61 ;  /* 0x0000003d00387213 */ /* 0x000fe20000000000 */
[----:B------:R-:W-:Y:S01]  /*37a0*/  @!P4 IMAD.MOV R50, RZ, RZ, -R50 ;  /* 0x000000ffff32c224 */ /* 0x000fe200078e0a32 */
[----:B------:R-:W-:Y:S01]  /*37b0*/  ISETP.GT.U32.AND P6, PT, R5, R54, PT ;  /* 0x000000360500720c */ /* 0x000fe20003fc4070 */
[----:B------:R-:W-:Y:S01]  /*37c0*/  @!P3 IMAD.MOV R53, RZ, RZ, -R53 ;  /* 0x000000ffff35b224 */ /* 0x000fe200078e0a35 */
[----:B------:R-:W-:Y:S01]  /*37d0*/  LOP3.LUT R188, R0, 0x172, RZ, 0xfc, !PT ;  /* 0x0000017200bc7812 */ /* 0x000fe200078efcff */
[----:B------:R-:W-:Y:S01]  /*37e0*/  @!P0 IMAD.IADD R49, R49, 0x1, -R5 ;  /* 0x0000000131318824 */ /* 0x000fe200078e0a05 */
[----:B------:R-:W-:Y:S01]  /*37f0*/  ISETP.GE.AND P0, PT, R57, RZ, PT ;  /* 0x000000ff3900720c */ /* 0x000fe20003f06270 */
[----:B------:R-:W-:Y:S01]  /*3800*/  IMAD.HI.U32 R3, R2, R56, RZ ;  /* 0x0000003802037227 */ /* 0x000fe200078e00ff */
[----:B------:R-:W-:-:S02]  /*3810*/  IABS R57, R62 ;  /* 0x0000003e00397213 */ /* 0x000fc40000000000 */
[----:B------:R-:W-:Y:S01]  /*3820*/  @!P2 IADD3 R49, -R49, RZ, RZ ;  /* 0x000000ff3131a210 */ /* 0x000fe20007ffe1ff */
[----:B------:R-:W-:Y:S01]  /*3830*/  @!P5 IMAD.IADD R55, R55, 0x1, -R5 ;  /* 0x000000013737d824 */ /* 0x000fe200078e0a05 */
[C---:B------:R-:W-:Y:S01]  /*3840*/  ISETP.GT.U32.AND P2, PT, R5.reuse, R52, PT ;  /* 0x000000340500720c */ /* 0x040fe20003f44070 */
[----:B------:R-:W-:Y:S01]  /*3850*/  IMAD.MOV R3, RZ, RZ, -R3 ;  /* 0x000000ffff037224 */ /* 0x000fe200078e0a03 */
[----:B------:R-:W-:Y:S01]  /*3860*/  LOP3.LUT R190, R0, 0x174, RZ, 0xfc, !PT ;  /* 0x0000017400be7812 */ /* 0x000fe200078efcff */
[----:B------:R-:W-:Y:S01]  /*3870*/  @!P6 IMAD.IADD R54, R54, 0x1, -R5 ;  /* 0x000000013636e824 */ /* 0x000fe200078e0a05 */
[C---:B------:R-:W-:Y:S01]  /*3880*/  ISETP.GT.U32.AND P5, PT, R5.reuse, R55, PT ;  /* 0x000000370500720c */ /* 0x040fe20003fa4070 */
[C---:B------:R-:W-:Y:S01]  /*3890*/  IMAD R56, R5.reuse, R3, R56 ;  /* 0x0000000305387224 */ /* 0x040fe200078e0238 */
[----:B------:R-:W-:Y:S01]  /*38a0*/  ISETP.GE.AND P6, PT, R60, RZ, PT ;  /* 0x000000ff3c00720c */ /* 0x000fe20003fc6270 */
[----:B------:R-:W-:Y:S01]  /*38b0*/  IMAD.HI.U32 R3, R2, R58, RZ ;  /* 0x0000003a02037227 */ /* 0x000fe200078e00ff */
[----:B------:R-:W-:-:S02]  /*38c0*/  ISETP.GT.U32.AND P4, PT, R5, R54, PT ;  /* 0x000000360500720c */ /* 0x000fc40003f84070 */
[----:B------:R-:W-:Y:S01]  /*38d0*/  IABS R185, R188 ;  /* 0x000000bc00b97213 */ /* 0x000fe20000000000 */
[----:B------:R-:W-:Y:S01]  /*38e0*/  @!P1 IMAD.MOV R51, RZ, RZ, -R51 ;  /* 0x000000ffff339224 */ /* 0x000fe200078e0a33 */
[----:B------:R-:W-:Y:S01]  /*38f0*/  ISETP.GT.U32.AND P1, PT, R5, R56, PT ;  /* 0x000000380500720c */ /* 0x000fe20003f24070 */
[----:B------:R-:W-:Y:S01]  /*3900*/  IMAD.MOV R3, RZ, RZ, -R3 ;  /* 0x000000ffff037224 */ /* 0x000fe200078e0a03 */
[----:B------:R-:W-:Y:S01]  /*3910*/  IABS R186, R190 ;  /* 0x000000be00ba7213 */ /* 0x000fe20000000000 */
[----:B------:R-:W-:Y:S01]  /*3920*/  @!P2 IMAD.IADD R52, R52, 0x1, -R5 ;  /* 0x000000013434a824 */ /* 0x000fe200078e0a05 */
[----:B------:R-:W-:Y:S01]  /*3930*/  ISETP.GE.AND P2, PT, R59, RZ, PT ;  /* 0x000000ff3b00720c */ /* 0x000fe20003f46270 */
[----:B------:R-:W-:Y:S01]  /*3940*/  IMAD R58, R5, R3, R58 ;  /* 0x00000003053a7224 */ /* 0x000fe200078e023a */
[----:B------:R-:W-:Y:S01]  /*3950*/  IABS R59, R64 ;  /* 0x00000040003b7213 */ /* 0x000fe20000000000 */
[----:B------:R-:W-:Y:S01]  /*3960*/  IMAD.HI.U32 R4, R2, R57, RZ ;  /* 0x0000003902047227 */ /* 0x000fe200078e00ff */
[----:B------:R-:W-:-:S02]  /*3970*/  LOP3.LUT R191, R0, 0x178, RZ, 0xfc, !PT ;  /* 0x0000017800bf7812 */ /* 0x000fc400078efcff */
[----:B------:R-:W-:Y:S01]  /*3980*/  LOP3.LUT R192, R0, 0x17a, RZ, 0xfc, !PT ;  /* 0x0000017a00c07812 */ /* 0x000fe200078efcff */
[--C-:B------:R-:W-:Y:S01]  /*3990*/  @!P5 IMAD.IADD R55, R55, 0x1, -R5.reuse ;  /* 0x000000013737d824 */ /* 0x100fe200078e0a05 */
[C---:B------:R-:W-:Y:S01]  /*39a0*/  ISETP.GT.U32.AND P5, PT, R5.reuse, R58, PT ;  /* 0x0000003a0500720c */ /* 0x040fe20003fa4070 */
[----:B------:R-:W-:Y:S01]  /*39b0*/  IMAD.MOV R4, RZ, RZ, -R4 ;  /* 0x000000ffff047224 */ /* 0x000fe200078e0a04 */
[----:B------:R-:W-:Y:S01]  /*39c0*/  IABS R189, R192 ;  /* 0x000000c000bd7213 */ /* 0x000fe20000000000 */
[--C-:B------:R-:W-:Y:S01]  /*39d0*/  @!P4 IMAD.IADD R54, R54, 0x1, -R5.reuse ;  /* 0x000000013636c824 */ /* 0x100fe200078e0a05 */
[----:B------:R-:W-:Y:S01]  /*39e0*/  ISETP.GE.AND P4, PT, R62, RZ, PT ;  /* 0x000000ff3e00720c */ /* 0x000fe20003f86270 */
[----:B------:R-:W-:Y:S01]  /*39f0*/  @!P1 IMAD.IADD R56, R56, 0x1, -R5 ;  /* 0x0000000138389824 */ /* 0x000fe200078e0a05 */
[----:B------:R-:W-:Y:S01]  /*3a00*/  LOP3.LUT R62, R0, 0x7a, RZ, 0xfc, !PT ;  /* 0x0000007a003e7812 */ /* 0x000fe200078efcff */
[----:B------:R-:W-:Y:S01]  /*3a10*/  IMAD R57, R5, R4, R57 ;  /* 0x0000000405397224 */ /* 0x000fe200078e0239 */
[----:B------:R-:W-:Y:S01]  /*3a20*/  ISETP.GE.AND P1, PT, R63, RZ, PT ;  /* 0x000000ff3f00720c */ /* 0x000fe20003f26270 */
[----:B------:R-:W-:Y:S01]  /*3a30*/  @!P2 IMAD.MOV R54, RZ, RZ, -R54 ;  /* 0x000000ffff36a224 */ /* 0x000fe200078e0a36 */
[C---:B------:R-:W-:Y:S01]  /*3a40*/  ISETP.GT.U32.AND P2, PT, R5.reuse, R56, PT ;  /* 0x000000380500720c */ /* 0x040fe20003f44070 */
[----:B------:R-:W-:Y:S01]  /*3a50*/  IMAD.HI.U32 R3, R2, R59, RZ ;  /* 0x0000003b02037227 */ /* 0x000fe200078e00ff */
[----:B------:R-:W-:-:S02]  /*3a60*/  ISETP.GT.U32.AND P3, PT, R5, R57, PT ;  /* 0x000000390500720c */ /* 0x000fc40003f64070 */
[----:B------:R-:W-:Y:S01]  /*3a70*/  IABS R60, R62 ;  /* 0x0000003e003c7213 */ /* 0x000fe20000000000 */
[----:B------:R-:W-:Y:S01]  /*3a80*/  @!P5 IMAD.IADD R58, R58, 0x1, -R5 ;  /* 0x000000013a3ad824 */ /* 0x000fe200078e0a05 */
[----:B------:R-:W-:Y:S01]  /*3a90*/  IABS R63, R66 ;  /* 0x00000042003f7213 */ /* 0x000fe20000000000 */
[----:B------:R-:W-:Y:S01]  /*3aa0*/  IMAD.MOV R4, RZ, RZ, -R3 ;  /* 0x000000ffff047224 */ /* 0x000fe200078e0a03 */
[----:B------:R-:W-:Y:S01]  /*3ab0*/  LOP3.LUT R195, R0, 0x182, RZ, 0xfc, !PT ;  /* 0x0000018200c37812 */ /* 0x000fe200078efcff */
[----:B------:R-:W-:Y:S01]  /*3ac0*/  IMAD.HI.U32 R3, R2, R60, RZ ;  /* 0x0000003c02037227 */ /* 0x000fe200078e00ff */
[C---:B------:R-:W-:Y:S02]  /*3ad0*/  ISETP.GT.U32.AND P5, PT, R5.reuse, R58, PT ;  /* 0x0000003a0500720c */ /* 0x040fe40003fa4070 */
[----:B------:R-:W-:Y:S01]  /*3ae0*/  LOP3.LUT R194, R0, 0x180, RZ, 0xfc, !PT ;  /* 0x0000018000c27812 */ /* 0x000fe200078efcff */
[C---:B------:R-:W-:Y:S01]  /*3af0*/  IMAD R59, R5.reuse, R4, R59 ;  /* 0x00000004053b7224 */ /* 0x040fe200078e023b */
[----:B------:R-:W-:Y:S01]  /*3b00*/  IABS R193, R195 ;  /* 0x000000c300c17213 */ /* 0x000fe20000000000 */
[----:B------:R-:W-:Y:S01]  /*3b10*/  @!P2 IMAD.IADD R56, R56, 0x1, -R5 ;  /* 0x000000013838a824 */ /* 0x000fe200078e0a05 */
[C---:B------:R-:W-:Y:S01]  /*3b20*/  LOP3.LUT R201, R0.reuse, 0x184, RZ, 0xfc, !PT ;  /* 0x0000018400c97812 */ /* 0x040fe200078efcff */
[----:B------:R-:W-:Y:S01]  /*3b30*/  IMAD.MOV R3, RZ, RZ, -R3 ;  /* 0x000000ffff037224 */ /* 0x000fe200078e0a03 */
[----:B------:R-:W-:Y:S01]  /*3b40*/  ISETP.GT.U32.AND P2, PT, R5, R59, PT ;  /* 0x0000003b0500720c */ /* 0x000fe20003f44070 */
[----:B------:R-:W-:Y:S01]  /*3b50*/  @!P0 IMAD.MOV R52, RZ, RZ, -R52 ;  /* 0x000000ffff348224 */ /* 0x000fe200078e0a34 */
[----:B------:R-:W-:Y:S01]  /*3b60*/  ISETP.GE.AND P0, PT, R61, RZ, PT ;  /* 0x000000ff3d00720c */ /* 0x000fe20003f06270 */
[--C-:B------:R-:W-:Y:S01]  /*3b70*/  @!P3 IMAD.IADD R57, R57, 0x1, -R5.reuse ;  /* 0x000000013939b824 */ /* 0x100fe200078e0a05 */
[----:B------:R-:W-:Y:S01]  /*3b80*/  IABS R61, R65 ;  /* 0x00000041003d7213 */ /* 0x000fe20000000000 */
[C---:B------:R-:W-:Y:S01]  /*3b90*/  IMAD R60, R5.reuse, R3, R60 ;  /* 0x00000003053c7224 */ /* 0x040fe200078e023c */
[----:B------:R-:W-:Y:S01]  /*3ba0*/  LOP3.LUT R202, R0, 0x186, RZ, 0xfc, !PT ;  /* 0x0000018600ca7812 */ /* 0x000fe200078efcff */
[----:B------:R-:W-:Y:S01]  /*3bb0*/  @!P5 IMAD.IADD R58, R58, 0x1, -R5 ;  /* 0x000000013a3ad824 */ /* 0x000fe200078e0a05 */
[C---:B------:R-:W-:Y:S01]  /*3bc0*/  ISETP.GT.U32.AND P3, PT, R5.reuse, R57, PT ;  /* 0x000000390500720c */ /* 0x040fe20003f64070 */
[----:B------:R-:W-:Y:S01]  /*3bd0*/  IMAD.HI.U32 R3, R2, R61, RZ ;  /* 0x0000003d02037227 */ /* 0x000fe200078e00ff */
[----:B------:R-:W-:-:S02]  /*3be0*/  ISETP.GT.U32.AND P5, PT, R5, R60, PT ;  /* 0x0000003c0500720c */ /* 0x000fc40003fa4070 */
[----:B------:R-:W-:Y:S01]  /*3bf0*/  IABS R196, R202 ;  /* 0x000000ca00c47213 */ /* 0x000fe20000000000 */
[----:B------:R-:W-:Y:S01]  /*3c00*/  IMAD.MOV R4, RZ, RZ, -R3 ;  /* 0x000000ffff047224 */ /* 0x000fe200078e0a03 */
[----:B------:R-:W-:Y:S01]  /*3c10*/  @!P2 IADD3 R59, R59, -R5, RZ ;  /* 0x800000053b3ba210 */ /* 0x000fe20007ffe0ff */
[----:B------:R-:W-:Y:S01]  /*3c20*/  @!P0 IMAD.MOV R56, RZ, RZ, -R56 ;  /* 0x000000ffff388224 */ /* 0x000fe200078e0a38 */
[----:B------:R-:W-:Y:S01]  /*3c30*/  ISETP.GE.AND P2, PT, R65, RZ, PT ;  /* 0x000000ff4100720c */ /* 0x000fe20003f46270 */
[----:B------:R-:W-:Y:S01]  /*3c40*/  @!P6 IMAD.MOV R55, RZ, RZ, -R55 ;  /* 0x000000ffff37e224 */ /* 0x000fe200078e0a37 */
[C---:B------:R-:W-:Y:S01]  /*3c50*/  ISETP.GT.U32.AND P0, PT, R5.reuse, R59, PT ;  /* 0x0000003b0500720c */ /* 0x040fe20003f04070 */
[----:B------:R-:W-:Y:S01]  /*3c60*/  IMAD R61, R5, R4, R61 ;  /* 0x00000004053d7224 */ /* 0x000fe200078e023d */
[----:B------:R-:W-:Y:S01]  /*3c70*/  ISETP.GE.AND P6, PT, R64, RZ, PT ;  /* 0x000000ff4000720c */ /* 0x000fe20003fc6270 */
[--C-:B------:R-:W-:Y:S01]  /*3c80*/  @!P3 IMAD.IADD R57, R57, 0x1, -R5.reuse ;  /* 0x000000013939b824 */ /* 0x100fe200078e0a05 */
[----:B------:R-:W-:Y:S01]  /*3c90*/  LOP3.LUT R64, R0, 0x7e, RZ, 0xfc, !PT ;  /* 0x0000007e00407812 */ /* 0x000fe200078efcff */
[----:B------:R-:W-:Y:S01]  /*3ca0*/  @!P5 IMAD.IADD R60, R60, 0x1, -R5 ;  /* 0x000000013c3cd824 */ /* 0x000fe200078e0a05 */
[----:B------:R-:W-:Y:S01]  /*3cb0*/  ISETP.GE.AND P3, PT, R62, RZ, PT ;  /* 0x000000ff3e00720c */ /* 0x000fe20003f66270 */
[----:B------:R-:W-:Y:S01]  /*3cc0*/  IMAD.HI.U32 R4, R2, R63, RZ ;  /* 0x0000003f02047227 */ /* 0x000fe200078e00ff */
[----:B------:R-:W-:-:S02]  /*3cd0*/  IABS R62, R64 ;  /* 0x00000040003e7213 */ /* 0x000fc40000000000 */
[C---:B------:R-:W-:Y:S01]  /*3ce0*/  ISETP.GT.U32.AND P5, PT, R5.reuse, R60, PT ;  /* 0x0000003c0500720c */ /* 0x040fe20003fa4070 */
[----:B------:R-:W-:Y:S01]  /*3cf0*/  @!P4 IMAD.MOV R57, RZ, RZ, -R57 ;  /* 0x000000ffff39c224 */ /* 0x000fe200078e0a39 */
[----:B------:R-:W-:Y:S01]  /*3d00*/  ISETP.GT.U32.AND P4, PT, R5, R61, PT ;  /* 0x0000003d0500720c */ /* 0x000fe20003f84070 */
[----:B------:R-:W-:Y:S01]  /*3d10*/  IMAD.MOV R4, RZ, RZ, -R4 ;  /* 0x000000ffff047224 */ /* 0x000fe200078e0a04 */
[----:B------:R-:W-:Y:S01]  /*3d20*/  LOP3.LUT R65, R0, 0x82, RZ, 0xfc, !PT ;  /* 0x0000008200417812 */ /* 0x000fe200078efcff */
[----:B------:R-:W-:Y:S01]  /*3d30*/  IMAD.HI.U32 R3, R2, R62, RZ ;  /* 0x0000003e02037227 */ /* 0x000fe200078e00ff */
[C---:B------:R-:W-:Y:S02]  /*3d40*/  LOP3.LUT R203, R0.reuse, 0x188, RZ, 0xfc, !PT ;  /* 0x0000018800cb7812 */ /* 0x040fe400078efcff */
[----:B------:R-:W-:Y:S01]  /*3d50*/  LOP3.LUT R204, R0, 0x18a, RZ, 0xfc, !PT ;  /* 0x0000018a00cc7812 */ /* 0x000fe200078efcff */
[----:B------:R-:W-:Y:S01]  /*3d60*/  @!P0 IMAD.IADD R59, R59, 0x1, -R5 ;  /* 0x000000013b3b8824 */ /* 0x000fe200078e0a05 */
[----:B------:R-:W-:Y:S01]  /*3d70*/  ISETP.GE.AND P0, PT, R66, RZ, PT ;  /* 0x000000ff4200720c */ /* 0x000fe20003f06270 */
[C---:B------:R-:W-:Y:S01]  /*3d80*/  IMAD R63, R5.reuse, R4, R63 ;  /* 0x00000004053f7224 */ /* 0x040fe200078e023f */
[C---:B------:R-:W-:Y:S01]  /*3d90*/  LOP3.LUT R4, R0.reuse, 0x84, RZ, 0xfc, !PT ;  /* 0x0000008400047812 */ /* 0x040fe200078efcff */
[----:B------:R-:W-:Y:S01]  /*3da0*/  IMAD.MOV R3, RZ, RZ, -R3 ;  /* 0x000000ffff037224 */ /* 0x000fe200078e0a03 */
[----:B------:R-:W-:Y:S01]  /*3db0*/  IABS R197, R203 ;  /* 0x000000cb00c57213 */ /* 0x000fe20000000000 */
[----:B------:R-:W-:Y:S01]  /*3dc0*/  @!P6 IMAD.MOV R59, RZ, RZ, -R59 ;  /* 0x000000ffff3be224 */ /* 0x000fe200078e0a3b */
[C---:B------:R-:W-:Y:S01]  /*3dd0*/  ISETP.GT.U32.AND P6, PT, R5.reuse, R63, PT ;  /* 0x0000003f0500720c */ /* 0x040fe20003fc4070 */
[----:B------:R-:W-:Y:S01]  /*3de0*/  IMAD R62, R5, R3, R62 ;  /* 0x00000003053e7224 */ /* 0x000fe200078e023e */
[----:B------:R-:W-:Y:S01]  /*3df0*/  IABS R66, R4 ;  /* 0x0000000400427213 */ /* 0x000fe20000000000 */
[--C-:B------:R-:W-:Y:S01]  /*3e00*/  @!P4 IMAD.IADD R61, R61, 0x1, -R5.reuse ;  /* 0x000000013d3dc824 */ /* 0x100fe200078e0a05 */
[----:B------:R-:W-:Y:S01]  /*3e10*/  LOP3.LUT R200, R0, 0x18c, RZ, 0xfc, !PT ;  /* 0x0000018c00c87812 */ /* 0x000fe200078efcff */
[----:B------:R-:W-:Y:S01]  /*3e20*/  @!P5 IMAD.IADD R60, R60, 0x1, -R5 ;  /* 0x000000013c3cd824 */ /* 0x000fe200078e0a05 */
[C---:B------:R-:W-:Y:S01]  /*3e30*/  ISETP.GT.U32.AND P5, PT, R5.reuse, R62, PT ;  /* 0x0000003e0500720c */ /* 0x040fe20003fa4070 */
[----:B------:R-:W-:Y:S01]  /*3e40*/  @!P1 IMAD.MOV R58, RZ, RZ, -R58 ;  /* 0x000000ffff3a9224 */ /* 0x000fe200078e0a3a */
[----:B------:R-:W-:Y:S01]  /*3e50*/  ISETP.GT.U32.AND P4, PT, R5, R61, PT ;  /* 0x0000003d0500720c */ /* 0x000fe20003f84070 */
[----:B------:R-:W-:Y:S01]  /*3e60*/  @!P3 IMAD.MOV R60, RZ, RZ, -R60 ;  /* 0x000000ffff3cb224 */ /* 0x000fe200078e0a3c */
[----:B------:R-:W-:-:S02]  /*3e70*/  ISETP.GE.AND P1, PT, R64, RZ, PT ;  /* 0x000000ff4000720c */ /* 0x000fc40003f26270 */
[----:B------:R-:W-:Y:S01]  /*3e80*/  IABS R64, R65 ;  /* 0x0000004100407213 */ /* 0x000fe20000000000 */
[--C-:B------:R-:W-:Y:S01]  /*3e90*/  @!P6 IMAD.IADD R63, R63, 0x1, -R5.reuse ;  /* 0x000000013f3fe824 */ /* 0x100fe200078e0a05 */
[----:B------:R-:W-:Y:S02]  /*3ea0*/  ISETP.GE.AND P3, PT, R65, RZ, PT ;  /* 0x000000ff4100720c */ /* 0x000fe40003f66270 */
[----:B------:R-:W-:Y:S01]  /*3eb0*/  IABS R198, R204 ;  /* 0x000000cc00c67213 */ /* 0x000fe20000000000 */
[----:B------:R-:W-:Y:S01]  /*3ec0*/  IMAD.HI.U32 R3, R2, R64, RZ ;  /* 0x0000004002037227 */ /* 0x000fe200078e00ff */
[----:B------:R-:W-:Y:S02]  /*3ed0*/  ISETP.GT.U32.AND P6, PT, R5, R63, PT ;  /* 0x0000003f0500720c */ /* 0x000fe40003fc4070 */
[----:B------:R-:W-:Y:S01]  /*3ee0*/  IABS R199, R200 ;  /* 0x000000c800c77213 */ /* 0x000fe20000000000 */
[----:B------:R-:W-:Y:S01]  /*3ef0*/  @!P5 IMAD.IADD R62, R62, 0x1, -R5 ;  /* 0x000000013e3ed824 */ /* 0x000fe200078e0a05 */
[C---:B------:R-:W-:Y:S01]  /*3f00*/  LOP3.LUT R206, R0.reuse, 0x190, RZ, 0xfc, !PT ;  /* 0x0000019000ce7812 */ /* 0x040fe200078efcff */
[----:B------:R-:W-:Y:S01]  /*3f10*/  IMAD.MOV R65, RZ, RZ, -R3 ;  /* 0x000000ffff417224 */ /* 0x000fe200078e0a03 */
[----:B------:R-:W-:Y:S01]  /*3f20*/  LOP3.LUT R205, R0, 0x18e, RZ, 0xfc, !PT ;  /* 0x0000018e00cd7812 */ /* 0x000fe200078efcff */
[----:B------:R-:W-:Y:S01]  /*3f30*/  @!P4 IMAD.IADD R61, R61, 0x1, -R5 ;  /* 0x000000013d3dc824 */ /* 0x000fe200078e0a05 */
[----:B------:R-:W-:Y:S01]  /*3f40*/  ISETP.GE.AND P4, PT, R4, RZ, PT ;  /* 0x000000ff0400720c */ /* 0x000fe20003f86270 */
[----:B------:R-:W-:Y:S01]  /*3f50*/  IMAD.HI.U32 R3, R2, R66, RZ ;  /* 0x0000004202037227 */ /* 0x000fe200078e00ff */
[----:B------:R-:W-:-:S02]  /*3f60*/  ISETP.GT.U32.AND P5, PT, R5, R62, PT ;  /* 0x0000003e0500720c */ /* 0x000fc40003fa4070 */
[----:B------:R-:W-:Y:S01]  /*3f70*/  LOP3.LUT R207, R0, 0x19c, RZ, 0xfc, !PT ;  /* 0x0000019c00cf7812 */ /* 0x000fe200078efcff */
[----:B------:R-:W-:Y:S01]  /*3f80*/  IMAD.HI.U32 R4, R2, R67, RZ ;  /* 0x0000004302047227 */ /* 0x000fe200078e00ff */
[C---:B------:R-:W-:Y:S02]  /*3f90*/  LOP3.LUT R210, R0.reuse, 0x19e, RZ, 0xfc, !PT ;  /* 0x0000019e00d27812 */ /* 0x040fe400078efcff */
[C---:B------:R-:W-:Y:S01]  /*3fa0*/  LOP3.LUT R211, R0.reuse, 0x1a0, RZ, 0xfc, !PT ;  /* 0x000001a000d37812 */ /* 0x040fe200078efcff */
[----:B------:R-:W-:Y:S01]  /*3fb0*/  IMAD.MOV R3, RZ, RZ, -R3 ;  /* 0x000000ffff037224 */ /* 0x000fe200078e0a03 */
[C---:B------:R-:W-:Y:S01]  /*3fc0*/  LOP3.LUT R212, R0.reuse, 0x1a2, RZ, 0xfc, !PT ;  /* 0x000001a200d47812 */ /* 0x040fe200078efcff */
[----:B------:R-:W-:Y:S01]  /*3fd0*/  IMAD.MOV R4, RZ, RZ, -R4 ;  /* 0x000000ffff047224 */ /* 0x000fe200078e0a04 */
[----:B------:R-:W-:Y:S01]  /*3fe0*/  IABS R208, R211 ;  /* 0x000000d300d07213 */ /* 0x000fe20000000000 */
[C---:B------:R-:W-:Y:S01]  /*3ff0*/  IMAD R64, R5.reuse, R65, R64 ;  /* 0x0000004105407224 */ /* 0x040fe200078e0240 */
[----:B------:R-:W-:Y:S01]  /*4000*/  IABS R209, R212 ;  /* 0x000000d400d17213 */ /* 0x000fe20000000000 */
[C---:B------:R-:W-:Y:S01]  /*4010*/  IMAD R65, R5.reuse, R3, R66 ;  /* 0x0000000305417224 */ /* 0x040fe200078e0242 */
[C---:B------:R-:W-:Y:S01]  /*4020*/  LOP3.LUT R3, R0.reuse, 0x88, RZ, 0xfc, !PT ;  /* 0x0000008800037812 */ /* 0x040fe200078efcff */
[----:B------:R-:W-:Y:S01]  /*4030*/  IMAD R66, R5, R4, R67 ;  /* 0x0000000405427224 */ /* 0x000fe200078e0243 */
[----:B------:R-:W-:Y:S01]  /*4040*/  LOP3.LUT R214, R0, 0x1a6, RZ, 0xfc, !PT ;  /* 0x000001a600d67812 */ /* 0x000fe200078efcff */
[--C-:B------:R-:W-:Y:S01]  /*4050*/  @!P6 IMAD.IADD R63, R63, 0x1, -R5.reuse ;  /* 0x000000013f3fe824 */ /* 0x100fe200078e0a05 */
[----:B------:R-:W-:Y:S01]  /*4060*/  IABS R67, R3 ;  /* 0x0000000300437213 */ /* 0x000fe20000000000 */
[----:B------:R-:W-:Y:S01]  /*4070*/  @!P5 IMAD.IADD R62, R62, 0x1, -R5 ;  /* 0x000000013e3ed824 */ /* 0x000fe200078e0a05 */
[C---:B------:R-:W-:Y:S01]  /*4080*/  ISETP.GT.U32.AND P5, PT, R5.reuse, R64, PT ;  /* 0x000000400500720c */ /* 0x040fe20003fa4070 */
[----:B------:R-:W-:Y:S01]  /*4090*/  @!P0 IMAD.MOV R63, RZ, RZ, -R63 ;  /* 0x000000ffff3f8224 */ /* 0x000fe200078e0a3f */
[----:B------:R-:W-:Y:S01]  /*40a0*/  ISETP.GT.U32.AND P0, PT, R5, R66, PT ;  /* 0x000000420500720c */ /* 0x000fe20003f04070 */
[----:B------:R-:W-:Y:S01]  /*40b0*/  @!P1 IMAD.MOV R62, RZ, RZ, -R62 ;  /* 0x000000ffff3e9224 */ /* 0x000fe200078e0a3e */
[----:B------:R-:W-:Y:S01]  /*40c0*/  ISETP.GE.AND P6, PT, R3, RZ, PT ;  /* 0x000000ff0300720c */ /* 0x000fe20003fc6270 */
[----:B------:R-:W-:Y:S01]  /*40d0*/  IMAD.HI.U32 R3, R2, R67, RZ ;  /* 0x0000004302037227 */ /* 0x000fe200078e00ff */
[----:B------:R-:W-:-:S02]  /*40e0*/  ISETP.GT.U32.AND P1, PT, R5, R65, PT ;  /* 0x000000410500720c */ /* 0x000fc40003f24070 */
[----:B------:R-:W-:Y:S01]  /*40f0*/  LOP3.LUT R216, R0, 0x1aa, RZ, 0xfc, !PT ;  /* 0x000001aa00d87812 */ /* 0x000fe200078efcff */
[----:B------:R-:W-:Y:S01]  /*4100*/  IMAD.HI.U32 R4, R2, R69, RZ ;  /* 0x0000004502047227 */ /* 0x000fe200078e00ff */
[----:B------:R-:W-:Y:S02]  /*4110*/  LOP3.LUT R217, R0, 0x1ac, RZ, 0xfc, !PT ;  /* 0x000001ac00d97812 */ /* 0x000fe400078efcff */
[----:B------:R-:W-:Y:S01]  /*4120*/  IABS R213, R216 ;  /* 0x000000d800d57213 */ /* 0x000fe20000000000 */
[----:B------:R-:W-:Y:S01]  /*4130*/  @!P2 IMAD.MOV R61, RZ, RZ, -R61 ;  /* 0x000000ffff3da224 */ /* 0x000fe200078e0a3d */
[----:B------:R-:W-:Y:S01]  /*4140*/  ISETP.GE.AND P2, PT, R68, RZ, PT ;  /* 0x000000ff4400720c */ /* 0x000fe20003f46270 */
[--C-:B------:R-:W-:Y:S01]  /*4150*/  @!P0 IMAD.IADD R66, R66, 0x1, -R5.reuse ;  /* 0x0000000142428824 */ /* 0x100fe200078e0a05 */
[----:B------:R-:W-:Y:S01]  /*4160*/  IABS R215, R217 ;  /* 0x000000d900d77213 */ /* 0x000fe20000000000 */
[----:B------:R-:W-:Y:S01]  /*4170*/  @!P5 IMAD.IADD R64, R64, 0x1, -R5 ;  /* 0x000000014040d824 */ /* 0x000fe200078e0a05 */
[C---:B------:R-:W-:Y:S01]  /*4180*/  LOP3.LUT R218, R0.reuse, 0x1ae, RZ, 0xfc, !PT ;  /* 0x000001ae00da7812 */ /* 0x040fe200078efcff */
[----:B------:R-:W-:Y:S01]  /*4190*/  IMAD.MOV R68, RZ, RZ, -R3 ;  /* 0x000000ffff447224 */ /* 0x000fe200078e0a03 */
[C---:B------:R-:W-:Y:S01]  /*41a0*/  ISETP.GT.U32.AND P0, PT, R5.reuse, R66, PT ;  /* 0x000000420500720c */ /* 0x040fe20003f04070 */
[----:B------:R-:W-:Y:S01]  /*41b0*/  IMAD.MOV R4, RZ, RZ, -R4 ;  /* 0x000000ffff047224 */ /* 0x000fe200078e0a04 */
[C---:B------:R-:W-:Y:S01]  /*41c0*/  ISETP.GT.U32.AND P5, PT, R5.reuse, R64, PT ;  /* 0x000000400500720c */ /* 0x040fe20003fa4070 */
[----:B------:R-:W-:Y:S01]  /*41d0*/  IMAD R67, R5, R68, R67 ;  /* 0x0000004405437224 */ /* 0x000fe200078e0243 */
[----:B------:R-:W-:Y:S01]  /*41e0*/  LOP3.LUT R220, R0, 0x1b0, RZ, 0xfc, !PT ;  /* 0x000001b000dc7812 */ /* 0x000fe200078efcff */
[----:B------:R-:W-:Y:S01]  /*41f0*/  IMAD.HI.U32 R3, R2, R70, RZ ;  /* 0x0000004602037227 */ /* 0x000fe200078e00ff */
[----:B------:R-:W-:-:S02]  /*4200*/  LOP3.LUT R219, R0, 0x1b2, RZ, 0xfc, !PT ;  /* 0x000001b200db7812 */ /* 0x000fc400078efcff */
[C---:B------:R-:W-:Y:S01]  /*4210*/  LOP3.LUT R221, R0.reuse, 0x1b4, RZ, 0xfc, !PT ;  /* 0x000001b400dd7812 */ /* 0x040fe200078efcff */
[----:B------:R-:W-:Y:S01]  /*4220*/  IMAD R68, R5, R4, R69 ;  /* 0x0000000405447224 */ /* 0x000fe200078e0245 */
[----:B------:R-:W-:Y:S01]  /*4230*/  LOP3.LUT R222, R0, 0x1b6, RZ, 0xfc, !PT ;  /* 0x000001b600de7812 */ /* 0x000fe200078efcff */
[----:B------:R-:W-:Y:S01]  /*4240*/  IMAD.HI.U32 R4, R2, R71, RZ ;  /* 0x0000004702047227 */ /* 0x000fe200078e00ff */
[C---:B------:R-:W-:Y:S02]  /*4250*/  LOP3.LUT R224, R0.reuse, 0x1bc, RZ, 0xfc, !PT ;  /* 0x000001bc00e07812 */ /* 0x040fe400078efcff */
[C---:B------:R-:W-:Y:S01]  /*4260*/  LOP3.LUT R225, R0.reuse, 0x1be, RZ, 0xfc, !PT ;  /* 0x000001be00e17812 */ /* 0x040fe200078efcff */
[----:B------:R-:W-:Y:S01]  /*4270*/  IMAD.MOV R3, RZ, RZ, -R3 ;  /* 0x000000ffff037224 */ /* 0x000fe200078e0a03 */
[C---:B------:R-:W-:Y:S01]  /*4280*/  LOP3.LUT R231, R0.reuse, 0x1c0, RZ, 0xfc, !PT ;  /* 0x000001c000e77812 */ /* 0x040fe200078efcff */
[----:B------:R-:W-:Y:S01]  /*4290*/  @!P1 IMAD.IADD R65, R65, 0x1, -R5 ;  /* 0x0000000141419824 */ /* 0x000fe200078e0a05 */
[----:B------:R-:W-:Y:S01]  /*42a0*/  IABS R223, R225 ;  /* 0x000000e100df7213 */ /* 0x000fe20000000000 */
[----:B------:R-:W-:Y:S01]  /*42b0*/  IMAD.MOV R4, RZ, RZ, -R4 ;  /* 0x000000ffff047224 */ /* 0x000fe200078e0a04 */
[----:B------:R-:W-:Y:S01]  /*42c0*/  LOP3.LUT R229, R0, 0x1c2, RZ, 0xfc, !PT ;  /* 0x000001c200e57812 */ /* 0x000fe200078efcff */
[C---:B------:R-:W-:Y:S01]  /*42d0*/  IMAD R69, R5.reuse, R3, R70 ;  /* 0x0000000305457224 */ /* 0x040fe200078e0246 */
[C---:B------:R-:W-:Y:S01]  /*42e0*/  ISETP.GT.U32.AND P1, PT, R5.reuse, R65, PT ;  /* 0x000000410500720c */ /* 0x040fe20003f24070 */
[C---:B------:R-:W-:Y:S01]  /*42f0*/  IMAD R70, R5.reuse, R4, R71 ;  /* 0x0000000405467224 */ /* 0x040fe200078e0247 */
[----:B------:R-:W-:Y:S01]  /*4300*/  IABS R71, R75 ;  /* 0x0000004b00477213 */ /* 0x000fe20000000000 */
[--C-:B------:R-:W-:Y:S01]  /*4310*/  @!P0 IMAD.IADD R66, R66, 0x1, -R5.reuse ;  /* 0x0000000142428824 */ /* 0x100fe200078e0a05 */
[C---:B------:R-:W-:Y:S01]  /*4320*/  ISETP.GT.U32.AND P0, PT, R5.reuse, R69, PT ;  /* 0x000000450500720c */ /* 0x040fe20003f04070 */
[----:B------:R-:W-:Y:S01]  /*4330*/  @!P5 IMAD.IADD R64, R64, 0x1, -R5 ;  /* 0x000000014040d824 */ /* 0x000fe200078e0a05 */
[----:B------:R-:W-:Y:S01]  /*4340*/  ISETP.GE.AND P5, PT, R72, RZ, PT ;  /* 0x000000ff4800720c */ /* 0x000fe20003fa6270 */
[----:B------:R-:W-:Y:S01]  /*4350*/  @!P2 IMAD.MOV R66, RZ, RZ, -R66 ;  /* 0x000000ffff42a224 */ /* 0x000fe200078e0a42 */
[C---:B------:R-:W-:Y:S01]  /*4360*/  ISETP.GT.U32.AND P2, PT, R5.reuse, R70, PT ;  /* 0x000000460500720c */ /* 0x040fe20003f44070 */
[----:B------:R-:W-:Y:S01]  /*4370*/  @!P3 IMAD.MOV R64, RZ, RZ, -R64 ;  /* 0x000000ffff40b224 */ /* 0x000fe200078e0a40 */
[----:B------:R-:W-:Y:S01]  /*4380*/  ISETP.GT.U32.AND P3, PT, R5, R68, PT ;  /* 0x000000440500720c */ /* 0x000fe20003f64070 */
[----:B------:R-:W-:Y:S01]  /*4390*/  IMAD.HI.U32 R3, R2, R71, RZ ;  /* 0x0000004702037227 */ /* 0x000fe200078e00ff */
[----:B------:R-:W-:-:S02]  /*43a0*/  IABS R72, R76 ;  /* 0x0000004c00487213 */ /* 0x000fc40000000000 */
[----:B------:R-:W-:Y:S01]  /*43b0*/  @!P1 IADD3 R65, R65, -R5, RZ ;  /* 0x8000000541419210 */ /* 0x000fe20007ffe0ff */
[----:B------:R-:W-:Y:S01]  /*43c0*/  IMAD.MOV R4, RZ, RZ, -R3 ;  /* 0x000000ffff047224 */ /* 0x000fe200078e0a03 */
[C---:B------:R-:W-:Y:S01]  /*43d0*/  ISETP.GT.U32.AND P1, PT, R5.reuse, R67, PT ;  /* 0x000000430500720c */ /* 0x040fe20003f24070 */
[----:B------:R-:W-:Y:S01]  /*43e0*/  IMAD.HI.U32 R3, R2, R72, RZ ;  /* 0x0000004802037227 */ /* 0x000fe200078e00ff */
[C---:B------:R-:W-:Y:S02]  /*43f0*/  LOP3.LUT R227, R0.reuse, 0x1c4, RZ, 0xfc, !PT ;  /* 0x000001c400e37812 */ /* 0x040fe400078efcff */
[----:B------:R-:W-:Y:S01]  /*4400*/  LOP3.LUT R228, R0, 0x1c6, RZ, 0xfc, !PT ;  /* 0x000001c600e47812 */ /* 0x000fe200078efcff */
[--C-:B------:R-:W-:Y:S01]  /*4410*/  @!P2 IMAD.IADD R70, R70, 0x1, -R5.reuse ;  /* 0x000000014646a824 */ /* 0x100fe200078e0a05 */
[----:B------:R-:W-:Y:S01]  /*4420*/  LOP3.LUT R232, R0, 0x1d0, RZ, 0xfc, !PT ;  /* 0x000001d000e87812 */ /* 0x000fe200078efcff */
[----:B------:R-:W-:Y:S01]  /*4430*/  @!P3 IMAD.IADD R68, R68, 0x1, -R5 ;  /* 0x000000014444b824 */ /* 0x000fe200078e0a05 */
[----:B------:R-:W-:Y:S01]  /*4440*/  IABS R226, R228 ;  /* 0x000000e400e27213 */ /* 0x000fe20000000000 */
[----:B------:R-:W-:Y:S01]  /*4450*/  IMAD.MOV R3, RZ, RZ, -R3 ;  /* 0x000000ffff037224 */ /* 0x000fe200078e0a03 */
[----:B------:R-:W-:Y:S01]  /*4460*/  ISETP.GT.U32.AND P2, PT, R5, R70, PT ;  /* 0x000000460500720c */ /* 0x000fe20003f44070 */
[--C-:B------:R-:W-:Y:S01]  /*4470*/  @!P0 IMAD.IADD R69, R69, 0x1, -R5.reuse ;  /* 0x0000000145458824 */ /* 0x100fe200078e0a05 */
[----:B------:R-:W-:Y:S01]  /*4480*/  ISETP.GT.U32.AND P3, PT, R5, R68, PT ;  /* 0x000000440500720c */ /* 0x000fe20003f64070 */
[----:B------:R-:W-:Y:S01]  /*4490*/  @!P1 IMAD.IADD R67, R67, 0x1, -R5 ;  /* 0x0000000143439824 */ /* 0x000fe200078e0a05 */
[----:B------:R-:W-:Y:S01]  /*44a0*/  LOP3.LUT R233, R0, 0x1d2, RZ, 0xfc, !PT ;  /* 0x000001d200e97812 */ /* 0x000fe200078efcff */
[C---:B------:R-:W-:Y:S01]  /*44b0*/  IMAD R72, R5.reuse, R3, R72 ;  /* 0x0000000305487224 */ /* 0x040fe200078e0248 */
[C---:B------:R-:W-:Y:S01]  /*44c0*/  ISETP.GT.U32.AND P0, PT, R5.reuse, R69, PT ;  /* 0x000000450500720c */ /* 0x040fe20003f04070 */
[C---:B------:R-:W-:Y:S01]  /*44d0*/  IMAD R71, R5.reuse, R4, R71 ;  /* 0x0000000405477224 */ /* 0x040fe200078e0247 */
[----:B------:R-:W-:Y:S01]  /*44e0*/  ISETP.GT.U32.AND P1, PT, R5, R67, PT ;  /* 0x000000430500720c */ /* 0x000fe20003f24070 */
[----:B------:R-:W-:Y:S01]  /*44f0*/  @!P4 IMAD.MOV R65, RZ, RZ, -R65 ;  /* 0x000000ffff41c224 */ /* 0x000fe200078e0a41 */
[----:B------:R-:W-:-:S02]  /*4500*/  ISETP.GE.AND P4, PT, R73, RZ, PT ;  /* 0x000000ff4900720c */ /* 0x000fc40003f86270 */
[----:B------:R-:W-:Y:S01]  /*4510*/  IABS R73, R77 ;  /* 0x0000004d00497213 */ /* 0x000fe20000000000 */
[--C-:B------:R-:W-:Y:S01]  /*4520*/  @!P2 IMAD.IADD R70, R70, 0x1, -R5.reuse ;  /* 0x000000014646a824 */ /* 0x100fe200078e0a05 */
[C---:B------:R-:W-:Y:S01]  /*4530*/  ISETP.GT.U32.AND P2, PT, R5.reuse, R72, PT ;  /* 0x000000480500720c */ /* 0x040fe20003f44070 */
[--C-:B------:R-:W-:Y:S01]  /*4540*/  @!P3 IMAD.IADD R68, R68, 0x1, -R5.reuse ;  /* 0x000000014444b824 */ /* 0x100fe200078e0a05 */
[----:B------:R-:W-:Y:S01]  /*4550*/  ISETP.GT.U32.AND P3, PT, R5, R71, PT ;  /* 0x000000470500720c */ /* 0x000fe20003f64070 */
[----:B------:R-:W-:Y:S01]  /*4560*/  IMAD.HI.U32 R4, R2, R73, RZ ;  /* 0x0000004902047227 */ /* 0x000fe200078e00ff */
[C---:B------:R-:W-:Y:S02]  /*4570*/  LOP3.LUT R3, R0.reuse, 0x96, RZ, 0xfc, !PT ;  /* 0x0000009600037812 */ /* 0x040fe400078efcff */
[----:B------:R-:W-:Y:S01]  /*4580*/  LOP3.LUT R236, R0, 0x1d6, RZ, 0xfc, !PT ;  /* 0x000001d600ec7812 */ /* 0x000fe200078efcff */
[--C-:B------:R-:W-:Y:S01]  /*4590*/  @!P1 IMAD.IADD R67, R67, 0x1, -R5.reuse ;  /* 0x0000000143439824 */ /* 0x100fe200078e0a05 */
[----:B------:R-:W-:Y:S01]  /*45a0*/  ISETP.GE.AND P1, PT, R74, RZ, PT ;  /* 0x000000ff4a00720c */ /* 0x000fe20003f26270 */
[----:B------:R-:W-:Y:S01]  /*45b0*/  IMAD.MOV R4, RZ, RZ, -R4 ;  /* 0x000000ffff047224 */ /* 0x000fe200078e0a04 */
[----:B------:R-:W-:Y:S01]  /*45c0*/  IABS R74, R3 ;  /* 0x00000003004a7213 */ /* 0x000fe20000000000 */
[--C-:B------:R-:W-:Y:S01]  /*45d0*/  @!P0 IMAD.IADD R69, R69, 0x1, -R5.reuse ;  /* 0x0000000145458824 */ /* 0x100fe200078e0a05 */
[----:B------:R-:W-:Y:S01]  /*45e0*/  ISETP.GE.AND P0, PT, R77, RZ, PT ;  /* 0x000000ff4d00720c */ /* 0x000fe20003f06270 */
[--C-:B------:R-:W-:Y:S01]  /*45f0*/  @!P2 IMAD.IADD R72, R72, 0x1, -R5.reuse ;  /* 0x000000014848a824 */ /* 0x100fe200078e0a05 */
[----:B------:R-:W-:Y:S01]  /*4600*/  IABS R77, R79 ;  /* 0x0000004f004d7213 */ /* 0x000fe20000000000 */
[----:B------:R-:W-:Y:S01]  /*4610*/  @!P3 IMAD.IADD R71, R71, 0x1, -R5 ;  /* 0x000000014747b824 */ /* 0x000fe200078e0a05 */
[----:B------:R-:W-:Y:S01]  /*4620*/  IABS R234, R236 ;  /* 0x000000ec00ea7213 */ /* 0x000fe20000000000 */
[----:B------:R-:W-:Y:S01]  /*4630*/  IMAD R73, R5, R4, R73 ;  /* 0x0000000405497224 */ /* 0x000fe200078e0249 */
[----:B------:R-:W-:Y:S01]  /*4640*/  LOP3.LUT R4, R0, 0x98, RZ, 0xfc, !PT ;  /* 0x0000009800047812 */ /* 0x000fe200078efcff */
[----:B------:R-:W-:Y:S01]  /*4650*/  @!P4 IMAD.MOV R69, RZ, RZ, -R69 ;  /* 0x000000ffff45c224 */ /* 0x000fe200078e0a45 */
[----:B------:R-:W-:Y:S01]  /*4660*/  ISETP.GE.AND P4, PT, R3, RZ, PT ;  /* 0x000000ff0300720c */ /* 0x000fe20003f86270 */
[----:B------:R-:W-:Y:S01]  /*4670*/  @!P6 IMAD.MOV R67, RZ, RZ, -R67 ;  /* 0x000000ffff43e224 */ /* 0x000fe200078e0a43 */
[----:B------:R-:W-:Y:S01]  /*4680*/  ISETP.GT.U32.AND P2, PT, R5, R72, PT ;  /* 0x000000480500720c */ /* 0x000fe20003f44070 */
[----:B------:R-:W-:Y:S01]  /*4690*/  IMAD.HI.U32 R3, R2, R74, RZ ;  /* 0x0000004a02037227 */ /* 0x000fe200078e00ff */
[----:B------:R-:W-:-:S02]  /*46a0*/  ISETP.GE.AND P6, PT, R75, RZ, PT ;  /* 0x000000ff4b00720c */ /* 0x000fc40003fc6270 */
[C---:B------:R-:W-:Y:S01]  /*46b0*/  ISETP.GT.U32.AND P3, PT, R5.reuse, R71, PT ;  /* 0x000000470500720c */ /* 0x040fe20003f64070 */
[----:B------:R-:W-:Y:S01]  /*46c0*/  @!P1 IMAD.MOV R70, RZ, RZ, -R70 ;  /* 0x000000ffff469224 */ /* 0x000fe200078e0a46 */
[----:B------:R-:W-:Y:S01]  /*46d0*/  IABS R75, R4 ;  /* 0x00000004004b7213 */ /* 0x000fe20000000000 */
[----:B------:R-:W-:Y:S01]  /*46e0*/  IMAD.MOV R3, RZ, RZ, -R3 ;  /* 0x000000ffff037224 */ /* 0x000fe200078e0a03 */
[----:B------:R-:W-:Y:S01]  /*46f0*/  ISETP.GE.AND P1, PT, R4, RZ, PT ;  /* 0x000000ff0400720c */ /* 0x000fe20003f26270 */
[----:B------:R-:W-:Y:S01]  /*4700*/  @!P5 IMAD.MOV R68, RZ, RZ, -R68 ;  /* 0x000000ffff44d224 */ /* 0x000fe200078e0a44 */
[----:B------:R-:W-:Y:S01]  /*4710*/  ISETP.GE.AND P5, PT, R76, RZ, PT ;  /* 0x000000ff4c00720c */ /* 0x000fe20003fa6270 */
[----:B------:R-:W-:Y:S01]  /*4720*/  IMAD.HI.U32 R4, R2, R75, RZ ;  /* 0x0000004b02047227 */ /* 0x000fe200078e00ff */
[----:B------:R-:W-:Y:S02]  /*4730*/  IABS R76, R78 ;  /* 0x0000004e004c7213 */ /* 0x000fe40000000000 */
[C---:B------:R-:W-:Y:S01]  /*4740*/  LOP3.LUT R242, R0.reuse, 0x1d8, RZ, 0xfc, !PT ;  /* 0x000001d800f27812 */ /* 0x040fe200078efcff */
[C---:B------:R-:W-:Y:S01]  /*4750*/  IMAD R74, R5.reuse, R3, R74 ;  /* 0x00000003054a7224 */ /* 0x040fe200078e024a */
[----:B------:R-:W-:Y:S01]  /*4760*/  LOP3.LUT R244, R0, 0x1de, RZ, 0xfc, !PT ;  /* 0x000001de00f47812 */ /* 0x000fe200078efcff */
[----:B------:R-:W-:Y:S01]  /*4770*/  IMAD.MOV R4, RZ, RZ, -R4 ;  /* 0x000000ffff047224 */ /* 0x000fe200078e0a04 */
[----:B------:R-:W-:Y:S01]  /*4780*/  IABS R235, R242 ;  /* 0x000000f200eb7213 */ /* 0x000fe20000000000 */
[--C-:B------:R-:W-:Y:S01]  /*4790*/  @!P2 IMAD.IADD R72, R72, 0x1, -R5.reuse ;  /* 0x000000014848a824 */ /* 0x100fe200078e0a05 */
[----:B------:R-:W-:Y:S01]  /*47a0*/  ISETP.GT.U32.AND P2, PT, R5, R74, PT ;  /* 0x0000004a0500720c */ /* 0x000fe20003f44070 */
[----:B------:R-:W-:Y:S01]  /*47b0*/  @!P3 IMAD.IADD R71, R71, 0x1, -R5 ;  /* 0x000000014747b824 */ /* 0x000fe200078e0a05 */
[C---:B------:R-:W-:Y:S01]  /*47c0*/  ISETP.GT.U32.AND P3, PT, R5.reuse, R73, PT ;  /* 0x000000490500720c */ /* 0x040fe20003f64070 */
[C---:B------:R-:W-:Y:S01]  /*47d0*/  IMAD R75, R5.reuse, R4, R75 ;  /* 0x00000004054b7224 */ /* 0x040fe200078e024b */
[C---:B------:R-:W-:Y:S01]  /*47e0*/  LOP3.LUT R245, R0.reuse, 0x1e0, RZ, 0xfc, !PT ;  /* 0x000001e000f57812 */ /* 0x040fe200078efcff */
[----:B------:R-:W-:Y:S01]  /*47f0*/  @!P6 IMAD.MOV R71, RZ, RZ, -R71 ;  /* 0x000000ffff47e224 */ /* 0x000fe200078e0a47 */
[----:B------:R-:W-:Y:S01]  /*4800*/  LOP3.LUT R246, R0, 0x1e2, RZ, 0xfc, !PT ;  /* 0x000001e200f67812 */ /* 0x000fe200078efcff */
[----:B------:R-:W-:Y:S01]  /*4810*/  IMAD.HI.U32 R3, R2, R76, RZ ;  /* 0x0000004c02037227 */ /* 0x000fe200078e00ff */
[----:B------:R-:W-:-:S02]  /*4820*/  ISETP.GT.U32.AND P6, PT, R5, R75, PT ;  /* 0x0000004b0500720c */ /* 0x000fc40003fc4070 */
[----:B------:R-:W-:Y:S01]  /*4830*/  LOP3.LUT R243, R0, 0x1e4, RZ, 0xfc, !PT ;  /* 0x000001e400f37812 */ /* 0x000fe200078efcff */
[----:B------:R-:W-:Y:S01]  /*4840*/  IMAD.HI.U32 R4, R2, R77, RZ ;  /* 0x0000004d02047227 */ /* 0x000fe200078e00ff */
[----:B------:R-:W-:Y:S02]  /*4850*/  IADD3 R3, -R3, RZ, RZ ;  /* 0x000000ff03037210 */ /* 0x000fe40007ffe1ff */
[----:B------:R-:W-:Y:S01]  /*4860*/  LOP3.LUT R247, R0, 0x1ec, RZ, 0xfc, !PT ;  /* 0x000001ec00f77812 */ /* 0x000fe200078efcff */
[--C-:B------:R-:W-:Y:S01]  /*4870*/  @!P2 IMAD.IADD R74, R74, 0x1, -R5.reuse ;  /* 0x000000014a4aa824 */ /* 0x100fe200078e0a05 */
[C---:B------:R-:W-:Y:S01]  /*4880*/  LOP3.LUT R248, R0.reuse, 0x1ee, RZ, 0xfc, !PT ;  /* 0x000001ee00f87812 */ /* 0x040fe200078efcff */
[--C-:B------:R-:W-:Y:S01]  /*4890*/  @!P3 IMAD.IADD R73, R73, 0x1, -R5.reuse ;  /* 0x000000014949b824 */ /* 0x100fe200078e0a05 */
[----:B-1----:R-:W-:Y:S01]  /*48a0*/  LOP3.LUT R251, R0, 0x1f2, RZ, 0xfc, !PT ;  /* 0x000001f200fb7812 */ /* 0x002fe200078efcff */
[----:B------:R-:W-:Y:S01]  /*48b0*/  @!P5 IMAD.MOV R72, RZ, RZ, -R72 ;  /* 0x000000ffff48d224 */ /* 0x000fe200078e0a48 */
[----:B------:R-:W-:Y:S01]  /*48c0*/  ISETP.GT.U32.AND P2, PT, R5, R74, PT ;  /* 0x0000004a0500720c */ /* 0x000fe20003f44070 */
[----:B------:R-:W-:Y:S01]  /*48d0*/  @!P6 IMAD.IADD R75, R75, 0x1, -R5 ;  /* 0x000000014b4be824 */ /* 0x000fe200078e0a05 */
[C---:B------:R-:W-:Y:S01]  /*48e0*/  ISETP.GT.U32.AND P3, PT, R5.reuse, R73, PT ;  /* 0x000000490500720c */ /* 0x040fe20003f64070 */
[C---:B------:R-:W-:Y:S01]  /*48f0*/  IMAD R76, R5.reuse, R3, R76 ;  /* 0x00000003054c7224 */ /* 0x040fe200078e024c */
[----:B------:R-:W-:Y:S01]  /*4900*/  ISETP.GE.AND P5, PT, R78, RZ, PT ;  /* 0x000000ff4e00720c */ /* 0x000fe20003fa6270 */
[----:B------:R-:W-:Y:S01]  /*4910*/  IMAD.MOV R4, RZ, RZ, -R4 ;  /* 0x000000ffff047224 */ /* 0x000fe200078e0a04 */
[----:B------:R-:W-:Y:S01]  /*4920*/  ISETP.GT.U32.AND P6, PT, R5, R75, PT ;  /* 0x0000004b0500720c */ /* 0x000fe20003fc4070 */
[----:B------:R-:W-:Y:S01]  /*4930*/  IMAD.HI.U32 R240, R2, R234, RZ ;  /* 0x000000ea02f07227 */ /* 0x000fe200078e00ff */
[----:B------:R-:W-:-:S02]  /*4940*/  IABS R78, R86 ;  /* 0x00000056004e7213 */ /* 0x000fc40000000000 */
[C---:B------:R-:W-:Y:S01]  /*4950*/  LOP3.LUT R252, R0.reuse, 0x1f4, RZ, 0xfc, !PT ;  /* 0x000001f400fc7812 */ /* 0x040fe200078efcff */
[C---:B------:R-:W-:Y:S01]  /*4960*/  IMAD R77, R5.reuse, R4, R77 ;  /* 0x00000004054d7224 */ /* 0x040fe200078e024d */
[----:B--2---:R-:W-:Y:S01]  /*4970*/  LOP3.LUT R250, R0, 0x1f6, RZ, 0xfc, !PT ;  /* 0x000001f600fa7812 */ /* 0x004fe200078efcff */
[--C-:B------:R-:W-:Y:S01]  /*4980*/  @!P2 IMAD.IADD R74, R74, 0x1, -R5.reuse ;  /* 0x000000014a4aa824 */ /* 0x100fe200078e0a05 */
[----:B------:R-:W-:Y:S01]  /*4990*/  ISETP.GT.U32.AND P2, PT, R5, R76, PT ;  /* 0x0000004c0500720c */ /* 0x000fe20003f44070 */
[----:B------:R-:W-:Y:S01]  /*49a0*/  IMAD.HI.U32 R3, R2, R78, RZ ;  /* 0x0000004e02037227 */ /* 0x000fe200078e00ff */
[C---:B---3--:R-:W-:Y:S02]  /*49b0*/  LOP3.LUT R8, R0.reuse, 0x1fa, RZ, 0xfc, !PT ;  /* 0x000001fa00087812 */ /* 0x048fe400078efcff */
[----:B------:R-:W-:Y:S01]  /*49c0*/  LOP3.LUT R7, R0, 0x1fc, RZ, 0xfc, !PT ;  /* 0x000001fc00077812 */ /* 0x000fe200078efcff */
[----:B------:R-:W-:Y:S01]  /*49d0*/  @!P3 IMAD.IADD R73, R73, 0x1, -R5 ;  /* 0x000000014949b824 */ /* 0x000fe200078e0a05 */
[----:B------:R-:W-:Y:S01]  /*49e0*/  ISETP.GE.AND P3, PT, R79, RZ, PT ;  /* 0x000000ff4f00720c */ /* 0x000fe20003f66270 */
[----:B------:R-:W-:Y:S01]  /*49f0*/  IMAD.MOV R79, RZ, RZ, -R3 ;  /* 0x000000ffff4f7224 */ /* 0x000fe200078e0a03 */
[----:B----4-:R-:W-:Y:S01]  /*4a00*/  IABS R10, R8 ;  /* 0x00000008000a7213 */ /* 0x010fe20000000000 */
[----:B------:R-:W-:Y:S01]  /*4a10*/  @!P6 IMAD.IADD R75, R75, 0x1, -R5 ;  /* 0x000000014b4be824 */ /* 0x000fe200078e0a05 */
[----:B------:R-:W-:Y:S01]  /*4a20*/  ISETP.GT.U32.AND P6, PT, R5, R77, PT ;  /* 0x0000004d0500720c */ /* 0x000fe20003fc4070 */
[----:B------:R-:W-:Y:S01]  /*4a30*/  IMAD.HI.U32 R3, R2, R81, RZ ;  /* 0x0000005102037227 */ /* 0x000fe200078e00ff */
[----:B------:R-:W-:-:S03]  /*4a40*/  IABS R9, R7 ;  /* 0x0000000700097213 */ /* 0x000fc60000000000 */
[C---:B------:R-:W-:Y:S02]  /*4a50*/  IMAD R78, R5.reuse, R79, R78 ;  /* 0x0000004f054e7224 */ /* 0x040fe400078e024e */
[----:B------:R-:W-:Y:S02]  /*4a60*/  IMAD.MOV R82, RZ, RZ, -R3 ;  /* 0x000000ffff527224 */ /* 0x000fe400078e0a03 */
[----:B------:R-:W-:Y:S01]  /*4a70*/  @!P2 IMAD.IADD R76, R76, 0x1, -R5 ;  /* 0x000000014c4ca824 */ /* 0x000fe200078e0a05 */
[----:B------:R-:W-:Y:S01]  /*4a80*/  ISETP.GT.U32.AND P2, PT, R5, R78, PT ;  /* 0x0000004e0500720c */ /* 0x000fe20003f44070 */
[----:B------:R-:W-:-:S04]  /*4a90*/  IMAD.HI.U32 R4, R2, R83, RZ ;  /* 0x0000005302047227 */ /* 0x000fc800078e00ff */
[----:B------:R-:W-:Y:S02]  /*4aa0*/  IMAD R79, R5, R82, R81 ;  /* 0x00000052054f7224 */ /* 0x000fe400078e0251 */
[----:B------:R-:W-:Y:S02]  /*4ab0*/  IMAD.MOV R4, RZ, RZ, -R4 ;  /* 0x000000ffff047224 */ /* 0x000fe400078e0a04 */
[----:B------:R-:W-:Y:S01]  /*4ac0*/  @!P6 IMAD.IADD R77, R77, 0x1, -R5 ;  /* 0x000000014d4de824 */ /* 0x000fe200078e0a05 */
[C---:B------:R-:W-:Y:S01]  /*4ad0*/  ISETP.GT.U32.AND P6, PT, R5.reuse, R79, PT ;  /* 0x0000004f0500720c */ /* 0x040fe20003fc4070 */
[----:B------:R-:W-:Y:S02]  /*4ae0*/  IMAD.MOV R81, RZ, RZ, -R80 ;  /* 0x000000ffff517224 */ /* 0x000fe400078e0a50 */
[C---:B------:R-:W-:Y:S01]  /*4af0*/  IMAD R80, R5.reuse, R4, R83 ;  /* 0x0000000405507224 */ /* 0x040fe200078e0253 */
[----:B------:R-:W-:Y:S01]  /*4b00*/  IABS R83, R91 ;  /* 0x0000005b00537213 */ /* 0x000fe20000000000 */
[----:B------:R-:W-:Y:S01]  /*4b10*/  @!P2 IMAD.IADD R78, R78, 0x1, -R5 ;  /* 0x000000014e4ea824 */ /* 0x000fe200078e0a05 */
[C---:B------:R-:W-:Y:S01]  /*4b20*/  ISETP.GT.U32.AND P2, PT, R5.reuse, R76, PT ;  /* 0x0000004c0500720c */ /* 0x040fe20003f44070 */
[----:B------:R-:W-:Y:S01]  /*4b30*/  @!P1 IMAD.MOV R75, RZ, RZ, -R75 ;  /* 0x000000ffff4b9224 */ /* 0x000fe200078e0a4b */
[----:B------:R-:W-:Y:S01]  /*4b40*/  ISETP.GT.U32.AND P1, PT, R5, R80, PT ;  /* 0x000000500500720c */ /* 0x000fe20003f24070 */
[----:B------:R-:W-:-:S04]  /*4b50*/  IMAD.HI.U32 R3, R2, R85, RZ ;  /* 0x0000005502037227 */ /* 0x000fc800078e00ff */
[----:B------:R-:W-:Y:S01]  /*4b60*/  @!P6 IMAD.IADD R79, R79, 0x1, -R5 ;  /* 0x000000014f4fe824 */ /* 0x000fe200078e0a05 */
[C---:B------:R-:W-:Y:S01]  /*4b70*/  ISETP.GT.U32.AND P6, PT, R5.reuse, R78, PT ;  /* 0x0000004e0500720c */ /* 0x040fe20003fc4070 */
[----:B------:R-:W-:Y:S01]  /*4b80*/  @!P0 IMAD.MOV R73, RZ, RZ, -R73 ;  /* 0x000000ffff498224 */ /* 0x000fe200078e0a49 */
[C---:B------:R-:W-:Y:S01]  /*4b90*/  ISETP.GT.U32.AND P0, PT, R5.reuse, R77, PT ;  /* 0x0000004d0500720c */ /* 0x040fe20003f04070 */
[----:B------:R-:W-:Y:S02]  /*4ba0*/  IMAD.MOV R82, RZ, RZ, -R3 ;  /* 0x000000ffff527224 */ /* 0x000fe400078e0a03 */
[----:B------:R-:W-:Y:S01]  /*4bb0*/  @!P4 IMAD.MOV R74, RZ, RZ, -R74 ;  /* 0x000000ffff4ac224 */ /* 0x000fe200078e0a4a */
[C---:B------:R-:W-:Y:S01]  /*4bc0*/  ISETP.GT.U32.AND P4, PT, R5.reuse, R79, PT ;  /* 0x0000004f0500720c */ /* 0x040fe20003f84070 */
[----:B------:R-:W-:Y:S01]  /*4bd0*/  IMAD R82, R5, R82, R85 ;  /* 0x0000005205527224 */ /* 0x000fe200078e0255 */
[----:B------:R-:W-:Y:S01]  /*4be0*/  IABS R85, R92 ;  /* 0x0000005c00557213 */ /* 0x000fe20000000000 */
[----:B------:R-:W-:-:S02]  /*4bf0*/  @!P2 IMAD.IADD R76, R76, 0x1, -R5 ;  /* 0x000000014c4ca824 */ /* 0x000fc400078e0a05 */
[----:B------:R-:W-:Y:S01]  /*4c00*/  @!P1 IMAD.IADD R80, R80, 0x1, -R5 ;  /* 0x0000000150509824 */ /* 0x000fe200078e0a05 */
[----:B------:R-:W-:Y:S01]  /*4c10*/  ISETP.GE.AND P1, PT, R88, RZ, PT ;  /* 0x000000ff5800720c */ /* 0x000fe20003f26270 */
[----:B------:R-:W-:Y:S01]  /*4c20*/  @!P5 IMAD.MOV R76, RZ, RZ, -R76 ;  /* 0x000000ffff4cd224 */ /* 0x000fe200078e0a4c */
[----:B------:R-:W-:Y:S01]  /*4c30*/  LOP3.LUT R88, R0, 0xae, RZ, 0xfc, !PT ;  /* 0x000000ae00587812 */ /* 0x000fe200078efcff */
[----:B------:R-:W-:Y:S01]  /*4c40*/  IMAD.HI.U32 R3, R2, R83, RZ ;  /* 0x0000005302037227 */ /* 0x000fe200078e00ff */
[----:B------:R-:W-:-:S03]  /*4c50*/  ISETP.GT.U32.AND P5, PT, R5, R80, PT ;  /* 0x000000500500720c */ /* 0x000fc60003fa4070 */
[----:B------:R-:W-:-:S04]  /*4c60*/  IMAD.HI.U32 R4, R2, R85, RZ ;  /* 0x0000005502047227 */ /* 0x000fc800078e00ff */
[--C-:B------:R-:W-:Y:S01]  /*4c70*/  @!P6 IMAD.IADD R78, R78, 0x1, -R5.reuse ;  /* 0x000000014e4ee824 */ /* 0x100fe200078e0a05 */
[C---:B------:R-:W-:Y:S01]  /*4c80*/  ISETP.GT.U32.AND P6, PT, R5.reuse, R82, PT ;  /* 0x000000520500720c */ /* 0x040fe20003fc4070 */
[----:B------:R-:W-:Y:S02]  /*4c90*/  IMAD R81, R5, R81, R84 ;  /* 0x0000005105517224 */ /* 0x000fe400078e0254 */
[----:B------:R-:W-:Y:S01]  /*4ca0*/  @!P0 IMAD.IADD R77, R77, 0x1, -R5 ;  /* 0x000000014d4d8824 */ /* 0x000fe200078e0a05 */
[----:B------:R-:W-:Y:S01]  /*4cb0*/  ISETP.GE.AND P0, PT, R86, RZ, PT ;  /* 0x000000ff5600720c */ /* 0x000fe20003f06270 */
[----:B------:R-:W-:Y:S01]  /*4cc0*/  IMAD.MOV R84, RZ, RZ, -R3 ;  /* 0x000000ffff547224 */ /* 0x000fe200078e0a03 */
[----:B------:R-:W-:Y:S01]  /*4cd0*/  ISETP.GT.U32.AND P2, PT, R5, R81, PT ;  /* 0x000000510500720c */ /* 0x000fe20003f44070 */
[----:B------:R-:W-:Y:S02]  /*4ce0*/  IMAD.MOV R4, RZ, RZ, -R4 ;  /* 0x000000ffff047224 */ /* 0x000fe400078e0a04 */
[----:B------:R-:W-:Y:S01]  /*4cf0*/  @!P4 IMAD.IADD R79, R79, 0x1, -R5 ;  /* 0x000000014f4fc824 */ /* 0x000fe200078e0a05 */
[----:B------:R-:W-:Y:S01]  /*4d00*/  ISETP.GE.AND P4, PT, R87, RZ, PT ;  /* 0x000000ff5700720c */ /* 0x000fe20003f86270 */
[C---:B------:R-:W-:Y:S01]  /*4d10*/  IMAD R83, R5.reuse, R84, R83 ;  /* 0x0000005405537224 */ /* 0x040fe200078e0253 */
[----:B------:R-:W-:Y:S01]  /*4d20*/  IABS R87, R88 ;  /* 0x0000005800577213 */ /* 0x000fe20000000000 */
[C---:B------:R-:W-:Y:S01]  /*4d30*/  IMAD R84, R5.reuse, R4, R85 ;  /* 0x0000000405547224 */ /* 0x040fe200078e0255 */
[----:B------:R-:W-:Y:S01]  /*4d40*/  LOP3.LUT R4, R0, 0xac, RZ, 0xfc, !PT ;  /* 0x000000ac00047812 */ /* 0x000fe200078efcff */
[--C-:B------:R-:W-:Y:S01]  /*4d50*/  @!P5 IMAD.IADD R80, R80, 0x1, -R5.reuse ;  /* 0x000000015050d824 */ /* 0x100fe200078e0a05 */
[----:B------:R-:W-:Y:S01]  /*4d60*/  @!P6 IADD3 R82, R82, -R5, RZ ;  /* 0x800000055252e210 */ /* 0x000fe20007ffe0ff */
[----:B------:R-:W-:Y:S01]  /*4d70*/  @!P0 IMAD.MOV R78, RZ, RZ, -R78 ;  /* 0x000000ffff4e8224 */ /* 0x000fe200078e0a4e */
[----:B------:R-:W-:Y:S01]  /*4d80*/  ISETP.GT.U32.AND P5, PT, R5, R84, PT ;  /* 0x000000540500720c */ /* 0x000fe20003fa4070 */
[----:B------:R-:W-:Y:S01]  /*4d90*/  @!P2 IMAD.IADD R81, R81, 0x1, -R5 ;  /* 0x000000015151a824 */ /* 0x000fe200078e0a05 */
[C---:B------:R-:W-:Y:S01]  /*4da0*/  ISETP.GT.U32.AND P0, PT, R5.reuse, R83, PT ;  /* 0x000000530500720c */ /* 0x040fe20003f04070 */
[----:B------:R-:W-:Y:S01]  /*4db0*/  @!P3 IMAD.MOV R77, RZ, RZ, -R77 ;  /* 0x000000ffff4db224 */ /* 0x000fe200078e0a4d */
[C---:B------:R-:W-:Y:S01]  /*4dc0*/  ISETP.GT.U32.AND P6, PT, R5.reuse, R82, PT ;  /* 0x000000520500720c */ /* 0x040fe20003fc4070 */
[----:B------:R-:W-:Y:S01]  /*4dd0*/  @!P4 IMAD.MOV R79, RZ, RZ, -R79 ;  /* 0x000000ffff4fc224 */ /* 0x000fe200078e0a4f */
[----:B------:R-:W-:Y:S01]  /*4de0*/  IABS R85, R4 ;  /* 0x0000000400557213 */ /* 0x000fe20000000000 */
[----:B------:R-:W-:Y:S01]  /*4df0*/  @!P1 IMAD.MOV R80, RZ, RZ, -R80 ;  /* 0x000000ffff509224 */ /* 0x000fe200078e0a50 */
[----:B------:R-:W-:Y:S01]  /*4e00*/  ISETP.GE.AND P4, PT, R90, RZ, PT ;  /* 0x000000ff5a00720c */ /* 0x000fe20003f86270 */
[----:B------:R-:W-:Y:S01]  /*4e10*/  IMAD.MOV R240, RZ, RZ, -R240 ;  /* 0x000000fffff07224 */ /* 0x000fe200078e0af0 */
[----:B------:R-:W-:Y:S01]  /*4e20*/  ISETP.GT.U32.AND P3, PT, R5, R81, PT ;  /* 0x000000510500720c */ /* 0x000fe20003f64070 */
[----:B------:R-:W-:Y:S01]  /*4e30*/  IMAD.HI.U32 R3, R2, R85, RZ ;  /* 0x0000005502037227 */ /* 0x000fe200078e00ff */
[----:B------:R-:W-:-:S03]  /*4e40*/  ISETP.GE.AND P2, PT, R89, RZ, PT ;  /* 0x000000ff5900720c */ /* 0x000fc60003f46270 */
[----:B------:R-:W-:Y:S02]  /*4e50*/  @!P5 IMAD.IADD R84, R84, 0x1, -R5 ;  /* 0x000000015454d824 */ /* 0x000fe400078e0a05 */
[----:B------:R-:W-:Y:S01]  /*4e60*/  IMAD.MOV R86, RZ, RZ, -R3 ;  /* 0x000000ffff567224 */ /* 0x000fe200078e0a03 */
[----:B------:R-:W-:Y:S01]  /*4e70*/  LOP3.LUT R3, R0, 0xb0, RZ, 0xfc, !PT ;  /* 0x000000b000037812 */ /* 0x000fe200078efcff */
[--C-:B------:R-:W-:Y:S01]  /*4e80*/  @!P0 IMAD.IADD R83, R83, 0x1, -R5.reuse ;  /* 0x0000000153538824 */ /* 0x100fe200078e0a05 */
[----:B------:R-:W-:Y:S01]  /*4e90*/  ISETP.GE.AND P0, PT, R4, RZ, PT ;  /* 0x000000ff0400720c */ /* 0x000fe20003f06270 */
[----:B------:R-:W-:Y:S01]  /*4ea0*/  @!P6 IMAD.IADD R82, R82, 0x1, -R5 ;  /* 0x000000015252e824 */ /* 0x000fe200078e0a05 */
[C---:B------:R-:W-:Y:S01]  /*4eb0*/  ISETP.GT.U32.AND P5, PT, R5.reuse, R84, PT ;  /* 0x000000540500720c */ /* 0x040fe20003fa4070 */
[C---:B------:R-:W-:Y:S01]  /*4ec0*/  IMAD R85, R5.reuse, R86, R85 ;  /* 0x0000005605557224 */ /* 0x040fe200078e0255 */
[----:B------:R-:W-:Y:S01]  /*4ed0*/  ISETP.GT.U32.AND P1, PT, R5, R83, PT ;  /* 0x000000530500720c */ /* 0x000fe20003f24070 */
[----:B------:R-:W-:Y:S01]  /*4ee0*/  IMAD.HI.U32 R4, R2, R87, RZ ;  /* 0x0000005702047227 */ /* 0x000fe200078e00ff */
[----:B------:R-:W-:-:S02]  /*4ef0*/  ISETP.GE.AND P6, PT, R92, RZ, PT ;  /* 0x000000ff5c00720c */ /* 0x000fc40003fc6270 */
[C---:B------:R-:W-:Y:S01]  /*4f00*/  LOP3.LUT R92, R0.reuse, 0xb4, RZ, 0xfc, !PT ;  /* 0x000000b4005c7812 */ /* 0x040fe200078efcff */
[----:B------:R-:W-:Y:S01]  /*4f10*/  @!P4 IMAD.MOV R82, RZ, RZ, -R82 ;  /* 0x000000ffff52c224 */ /* 0x000fe200078e0a52 */
[----:B------:R-:W-:Y:S01]  /*4f20*/  ISETP.GT.U32.AND P4, PT, R5, R85, PT ;  /* 0x000000550500720c */ /* 0x000fe20003f84070 */
[----:B------:R-:W-:Y:S02]  /*4f30*/  IMAD.MOV R4, RZ, RZ, -R4 ;  /* 0x000000ffff047224 */ /* 0x000fe400078e0a04 */
[----:B------:R-:W-:Y:S01]  /*4f40*/  @!P3 IMAD.IADD R81, R81, 0x1, -R5 ;  /* 0x000000015151b824 */ /* 0x000fe200078e0a05 */
[----:B------:R-:W-:Y:S01]  /*4f50*/  ISETP.GE.AND P3, PT, R91, RZ, PT ;  /* 0x000000ff5b00720c */ /* 0x000fe20003f66270 */
[----:B------:R-:W-:Y:S01]  /*4f60*/  IMAD R86, R5, R4, R87 ;  /* 0x0000000405567224 */ /* 0x000fe200078e0257 */
[----:B------:R-:W-:Y:S01]  /*4f70*/  LOP3.LUT R4, R0, 0xb2, RZ, 0xfc, !PT ;  /* 0x000000b200047812 */ /* 0x000fe200078efcff */
[--C-:B------:R-:W-:Y:S01]  /*4f80*/  @!P5 IMAD.IADD R84, R84, 0x1, -R5.reuse ;  /* 0x000000015454d824 */ /* 0x100fe200078e0a05 */
[----:B------:R-:W-:Y:S01]  /*4f90*/  IABS R87, R3 ;  /* 0x0000000300577213 */ /* 0x000fe20000000000 */
[----:B------:R-:W-:Y:S01]  /*4fa0*/  @!P1 IMAD.IADD R83, R83, 0x1, -R5 ;  /* 0x0000000153539824 */ /* 0x000fe200078e0a05 */
[----:B------:R-:W-:Y:S01]  /*4fb0*/  ISETP.GT.U32.AND P5, PT, R5, R86, PT ;  /* 0x000000560500720c */ /* 0x000fe20003fa4070 */
[----:B------:R-:W-:Y:S01]  /*4fc0*/  @!P2 IMAD.MOV R81, RZ, RZ, -R81 ;  /* 0x000000ffff51a224 */ /* 0x000fe200078e0a51 */
[----:B------:R-:W-:Y:S01]  /*4fd0*/  ISETP.GE.AND P1, PT, R3, RZ, PT ;  /* 0x000000ff0300720c */ /* 0x000fe20003f26270 */
[----:B------:R-:W-:Y:S01]  /*4fe0*/  @!P4 IMAD.IADD R85, R85, 0x1, -R5 ;  /* 0x000000015555c824 */ /* 0x000fe200078e0a05 */
[----:B------:R-:W-:Y:S01]  /*4ff0*/  IABS R89, R4 ;  /* 0x0000000400597213 */ /* 0x000fe20000000000 */
[----:B------:R-:W-:Y:S01]  /*5000*/  IMAD.HI.U32 R3, R2, R87, RZ ;  /* 0x0000005702037227 */ /* 0x000fe200078e00ff */
[----:B------:R-:W-:-:S02]  /*5010*/  IABS R91, R92 ;  /* 0x0000005c005b7213 */ /* 0x000fc40000000000 */
[----:B------:R-:W-:Y:S01]  /*5020*/  ISETP.GE.AND P4, PT, R4, RZ, PT ;  /* 0x000000ff0400720c */ /* 0x000fe20003f86270 */
[----:B------:R-:W-:Y:S01]  /*5030*/  @!P3 IMAD.MOV R83, RZ, RZ, -R83 ;  /* 0x000000ffff53b224 */ /* 0x000fe200078e0a53 */
[----:B------:R-:W-:Y:S01]  /*5040*/  ISETP.GT.U32.AND P3, PT, R5, R85, PT ;  /* 0x000000550500720c */ /* 0x000fe20003f64070 */
[----:B------:R-:W-:Y:S01]  /*5050*/  IMAD.HI.U32 R4, R2, R89, RZ ;  /* 0x0000005902047227 */ /* 0x000fe200078e00ff */
[----:B------:R-:W-:-:S03]  /*5060*/  ISETP.GE.AND P2, PT, R88, RZ, PT ;  /* 0x000000ff5800720c */ /* 0x000fc60003f46270 */
[----:B------:R-:W-:Y:S02]  /*5070*/  @!P5 IMAD.IADD R86, R86, 0x1, -R5 ;  /* 0x000000015656d824 */ /* 0x000fe400078e0a05 */
[----:B------:R-:W-:Y:S02]  /*5080*/  IMAD.MOV R90, RZ, RZ, -R3 ;  /* 0x000000ffff5a7224 */ /* 0x000fe400078e0a03 */
[----:B------:R-:W-:Y:S01]  /*5090*/  IMAD.HI.U32 R88, R2, R91, RZ ;  /* 0x0000005b02587227 */ /* 0x000fe200078e00ff */
[----:B------:R-:W-:-:S03]  /*50a0*/  ISETP.GT.U32.AND P5, PT, R5, R86, PT ;  /* 0x000000560500720c */ /* 0x000fc60003fa4070 */
[----:B------:R-:W-:Y:S02]  /*50b0*/  IMAD.MOV R4, RZ, RZ, -R4 ;  /* 0x000000ffff047224 */ /* 0x000fe400078e0a04 */
[C---:B------:R-:W-:Y:S02]  /*50c0*/  IMAD R87, R5.reuse, R90, R87 ;  /* 0x0000005a05577224 */ /* 0x040fe400078e0257 */
[----:B------:R-:W-:Y:S02]  /*50d0*/  IMAD.MOV R90, RZ, RZ, -R88 ;  /* 0x000000ffff5a7224 */ /* 0x000fe400078e0a58 */
[----:B------:R-:W-:Y:S01]  /*50e0*/  IMAD R88, R5, R4, R89 ;  /* 0x0000000405587224 */ /* 0x000fe200078e0259 */
[----:B------:R-:W-:Y:S01]  /*50f0*/  LOP3.LUT R4, R0, 0xb6, RZ, 0xfc, !PT ;  /* 0x000000b600047812 */ /* 0x000fe200078efcff */
[----:B------:R-:W-:Y:S01]  /*5100*/  @!P3 IMAD.IADD R85, R85, 0x1, -R5 ;  /* 0x000000015555b824 */ /* 0x000fe200078e0a05 */
[C---:B------:R-:W-:Y:S01]  /*5110*/  ISETP.GT.U32.AND P3, PT, R5.reuse, R87, PT ;  /* 0x000000570500720c */ /* 0x040fe20003f64070 */
[C---:B------:R-:W-:Y:S01]  /*5120*/  IMAD R89, R5.reuse, R90, R91 ;  /* 0x0000005a05597224 */ /* 0x040fe200078e025b */
[----:B------:R-:W-:Y:S01]  /*5130*/  IABS R90, R4 ;  /* 0x00000004005a7213 */ /* 0x000fe20000000000 */
[----:B------:R-:W-:Y:S01]  /*5140*/  @!P0 IMAD.MOV R85, RZ, RZ, -R85 ;  /* 0x000000ffff558224 */ /* 0x000fe200078e0a55 */
[----:B------:R-:W-:Y:S01]  /*5150*/  IABS R91, R96 ;  /* 0x00000060005b7213 */ /* 0x000fe20000000000 */
[----:B------:R-:W-:Y:S01]  /*5160*/  @!P5 IMAD.IADD R86, R86, 0x1, -R5 ;  /* 0x000000015656d824 */ /* 0x000fe200078e0a05 */
[C---:B------:R-:W-:Y:S01]  /*5170*/  ISETP.GT.U32.AND P0, PT, R5.reuse, R89, PT ;  /* 0x000000590500720c */ /* 0x040fe20003f04070 */
[----:B------:R-:W-:Y:S01]  /*5180*/  IMAD.HI.U32 R3, R2, R90, RZ ;  /* 0x0000005a02037227 */ /* 0x000fe200078e00ff */
[----:B------:R-:W-:-:S03]  /*5190*/  ISETP.GT.U32.AND P5, PT, R5, R88, PT ;  /* 0x000000580500720c */ /* 0x000fc60003fa4070 */
[----:B------:R-:W-:Y:S01]  /*51a0*/  @!P2 IMAD.MOV R86, RZ, RZ, -R86 ;  /* 0x000000ffff56a224 */ /* 0x000fe200078e0a56 */
[----:B------:R-:W-:Y:S01]  /*51b0*/  IADD3 R3, -R3, RZ, RZ ;  /* 0x000000ff03037210 */ /* 0x000fe20007ffe1ff */
[----:B------:R-:W-:Y:S01]  /*51c0*/  @!P3 IMAD.IADD R87, R87, 0x1, -R5 ;  /* 0x000000015757b824 */ /* 0x000fe200078e0a05 */
[----:B------:R-:W-:Y:S01]  /*51d0*/  ISETP.GE.AND P2, PT, R4, RZ, PT ;  /* 0x000000ff0400720c */ /* 0x000fe20003f46270 */
[----:B------:R-:W-:-:S03]  /*51e0*/  IMAD.HI.U32 R4, R2, R93, RZ ;  /* 0x0000005d02047227 */ /* 0x000fc600078e00ff */
[----:B------:R-:W-:Y:S01]  /*51f0*/  ISETP.GT.U32.AND P3, PT, R5, R87, PT ;  /* 0x000000570500720c */ /* 0x000fe20003f64070 */
[----:B------:R-:W-:Y:S02]  /*5200*/  @!P0 IMAD.IADD R89, R89, 0x1, -R5 ;  /* 0x0000000159598824 */ /* 0x000fe400078e0a05 */
[C---:B------:R-:W-:Y:S02]  /*5210*/  IMAD R90, R5.reuse, R3, R90 ;  /* 0x00000003055a7224 */ /* 0x040fe400078e025a */
[----:B------:R-:W-:Y:S01]  /*5220*/  IMAD.HI.U32 R3, R2, R91, RZ ;  /* 0x0000005b02037227 */ /* 0x000fe200078e00ff */
[----:B------:R-:W-:-:S03]  /*5230*/  ISETP.GT.U32.AND P0, PT, R5, R89, PT ;  /* 0x000000590500720c */ /* 0x000fc60003f04070 */
[----:B------:R-:W-:Y:S02]  /*5240*/  @!P5 IMAD.IADD R88, R88, 0x1, -R5 ;  /* 0x000000015858d824 */ /* 0x000fe400078e0a05 */
[----:B------:R-:W-:Y:S01]  /*5250*/  @!P6 IMAD.MOV R84, RZ, RZ, -R84 ;  /* 0x000000ffff54e224 */ /* 0x000fe200078e0a54 */
[----:B------:R-:W-:Y:S01]  /*5260*/  ISETP.GE.AND P6, PT, R92, RZ, PT ;  /* 0x000000ff5c00720c */ /* 0x000fe20003fc6270 */
[----:B------:R-:W-:Y:S01]  /*5270*/  IMAD.MOV R94, RZ, RZ, -R3 ;  /* 0x000000ffff5e7224 */ /* 0x000fe200078e0a03 */
[----:B------:R-:W-:Y:S01]  /*5280*/  ISETP.GT.U32.AND P5, PT, R5, R88, PT ;  /* 0x000000580500720c */ /* 0x000fe20003fa4070 */
[----:B------:R-:W-:-:S04]  /*5290*/  IMAD.HI.U32 R92, R2, R95, RZ ;  /* 0x0000005f025c7227 */ /* 0x000fc800078e00ff */
[----:B------:R-:W-:Y:S02]  /*52a0*/  IMAD.MOV R4, RZ, RZ, -R4 ;  /* 0x000000ffff047224 */ /* 0x000fe400078e0a04 */
[C---:B------:R-:W-:Y:S02]  /*52b0*/  IMAD R91, R5.reuse, R94, R91 ;  /* 0x0000005e055b7224 */ /* 0x040fe400078e025b */
[----:B------:R-:W-:Y:S02]  /*52c0*/  IMAD.MOV R94, RZ, RZ, -R92 ;  /* 0x000000ffff5e7224 */ /* 0x000fe400078e0a5c */
[----:B------:R-:W-:Y:S01]  /*52d0*/  IMAD R92, R5, R4, R93 ;  /* 0x00000004055c7224 */ /* 0x000fe200078e025d */
[----:B------:R-:W-:Y:S01]  /*52e0*/  LOP3.LUT R4, R0, 0xbe, RZ, 0xfc, !PT ;  /* 0x000000be00047812 */ /* 0x000fe200078efcff */
[----:B------:R-:W-:Y:S01]  /*52f0*/  @!P3 IMAD.IADD R87, R87, 0x1, -R5 ;  /* 0x000000015757b824 */ /* 0x000fe200078e0a05 */
[C---:B------:R-:W-:Y:S01]  /*5300*/  ISETP.GT.U32.AND P3, PT, R5.reuse, R90, PT ;  /* 0x0000005a0500720c */ /* 0x040fe20003f64070 */
[----:B------:R-:W-:Y:S01]  /*5310*/  IMAD R93, R5, R94, R95 ;  /* 0x0000005e055d7224 */ /* 0x000fe200078e025f */
        /* <DEDUP_REMOVED lines=9> */
[----:B------:R-:W-:Y:S01]  /*53b0*/  @!P4 IMAD.MOV R88, RZ, RZ, -R88 ;  /* 0x000000ffff58c224 */ /* 0x000fe200078e0a58 */
[----:B------:R-:W-:Y:S01]  /*53c0*/  ISETP.GE.AND P4, PT, R97, RZ, PT ;  /* 0x000000ff6100720c */ /* 0x000fe20003f86270 */
[----:B------:R-:W-:Y:S01]  /*53d0*/  IMAD.HI.U32 R3, R2, R94, RZ ;  /* 0x0000005e02037227 */ /* 0x000fe200078e00ff */
[----:B------:R-:W-:-:S02]  /*53e0*/  LOP3.LUT R97, R0, 0xc0, RZ, 0xfc, !PT ;  /* 0x000000c000617812 */ /* 0x000fc400078efcff */
[----:B------:R-:W-:Y:S01]  /*53f0*/  IABS R96, R100 ;  /* 0x0000006400607213 */ /* 0x000fe20000000000 */
[--C-:B------:R-:W-:Y:S01]  /*5400*/  @!P3 IMAD.IADD R90, R90, 0x1, -R5.reuse ;  /* 0x000000015a5ab824 */ /* 0x100fe200078e0a05 */
[----:B------:R-:W-:Y:S01]  /*5410*/  IABS R95, R97 ;  /* 0x00000061005f7213 */ /* 0x000fe20000000000 */
[----:B------:R-:W-:Y:S02]  /*5420*/  @!P0 IMAD.IADD R92, R92, 0x1, -R5 ;  /* 0x000000015c5c8824 */ /* 0x000fe400078e0a05 */
[----:B------:R-:W-:Y:S01]  /*5430*/  IMAD.MOV R3, RZ, RZ, -R3 ;  /* 0x000000ffff037224 */ /* 0x000fe200078e0a03 */
[----:B------:R-:W-:Y:S01]  /*5440*/  ISETP.GT.U32.AND P3, PT, R5, R90, PT ;  /* 0x0000005a0500720c */ /* 0x000fe20003f64070 */
[----:B------:R-:W-:Y:S01]  /*5450*/  @!P6 IMAD.IADD R93, R93, 0x1, -R5 ;  /* 0x000000015d5de824 */ /* 0x000fe200078e0a05 */
[C---:B------:R-:W-:Y:S01]  /*5460*/  ISETP.GT.U32.AND P6, PT, R5.reuse, R92, PT ;  /* 0x0000005c0500720c */ /* 0x040fe20003fc4070 */
[----:B------:R-:W-:Y:S02]  /*5470*/  IMAD R94, R5, R3, R94 ;  /* 0x00000003055e7224 */ /* 0x000fe400078e025e */
[----:B------:R-:W-:-:S04]  /*5480*/  IMAD.HI.U32 R3, R2, R95, RZ ;  /* 0x0000005f02037227 */ /* 0x000fc800078e00ff */
[----:B------:R-:W-:Y:S01]  /*5490*/  @!P1 IMAD.IADD R91, R91, 0x1, -R5 ;  /* 0x000000015b5b9824 */ /* 0x000fe200078e0a05 */
[----:B------:R-:W-:Y:S01]  /*54a0*/  ISETP.GE.AND P1, PT, R4, RZ, PT ;  /* 0x000000ff0400720c */ /* 0x000fe20003f26270 */
[----:B------:R-:W-:Y:S02]  /*54b0*/  IMAD.MOV R4, RZ, RZ, -R3 ;  /* 0x000000ffff047224 */ /* 0x000fe400078e0a03 */
[----:B------:R-:W-:Y:S01]  /*54c0*/  @!P3 IMAD.IADD R90, R90, 0x1, -R5 ;  /* 0x000000015a5ab824 */ /* 0x000fe200078e0a05 */
[C---:B------:R-:W-:Y:S01]  /*54d0*/  ISETP.GT.U32.AND P0, PT, R5.reuse, R91, PT ;  /* 0x0000005b0500720c */ /* 0x040fe20003f04070 */
[C---:B------:R-:W-:Y:S01]  /*54e0*/  IMAD R95, R5.reuse, R4, R95 ;  /* 0x00000004055f7224 */ /* 0x040fe200078e025f */
[----:B------:R-:W-:Y:S01]  /*54f0*/  ISETP.GE.AND P3, PT, R98, RZ, PT ;  /* 0x000000ff6200720c */ /* 0x000fe20003f66270 */
[----:B------:R-:W-:Y:S01]  /*5500*/  @!P6 IMAD.IADD R92, R92, 0x1, -R5 ;  /* 0x000000015c5ce824 */ /* 0x000fe200078e0a05 */
[----:B------:R-:W-:Y:S01]  /*5510*/  IABS R98, R101 ;  /* 0x0000006500627213 */ /* 0x000fe20000000000 */
[----:B------:R-:W-:Y:S01]  /*5520*/  @!P2 IMAD.MOV R90, RZ, RZ, -R90 ;  /* 0x000000ffff5aa224 */ /* 0x000fe200078e0a5a */
[C---:B------:R-:W-:Y:S01]  /*5530*/  ISETP.GT.U32.AND P6, PT, R5.reuse, R95, PT ;  /* 0x0000005f0500720c */ /* 0x040fe20003fc4070 */
[----:B------:R-:W-:Y:S01]  /*5540*/  IMAD.HI.U32 R3, R2, R96, RZ ;  /* 0x0000006002037227 */ /* 0x000fe200078e00ff */
[----:B------:R-:W-:-:S02]  /*5550*/  ISETP.GT.U32.AND P2, PT, R5, R93, PT ;  /* 0x0000005d0500720c */ /* 0x000fc40003f44070 */
[----:B------:R-:W-:Y:S01]  /*5560*/  @!P4 IADD3 R92, -R92, RZ, RZ ;  /* 0x000000ff5c5cc210 */ /* 0x000fe20007ffe1ff */
[----:B------:R-:W-:-:S04]  /*5570*/  IMAD.HI.U32 R4, R2, R98, RZ ;  /* 0x0000006202047227 */ /* 0x000fc800078e00ff */
[----:B------:R-:W-:Y:S01]  /*5580*/  @!P0 IMAD.IADD R91, R91, 0x1, -R5 ;  /* 0x000000015b5b8824 */ /* 0x000fe200078e0a05 */
[----:B------:R-:W-:Y:S01]  /*5590*/  ISETP.GT.U32.AND P0, PT, R5, R94, PT ;  /* 0x0000005e0500720c */ /* 0x000fe20003f04070 */
[----:B------:R-:W-:Y:S02]  /*55a0*/  IMAD.MOV R3, RZ, RZ, -R3 ;  /* 0x000000ffff037224 */ /* 0x000fe400078e0a03 */
[--C-:B------:R-:W-:Y:S02]  /*55b0*/  @!P6 IMAD.IADD R95, R95, 0x1, -R5.reuse ;  /* 0x000000015f5fe824 */ /* 0x100fe400078e0a05 */
[----:B------:R-:W-:Y:S01]  /*55c0*/  @!P2 IMAD.IADD R93, R93, 0x1, -R5 ;  /* 0x000000015d5da824 */ /* 0x000fe200078e0a05 */
[----:B------:R-:W-:Y:S01]  /*55d0*/  ISETP.GE.AND P2, PT, R97, RZ, PT ;  /* 0x000000ff6100720c */ /* 0x000fe20003f46270 */
[----:B------:R-:W-:Y:S01]  /*55e0*/  IMAD.HI.U32 R97, R2, R99, RZ ;  /* 0x0000006302617227 */ /* 0x000fe200078e00ff */
[----:B------:R-:W-:-:S03]  /*55f0*/  ISETP.GT.U32.AND P6, PT, R5, R95, PT ;  /* 0x0000005f0500720c */ /* 0x000fc60003fc4070 */
[----:B------:R-:W-:Y:S02]  /*5600*/  IMAD.MOV R4, RZ, RZ, -R4 ;  /* 0x000000ffff047224 */ /* 0x000fe400078e0a04 */
[C---:B------:R-:W-:Y:S02]  /*5610*/  IMAD R96, R5.reuse, R3, R96 ;  /* 0x0000000305607224 */ /* 0x040fe400078e0260 */
[----:B------:R-:W-:Y:S01]  /*5620*/  @!P0 IMAD.IADD R94, R94, 0x1, -R5 ;  /* 0x000000015e5e8824 */ /* 0x000fe200078e0a05 */
[----:B------:R-:W-:Y:S01]  /*5630*/  ISETP.GE.AND P0, PT, R100, RZ, PT ;  /* 0x000000ff6400720c */ /* 0x000fe20003f06270 */
[----:B------:R-:W-:Y:S01]  /*5640*/  IMAD.MOV R100, RZ, RZ, -R97 ;  /* 0x000000ffff647224 */ /* 0x000fe200078e0a61 */
[C---:B------:R-:W-:Y:S01]  /*5650*/  ISETP.GT.U32.AND P4, PT, R5.reuse, R96, PT ;  /* 0x000000600500720c */ /* 0x040fe20003f84070 */
[C---:B------:R-:W-:Y:S02]  /*5660*/  IMAD R97, R5.reuse, R4, R98 ;  /* 0x0000000405617224 */ /* 0x040fe400078e0262 */
[C---:B------:R-:W-:Y:S01]  /*5670*/  IMAD R98, R5.reuse, R100, R99 ;  /* 0x0000006405627224 */ /* 0x040fe200078e0263 */
[----:B------:R-:W-:Y:S01]  /*5680*/  IABS R99, R103 ;  /* 0x0000006700637213 */ /* 0x000fe20000000000 */
[----:B------:R-:W-:Y:S01]  /*5690*/  @!P3 IMAD.MOV R93, RZ, RZ, -R93 ;  /* 0x000000ffff5db224 */ /* 0x000fe200078e0a5d */
[----:B------:R-:W-:Y:S01]  /*56a0*/  ISETP.GT.U32.AND P3, PT, R5, R97, PT ;  /* 0x000000610500720c */ /* 0x000fe20003f64070 */
[----:B------:R-:W-:Y:S01]  /*56b0*/  @!P6 IMAD.IADD R95, R95, 0x1, -R5 ;  /* 0x000000015f5fe824 */ /* 0x000fe200078e0a05 */
[----:B------:R-:W-:Y:S01]  /*56c0*/  ISETP.GT.U32.AND P6, PT, R5, R98, PT ;  /* 0x000000620500720c */ /* 0x000fe20003fc4070 */
[----:B------:R-:W-:Y:S01]  /*56d0*/  IMAD.HI.U32 R3, R2, R99, RZ ;  /* 0x0000006302037227 */ /* 0x000fe200078e00ff */
[----:B------:R-:W-:-:S03]  /*56e0*/  IABS R100, R104 ;  /* 0x0000006800647213 */ /* 0x000fc60000000000 */
[----:B------:R-:W-:Y:S01]  /*56f0*/  @!P4 IMAD.IADD R96, R96, 0x1, -R5 ;  /* 0x000000016060c824 */ /* 0x000fe200078e0a05 */
[----:B------:R-:W-:Y:S01]  /*5700*/  ISETP.GE.AND P4, PT, R102, RZ, PT ;  /* 0x000000ff6600720c */ /* 0x000fe20003f86270 */
[----:B------:R-:W-:Y:S01]  /*5710*/  IMAD.MOV R4, RZ, RZ, -R3 ;  /* 0x000000ffff047224 */ /* 0x000fe200078e0a03 */
[----:B------:R-:W-:Y:S01]  /*5720*/  IABS R102, R106 ;  /* 0x0000006a00667213 */ /* 0x000fe20000000000 */
[----:B------:R-:W-:-:S04]  /*5730*/  IMAD.HI.U32 R3, R2, R100, RZ ;  /* 0x0000006402037227 */ /* 0x000fc800078e00ff */
[--C-:B------:R-:W-:Y:S01]  /*5740*/  @!P3 IMAD.IADD R97, R97, 0x1, -R5.reuse ;  /* 0x000000016161b824 */ /* 0x100fe200078e0a05 */
[C---:B------:R-:W-:Y:S01]  /*5750*/  ISETP.GT.U32.AND P3, PT, R5.reuse, R96, PT ;  /* 0x000000600500720c */ /* 0x040fe20003f64070 */
[----:B------:R-:W-:Y:S02]  /*5760*/  @!P6 IMAD.IADD R98, R98, 0x1, -R5 ;  /* 0x000000016262e824 */ /* 0x000fe400078e0a05 */
[----:B------:R-:W-:Y:S01]  /*5770*/  @!P5 IMAD.MOV R91, RZ, RZ, -R91 ;  /* 0x000000ffff5bd224 */ /* 0x000fe200078e0a5b */
[C---:B------:R-:W-:Y:S01]  /*5780*/  ISETP.GT.U32.AND P6, PT, R5.reuse, R97, PT ;  /* 0x000000610500720c */ /* 0x040fe20003fc4070 */
[C---:B------:R-:W-:Y:S01]  /*5790*/  IMAD R99, R5.reuse, R4, R99 ;  /* 0x0000000405637224 */ /* 0x040fe200078e0263 */
[----:B------:R-:W-:Y:S01]  /*57a0*/  ISETP.GT.U32.AND P5, PT, R5, R94, PT ;  /* 0x0000005e0500720c */ /* 0x000fe20003fa4070 */
[----:B------:R-:W-:Y:S02]  /*57b0*/  IMAD.MOV R3, RZ, RZ, -R3 ;  /* 0x000000ffff037224 */ /* 0x000fe400078e0a03 */
[----:B------:R-:W-:-:S02]  /*57c0*/  @!P2 IMAD.MOV R95, RZ, RZ, -R95 ;  /* 0x000000ffff5fa224 */ /* 0x000fc400078e0a5f */
[C---:B------:R-:W-:Y:S02]  /*57d0*/  IMAD R100, R5.reuse, R3, R100 ;  /* 0x0000000305647224 */ /* 0x040fe400078e0264 */
[--C-:B------:R-:W-:Y:S01]  /*57e0*/  @!P3 IMAD.IADD R96, R96, 0x1, -R5.reuse ;  /* 0x000000016060b824 */ /* 0x100fe200078e0a05 */
[C---:B------:R-:W-:Y:S01]  /*57f0*/  ISETP.GT.U32.AND P3, PT, R5.reuse, R99, PT ;  /* 0x000000630500720c */ /* 0x040fe20003f64070 */
[----:B------:R-:W-:Y:S02]  /*5800*/  IMAD R234, R5, R240, R234 ;  /* 0x000000f005ea7224 */ /* 0x000fe400078e02ea */
[--C-:B------:R-:W-:Y:S01]  /*5810*/  @!P6 IMAD.IADD R97, R97, 0x1, -R5.reuse ;  /* 0x000000016161e824 */ /* 0x100fe200078e0a05 */
[----:B------:R-:W-:Y:S01]  /*5820*/  ISETP.GT.U32.AND P6, PT, R5, R100, PT ;  /* 0x000000640500720c */ /* 0x000fe20003fc4070 */
[----:B------:R-:W-:Y:S01]  /*5830*/  @!P5 IMAD.IADD R94, R94, 0x1, -R5 ;  /* 0x000000015e5ed824 */ /* 0x000fe200078e0a05 */
[----:B------:R-:W-:Y:S01]  /*5840*/  ISETP.GE.AND P5, PT, R101, RZ, PT ;  /* 0x000000ff6500720c */ /* 0x000fe20003fa6270 */
[----:B------:R-:W-:Y:S01]  /*5850*/  @!P0 IMAD.MOV R96, RZ, RZ, -R96 ;  /* 0x000000ffff608224 */ /* 0x000fe200078e0a60 */
[----:B------:R-:W-:Y:S01]  /*5860*/  IABS R101, R105 ;  /* 0x0000006900657213 */ /* 0x000fe20000000000 */
[----:B------:R-:W-:Y:S01]  /*5870*/  @!P1 IMAD.MOV R94, RZ, RZ, -R94 ;  /* 0x000000ffff5e9224 */ /* 0x000fe200078e0a5e */
[----:B------:R-:W-:Y:S01]  /*5880*/  ISETP.GT.U32.AND P1, PT, R5, R98, PT ;  /* 0x000000620500720c */ /* 0x000fe20003f24070 */
[----:B------:R-:W-:-:S04]  /*5890*/  IMAD.HI.U32 R238, R2, R235, RZ ;  /* 0x000000eb02ee7227 */ /* 0x000fc800078e00ff */
[----:B------:R-:W-:Y:S01]  /*58a0*/  @!P3 IMAD.IADD R99, R99, 0x1, -R5 ;  /* 0x000000016363b824 */ /* 0x000fe200078e0a05 */
[----:B------:R-:W-:Y:S01]  /*58b0*/  ISETP.GE.AND P3, PT, R104, RZ, PT ;  /* 0x000000ff6800720c */ /* 0x000fe20003f66270 */
[----:B------:R-:W-:-:S04]  /*58c0*/  IMAD.HI.U32 R3, R2, R101, RZ ;  /* 0x0000006502037227 */ /* 0x000fc800078e00ff */
[----:B------:R-:W-:Y:S01]  /*58d0*/  @!P6 IMAD.IADD R100, R100, 0x1, -R5 ;  /* 0x000000016464e824 */ /* 0x000fe200078e0a05 */
[C---:B------:R-:W-:Y:S01]  /*58e0*/  ISETP.GT.U32.AND P6, PT, R5.reuse, R99, PT ;  /* 0x000000630500720c */ /* 0x040fe20003fc4070 */
[----:B------:R-:W-:Y:S02]  /*58f0*/  IMAD.MOV R4, RZ, RZ, -R3 ;  /* 0x000000ffff047224 */ /* 0x000fe400078e0a03 */
[----:B------:R-:W-:Y:S01]  /*5900*/  IMAD.HI.U32 R3, R2, R102, RZ ;  /* 0x0000006602037227 */ /* 0x000fe200078e00ff */
[----:B------:R-:W-:-:S03]  /*5910*/  ISETP.GT.U32.AND P0, PT, R5, R100, PT ;  /* 0x000000640500720c */ /* 0x000fc60003f04070 */
[C---:B------:R-:W-:Y:S02]  /*5920*/  IMAD R101, R5.reuse, R4, R101 ;  /* 0x0000000405657224 */ /* 0x040fe400078e0265 */
[----:B------:R-:W-:Y:S02]  /*5930*/  IMAD.MOV R4, RZ, RZ, -R3 ;  /* 0x000000ffff047224 */ /* 0x000fe400078e0a03 */
[--C-:B------:R-:W-:Y:S01]  /*5940*/  @!P1 IMAD.IADD R98, R98, 0x1, -R5.reuse ;  /* 0x0000000162629824 */ /* 0x100fe200078e0a05 */
[C---:B------:R-:W-:Y:S01]  /*5950*/  ISETP.GT.U32.AND P2, PT, R5.reuse, R101, PT ;  /* 0x000000650500720c */ /* 0x040fe20003f44070 */
[----:B------:R-:W-:Y:S01]  /*5960*/  IMAD R102, R5, R4, R102 ;  /* 0x0000000405667224 */ /* 0x000fe200078e0266 */
[----:B------:R-:W-:Y:S01]  /*5970*/  ISETP.GE.AND P1, PT, R103, RZ, PT ;  /* 0x000000ff6700720c */ /* 0x000fe20003f26270 */
[----:B------:R-:W-:Y:S01]  /*5980*/  @!P6 IMAD.IADD R99, R99, 0x1, -R5 ;  /* 0x000000016363e824 */ /* 0x000fe200078e0a05 */
[----:B------:R-:W-:Y:S01]  /*5990*/  IABS R103, R107 ;  /* 0x0000006b00677213 */ /* 0x000fe20000000000 */
[----:B------:R-:W-:Y:S01]  /*59a0*/  @!P5 IMAD.MOV R97, RZ, RZ, -R97 ;  /* 0x000000ffff61d224 */ /* 0x000fe200078e0a61 */
[----:B------:R-:W-:Y:S01]  /*59b0*/  ISETP.GT.U32.AND P6, PT, R5, R102, PT ;  /* 0x000000660500720c */ /* 0x000fe20003fc4070 */
[----:B------:R-:W-:Y:S01]  /*59c0*/  @!P0 IMAD.IADD R100, R100, 0x1, -R5 ;  /* 0x0000000164648824 */ /* 0x000fe200078e0a05 */
[----:B------:R-:W-:Y:S01]  /*59d0*/  ISETP.GE.AND P5, PT, R105, RZ, PT ;  /* 0x000000ff6900720c */ /* 0x000fe20003fa6270 */
[----:B------:R-:W-:Y:S01]  /*59e0*/  IMAD.HI.U32 R3, R2, R103, RZ ;  /* 0x0000006702037227 */ /* 0x000fe200078e00ff */
[----:B------:R-:W-:-:S02]  /*59f0*/  LOP3.LUT R105, R0, 0xd2, RZ, 0xfc, !PT ;  /* 0x000000d200697812 */ /* 0x000fc400078efcff */
[----:B------:R-:W-:Y:S01]  /*5a00*/  ISETP.GE.AND P0, PT, R107, RZ, PT ;  /* 0x000000ff6b00720c */ /* 0x000fe20003f06270 */
[----:B------:R-:W-:Y:S01]  /*5a10*/  @!P2 IMAD.IADD R101, R101, 0x1, -R5 ;  /* 0x000000016565a824 */ /* 0x000fe200078e0a05 */
[----:B------:R-:W-:Y:S01]  /*5a20*/  IABS R104, R105 ;  /* 0x0000006900687213 */ /* 0x000fe20000000000 */
[----:B------:R-:W-:Y:S01]  /*5a30*/  IMAD.MOV R4, RZ, RZ, -R3 ;  /* 0x000000ffff047224 */ /* 0x000fe200078e0a03 */
[----:B------:R-:W-:Y:S01]  /*5a40*/  ISETP.GE.AND P2, PT, R105, RZ, PT ;  /* 0x000000ff6900720c */ /* 0x000fe20003f46270 */
[----:B------:R-:W-:Y:S01]  /*5a50*/  @!P3 IMAD.MOV R100, RZ, RZ, -R100 ;  /* 0x000000ffff64b224 */ /* 0x000fe200078e0a64 */
[----:B------:R-:W-:Y:S01]  /*5a60*/  IABS R107, R109 ;  /* 0x0000006d006b7213 */ /* 0x000fe20000000000 */
[----:B------:R-:W-:Y:S01]  /*5a70*/  @!P6 IMAD.IADD R102, R102, 0x1, -R5 ;  /* 0x000000016666e824 */ /* 0x000fe200078e0a05 */
[----:B------:R-:W-:Y:S01]  /*5a80*/  ISETP.GT.U32.AND P6, PT, R5, R101, PT ;  /* 0x000000650500720c */ /* 0x000fe20003fc4070 */
[----:B------:R-:W-:-:S04]  /*5a90*/  IMAD.HI.U32 R3, R2, R104, RZ ;  /* 0x0000006802037227 */ /* 0x000fc800078e00ff */
[C---:B------:R-:W-:Y:S02]  /*5aa0*/  IMAD R103, R5.reuse, R4, R103 ;  /* 0x0000000405677224 */ /* 0x040fe400078e0267 */
[----:B------:R-:W-:Y:S02]  /*5ab0*/  IMAD.MOV R3, RZ, RZ, -R3 ;  /* 0x000000ffff037224 */ /* 0x000fe400078e0a03 */
[----:B------:R-:W-:Y:S01]  /*5ac0*/  @!P1 IMAD.MOV R99, RZ, RZ, -R99 ;  /* 0x000000ffff639224 */ /* 0x000fe200078e0a63 */
[C---:B------:R-:W-:Y:S01]  /*5ad0*/  ISETP.GT.U32.AND P3, PT, R5.reuse, R103, PT ;  /* 0x000000670500720c */ /* 0x040fe20003f64070 */
[C---:B------:R-:W-:Y:S01]  /*5ae0*/  IMAD R104, R5.reuse, R3, R104 ;  /* 0x0000000305687224 */ /* 0x040fe200078e0268 */
[----:B------:R-:W-:Y:S01]  /*5af0*/  ISETP.GT.U32.AND P1, PT, R5, R102, PT ;  /* 0x000000660500720c */ /* 0x000fe20003f24070 */
[----:B------:R-:W-:Y:S01]  /*5b00*/  @!P4 IMAD.MOV R98, RZ, RZ, -R98 ;  /* 0x000000ffff62c224 */ /* 0x000fe200078e0a62 */
[----:B------:R-:W-:Y:S01]  /*5b10*/  @!P6 IADD3 R101, R101, -R5, RZ ;  /* 0x800000056565e210 */ /* 0x000fe20007ffe0ff */
[----:B------:R-:W-:Y:S01]  /*5b20*/  IMAD.HI.U32 R4, R2, R107, RZ ;  /* 0x0000006b02047227 */ /* 0x000fe200078e00ff */
[----:B------:R-:W-:-:S02]  /*5b30*/  ISETP.GT.U32.AND P6, PT, R5, R104, PT ;  /* 0x000000680500720c */ /* 0x000fc40003fc4070 */
[----:B------:R-:W-:Y:S01]  /*5b40*/  ISETP.GE.AND P4, PT, R106, RZ, PT ;  /* 0x000000ff6a00720c */ /* 0x000fe20003f86270 */
[----:B------:R-:W-:Y:S01]  /*5b50*/  @!P5 IMAD.MOV R101, RZ, RZ, -R101 ;  /* 0x000000ffff65d224 */ /* 0x000fe200078e0a65 */
[----:B------:R-:W-:Y:S01]  /*5b60*/  LOP3.LUT R106, R0, 0xd4, RZ, 0xfc, !PT ;  /* 0x000000d4006a7812 */ /* 0x000fe200078efcff */
[----:B------:R-:W-:Y:S02]  /*5b70*/  IMAD.MOV R4, RZ, RZ, -R4 ;  /* 0x000000ffff047224 */ /* 0x000fe400078e0a04 */
[--C-:B------:R-:W-:Y:S01]  /*5b80*/  @!P3 IMAD.IADD R103, R103, 0x1, -R5.reuse ;  /* 0x000000016767b824 */ /* 0x100fe200078e0a05 */
[----:B------:R-:W-:Y:S01]  /*5b90*/  IABS R105, R106 ;  /* 0x0000006a00697213 */ /* 0x000fe20000000000 */
[----:B------:R-:W-:Y:S01]  /*5ba0*/  @!P1 IMAD.IADD R102, R102, 0x1, -R5 ;  /* 0x0000000166669824 */ /* 0x000fe200078e0a05 */
[----:B------:R-:W-:Y:S01]  /*5bb0*/  ISETP.GE.AND P1, PT, R106, RZ, PT ;  /* 0x000000ff6a00720c */ /* 0x000fe20003f26270 */
[----:B------:R-:W-:Y:S01]  /*5bc0*/  IMAD.MOV R238, RZ, RZ, -R238 ;  /* 0x000000ffffee7224 */ /* 0x000fe200078e0aee */
[----:B------:R-:W-:Y:S01]  /*5bd0*/  ISETP.GT.U32.AND P5, PT, R5, R103, PT ;  /* 0x000000670500720c */ /* 0x000fe20003fa4070 */
[----:B------:R-:W-:Y:S01]  /*5be0*/  IMAD.HI.U32 R3, R2, R105, RZ ;  /* 0x0000006902037227 */ /* 0x000fe200078e00ff */
[----:B------:R-:W-:-:S02]  /*5bf0*/  ISETP.GE.AND P3, PT, R109, RZ, PT ;  /* 0x000000ff6d00720c */ /* 0x000fc40003f66270 */
[----:B------:R-:W-:Y:S01]  /*5c00*/  IABS R109, R114 ;  /* 0x00000072006d7213 */ /* 0x000fe20000000000 */
[----:B------:R-:W-:Y:S02]  /*5c10*/  @!P6 IMAD.IADD R104, R104, 0x1, -R5 ;  /* 0x000000016868e824 */ /* 0x000fe400078e0a05 */
[----:B------:R-:W-:Y:S02]  /*5c20*/  IMAD.MOV R106, RZ, RZ, -R3 ;  /* 0x000000ffff6a7224 */ /* 0x000fe400078e0a03 */
[----:B------:R-:W-:Y:S01]  /*5c30*/  IMAD.HI.U32 R3, R2, R108, RZ ;  /* 0x0000006c02037227 */ /* 0x000fe200078e00ff */
[----:B------:R-:W-:-:S03]  /*5c40*/  ISETP.GT.U32.AND P6, PT, R5, R104, PT ;  /* 0x000000680500720c */ /* 0x000fc60003fc4070 */
[C---:B------:R-:W-:Y:S02]  /*5c50*/  IMAD R105, R5.reuse, R106, R105 ;  /* 0x0000006a05697224 */ /* 0x040fe400078e0269 */
[----:B------:R-:W-:Y:S02]  /*5c60*/  IMAD.MOV R3, RZ, RZ, -R3 ;  /* 0x000000ffff037224 */ /* 0x000fe400078e0a03 */
[C---:B------:R-:W-:Y:S02]  /*5c70*/  IMAD R106, R5.reuse, R4, R107 ;  /* 0x00000004056a7224 */ /* 0x040fe400078e026b */
[----:B------:R-:W-:Y:S01]  /*5c80*/  @!P4 IMAD.MOV R102, RZ, RZ, -R102 ;  /* 0x000000ffff66c224 */ /* 0x000fe200078e0a66 */
[C---:B------:R-:W-:Y:S01]  /*5c90*/  ISETP.GT.U32.AND P4, PT, R5.reuse, R105, PT ;  /* 0x000000690500720c */ /* 0x040fe20003f84070 */
[----:B------:R-:W-:Y:S01]  /*5ca0*/  IMAD R107, R5, R3, R108 ;  /* 0x00000003056b7224 */ /* 0x000fe200078e026c */
[----:B------:R-:W-:Y:S01]  /*5cb0*/  IABS R108, R113 ;  /* 0x00000071006c7213 */ /* 0x000fe20000000000 */
[--C-:B------:R-:W-:Y:S01]  /*5cc0*/  @!P5 IMAD.IADD R103, R103, 0x1, -R5.reuse ;  /* 0x000000016767d824 */ /* 0x100fe200078e0a05 */
[C---:B------:R-:W-:Y:S01]  /*5cd0*/  ISETP.GT.U32.AND P5, PT, R5.reuse, R106, PT ;  /* 0x0000006a0500720c */ /* 0x040fe20003fa4070 */
[----:B------:R-:W-:Y:S01]  /*5ce0*/  @!P6 IMAD.IADD R104, R104, 0x1, -R5 ;  /* 0x000000016868e824 */ /* 0x000fe200078e0a05 */
[----:B------:R-:W-:Y:S01]  /*5cf0*/  ISETP.GT.U32.AND P6, PT, R5, R107, PT ;  /* 0x0000006b0500720c */ /* 0x000fe20003fc4070 */
[----:B------:R-:W-:-:S04]  /*5d00*/  IMAD.HI.U32 R3, R2, R108, RZ ;  /* 0x0000006c02037227 */ /* 0x000fc800078e00ff */
[----:B------:R-:W-:-:S04]  /*5d10*/  IMAD.HI.U32 R4, R2, R109, RZ ;  /* 0x0000006d02047227 */ /* 0x000fc800078e00ff */
[--C-:B------:R-:W-:Y:S01]  /*5d20*/  @!P4 IMAD.IADD R105, R105, 0x1, -R5.reuse ;  /* 0x000000016969c824 */ /* 0x100fe200078e0a05 */
[----:B------:R-:W-:Y:S01]  /*5d30*/  ISETP.GE.AND P4, PT, R112, RZ, PT ;  /* 0x000000ff7000720c */ /* 0x000fe20003f86270 */
[--C-:B------:R-:W-:Y:S01]  /*5d40*/  @!P5 IMAD.IADD R106, R106, 0x1, -R5.reuse ;  /* 0x000000016a6ad824 */ /* 0x100fe200078e0a05 */
[----:B------:R-:W-:Y:S01]  /*5d50*/  IABS R112, R117 ;  /* 0x0000007500707213 */ /* 0x000fe20000000000 */
[----:B------:R-:W-:Y:S01]  /*5d60*/  @!P6 IMAD.IADD R107, R107, 0x1, -R5 ;  /* 0x000000016b6be824 */ /* 0x000fe200078e0a05 */
[C---:B------:R-:W-:Y:S01]  /*5d70*/  ISETP.GT.U32.AND P5, PT, R5.reuse, R105, PT ;  /* 0x000000690500720c */ /* 0x040fe20003fa4070 */
[----:B------:R-:W-:Y:S01]  /*5d80*/  IMAD.MOV R3, RZ, RZ, -R3 ;  /* 0x000000ffff037224 */ /* 0x000fe200078e0a03 */
[C---:B------:R-:W-:Y:S01]  /*5d90*/  ISETP.GT.U32.AND P6, PT, R5.reuse, R106, PT ;  /* 0x0000006a0500720c */ /* 0x040fe20003fc4070 */
[----:B------:R-:W-:Y:S02]  /*5da0*/  IMAD.MOV R4, RZ, RZ, -R4 ;  /* 0x000000ffff047224 */ /* 0x000fe400078e0a04 */
[----:B------:R-:W-:-:S02]  /*5db0*/  IMAD R108, R5, R3, R108 ;  /* 0x00000003056c7224 */ /* 0x000fc400078e026c */
[----:B------:R-:W-:Y:S02]  /*5dc0*/  IMAD R109, R5, R4, R109 ;  /* 0x00000004056d7224 */ /* 0x000fe400078e026d */
[----:B------:R-:W-:-:S04]  /*5dd0*/  IMAD.HI.U32 R4, R2, R111, RZ ;  /* 0x0000006f02047227 */ /* 0x000fc800078e00ff */
[--C-:B------:R-:W-:Y:S01]  /*5de0*/  @!P5 IMAD.IADD R105, R105, 0x1, -R5.reuse ;  /* 0x000000016969d824 */ /* 0x100fe200078e0a05 */
[C---:B------:R-:W-:Y:S01]  /*5df0*/  ISETP.GT.U32.AND P5, PT, R5.reuse, R108, PT ;  /* 0x0000006c0500720c */ /* 0x040fe20003fa4070 */
[----:B------:R-:W-:Y:S01]  /*5e00*/  @!P6 IMAD.IADD R106, R106, 0x1, -R5 ;  /* 0x000000016a6ae824 */ /* 0x000fe200078e0a05 */
[C---:B------:R-:W-:Y:S01]  /*5e10*/  ISETP.GT.U32.AND P6, PT, R5.reuse, R109, PT ;  /* 0x0000006d0500720c */ /* 0x040fe20003fc4070 */
[----:B------:R-:W-:Y:S02]  /*5e20*/  IMAD.MOV R4, RZ, RZ, -R4 ;  /* 0x000000ffff047224 */ /* 0x000fe400078e0a04 */
[----:B------:R-:W-:Y:S01]  /*5e30*/  @!P0 IMAD.MOV R103, RZ, RZ, -R103 ;  /* 0x000000ffff678224 */ /* 0x000fe200078e0a67 */
[C---:B------:R-:W-:Y:S01]  /*5e40*/  ISETP.GT.U32.AND P0, PT, R5.reuse, R107, PT ;  /* 0x0000006b0500720c */ /* 0x040fe20003f04070 */
[----:B------:R-:W-:Y:S02]  /*5e50*/  IMAD R111, R5, R4, R111 ;  /* 0x00000004056f7224 */ /* 0x000fe400078e026f */
[----:B------:R-:W-:-:S04]  /*5e60*/  IMAD.HI.U32 R3, R2, R110, RZ ;  /* 0x0000006e02037227 */ /* 0x000fc800078e00ff */
[--C-:B------:R-:W-:Y:S02]  /*5e70*/  @!P5 IMAD.IADD R108, R108, 0x1, -R5.reuse ;  /* 0x000000016c6cd824 */ /* 0x100fe400078e0a05 */
[----:B------:R-:W-:Y:S02]  /*5e80*/  @!P6 IMAD.IADD R109, R109, 0x1, -R5 ;  /* 0x000000016d6de824 */ /* 0x000fe400078e0a05 */
[----:B------:R-:W-:Y:S01]  /*5e90*/  @!P1 IMAD.MOV R105, RZ, RZ, -R105 ;  /* 0x000000ffff699224 */ /* 0x000fe200078e0a69 */
[C---:B------:R-:W-:Y:S01]  /*5ea0*/  ISETP.GT.U32.AND P1, PT, R5.reuse, R108, PT ;  /* 0x0000006c0500720c */ /* 0x040fe20003f24070 */
[----:B------:R-:W-:Y:S01]  /*5eb0*/  @!P3 IMAD.MOV R106, RZ, RZ, -R106 ;  /* 0x000000ffff6ab224 */ /* 0x000fe200078e0a6a */
[C---:B------:R-:W-:Y:S01]  /*5ec0*/  ISETP.GT.U32.AND P3, PT, R5.reuse, R111, PT ;  /* 0x0000006f0500720c */ /* 0x040fe20003f64070 */
[----:B------:R-:W-:Y:S01]  /*5ed0*/  IMAD.MOV R3, RZ, RZ, -R3 ;  /* 0x000000ffff037224 */ /* 0x000fe200078e0a03 */
[----:B------:R-:W-:Y:S01]  /*5ee0*/  ISETP.GT.U32.AND P6, PT, R5, R109, PT ;  /* 0x0000006d0500720c */ /* 0x000fe20003fc4070 */
[----:B------:R-:W-:Y:S01]  /*5ef0*/  @!P2 IMAD.MOV R104, RZ, RZ, -R104 ;  /* 0x000000ffff68a224 */ /* 0x000fe200078e0a68 */
[----:B------:R-:W-:Y:S01]  /*5f00*/  ISETP.GE.AND P2, PT, R113, RZ, PT ;  /* 0x000000ff7100720c */ /* 0x000fe20003f46270 */
[----:B------:R-:W-:-:S02]  /*5f10*/  IMAD R110, R5, R3, R110 ;  /* 0x00000003056e7224 */ /* 0x000fc400078e026e */
[----:B------:R-:W-:-:S03]  /*5f20*/  IMAD.HI.U32 R3, R2, R112, RZ ;  /* 0x0000007002037227 */ /* 0x000fc600078e00ff */
[----:B------:R-:W-:Y:S01]  /*5f30*/  ISETP.GT.U32.AND P5, PT, R5, R110, PT ;  /* 0x0000006e0500720c */ /* 0x000fe20003fa4070 */
[----:B------:R-:W-:Y:S01]  /*5f40*/  @!P0 IMAD.IADD R107, R107, 0x1, -R5 ;  /* 0x000000016b6b8824 */ /* 0x000fe200078e0a05 */
[----:B------:R-:W-:Y:S01]  /*5f50*/  ISETP.GE.AND P0, PT, R114, RZ, PT ;  /* 0x000000ff7200720c */ /* 0x000fe20003f06270 */
[----:B------:R-:W-:Y:S01]  /*5f60*/  IMAD.MOV R3, RZ, RZ, -R3 ;  /* 0x000000ffff037224 */ /* 0x000fe200078e0a03 */
[----:B------:R-:W-:Y:S01]  /*5f70*/  LOP3.LUT R114, R0, 0xe4, RZ, 0xfc, !PT ;  /* 0x000000e400727812 */ /* 0x000fe200078efcff */
[--C-:B------:R-:W-:Y:S01]  /*5f80*/  @!P1 IMAD.IADD R108, R108, 0x1, -R5.reuse ;  /* 0x000000016c6c9824 */ /* 0x100fe200078e0a05 */
[----:B------:R-:W-:Y:S01]  /*5f90*/  ISETP.GE.AND P1, PT, R116, RZ, PT ;  /* 0x000000ff7400720c */ /* 0x000fe20003f26270 */
[----:B------:R-:W-:Y:S01]  /*5fa0*/  IMAD R112, R5, R3, R112 ;  /* 0x0000000305707224 */ /* 0x000fe200078e0270 */
[----:B------:R-:W-:Y:S01]  /*5fb0*/  IABS R113, R114 ;  /* 0x0000007200717213 */ /* 0x000fe20000000000 */
[--C-:B------:R-:W-:Y:S01]  /*5fc0*/  @!P3 IMAD.IADD R111, R111, 0x1, -R5.reuse ;  /* 0x000000016f6fb824 */ /* 0x100fe200078e0a05 */
[----:B------:R-:W-:Y:S01]  /*5fd0*/  @!P4 IADD3 R107, -R107, RZ, RZ ;  /* 0x000000ff6b6bc210 */ /* 0x000fe20007ffe1ff */
[----:B------:R-:W-:Y:S01]  /*5fe0*/  @!P6 IMAD.IADD R109, R109, 0x1, -R5 ;  /* 0x000000016d6de824 */ /* 0x000fe200078e0a05 */
[C---:B------:R-:W-:Y:S01]  /*5ff0*/  ISETP.GT.U32.AND P6, PT, R5.reuse, R112, PT ;  /* 0x000000700500720c */ /* 0x040fe20003fc4070 */
[----:B------:R-:W-:Y:S01]  /*6000*/  @!P2 IMAD.MOV R108, RZ, RZ, -R108 ;  /* 0x000000ffff6ca224 */ /* 0x000fe200078e0a6c */
[----:B------:R-:W-:Y:S01]  /*6010*/  ISETP.GT.U32.AND P2, PT, R5, R111, PT ;  /* 0x0000006f0500720c */ /* 0x000fe20003f44070 */
[----:B------:R-:W-:Y:S01]  /*6020*/  IMAD.HI.U32 R3, R2, R113, RZ ;  /* 0x0000007102037227 */ /* 0x000fe200078e00ff */
[----:B------:R-:W-:-:S02]  /*6030*/  ISETP.GE.AND P4, PT, R115, RZ, PT ;  /* 0x000000ff7300720c */ /* 0x000fc40003f86270 */
[C---:B------:R-:W-:Y:S01]  /*6040*/  LOP3.LUT R115, R0.reuse, 0xea, RZ, 0xfc, !PT ;  /* 0x000000ea00737812 */ /* 0x040fe200078efcff */
[----:B------:R-:W-:Y:S01]  /*6050*/  IMAD.MOV R4, RZ, RZ, -R3 ;  /* 0x000000ffff047224 */ /* 0x000fe200078e0a03 */
[----:B------:R-:W-:Y:S01]  /*6060*/  LOP3.LUT R3, R0, 0xe6, RZ, 0xfc, !PT ;  /* 0x000000e600037812 */ /* 0x000fe200078efcff */
[----:B------:R-:W-:Y:S01]  /*6070*/  @!P5 IMAD.IADD R110, R110, 0x1, -R5 ;  /* 0x000000016e6ed824 */ /* 0x000fe200078e0a05 */
[----:B------:R-:W-:Y:S01]  /*6080*/  ISETP.GE.AND P3, PT, R117, RZ, PT ;  /* 0x000000ff7500720c */ /* 0x000fe20003f66270 */
[C---:B------:R-:W-:Y:S01]  /*6090*/  IMAD R113, R5.reuse, R4, R113 ;  /* 0x0000000405717224 */ /* 0x040fe200078e0271 */
[----:B------:R-:W-:Y:S01]  /*60a0*/  LOP3.LUT R4, R0, 0xe8, RZ, 0xfc, !PT ;  /* 0x000000e800047812 */ /* 0x000fe200078efcff */
[--C-:B------:R-:W-:Y:S01]  /*60b0*/  @!P6 IMAD.IADD R112, R112, 0x1, -R5.reuse ;  /* 0x000000017070e824 */ /* 0x100fe200078e0a05 */
[----:B------:R-:W-:Y:S01]  /*60c0*/  ISETP.GT.U32.AND P5, PT, R5, R110, PT ;  /* 0x0000006e0500720c */ /* 0x000fe20003fa4070 */
[----:B------:R-:W-:Y:S01]  /*60d0*/  @!P2 IMAD.IADD R111, R111, 0x1, -R5 ;  /* 0x000000016f6fa824 */ /* 0x000fe200078e0a05 */
[C---:B------:R-:W-:Y:S01]  /*60e0*/  ISETP.GT.U32.AND P2, PT, R5.reuse, R113, PT ;  /* 0x000000710500720c */ /* 0x040fe20003f44070 */
[----:B------:R-:W-:Y:S01]  /*60f0*/  @!P0 IMAD.MOV R109, RZ, RZ, -R109 ;  /* 0x000000ffff6d8224 */ /* 0x000fe200078e0a6d */
[----:B------:R-:W-:Y:S01]  /*6100*/  ISETP.GT.U32.AND P6, PT, R5, R112, PT ;  /* 0x000000700500720c */ /* 0x000fe20003fc4070 */
[----:B------:R-:W-:Y:S01]  /*6110*/  @!P1 IMAD.MOV R111, RZ, RZ, -R111 ;  /* 0x000000ffff6f9224 */ /* 0x000fe200078e0a6f */
[----:B------:R-:W-:Y:S01]  /*6120*/  ISETP.GE.AND P1, PT, R115, RZ, PT ;  /* 0x000000ff7300720c */ /* 0x000fe20003f26270 */
[----:B------:R-:W-:Y:S01]  /*6130*/  IMAD R235, R5, R238, R235 ;  /* 0x000000ee05eb7224 */ /* 0x000fe200078e02eb */
[----:B------:R-:W-:Y:S01]  /*6140*/  LOP3.LUT R117, R0, 0xec, RZ, 0xfc, !PT ;  /* 0x000000ec00757812 */ /* 0x000fe200078efcff */
[----:B------:R-:W-:Y:S01]  /*6150*/  IMAD.HI.U32 R11, R2, R10, RZ ;  /* 0x0000000a020b7227 */ /* 0x000fe200078e00ff */
[----:B------:R-:W-:-:S02]  /*6160*/  IABS R115, R115 ;  /* 0x0000007300737213 */ /* 0x000fc40000000000 */
[----:B------:R-:W-:Y:S01]  /*6170*/  ISETP.GE.AND P0, PT, R3, RZ, PT ;  /* 0x000000ff0300720c */ /* 0x000fe20003f06270 */
[--C-:B------:R-:W-:Y:S01]  /*6180*/  @!P5 IMAD.IADD R110, R110, 0x1, -R5.reuse ;  /* 0x000000016e6ed824 */ /* 0x100fe200078e0a05 */
[----:B------:R-:W-:Y:S01]  /*6190*/  ISETP.GE.AND P5, PT, R114, RZ, PT ;  /* 0x000000ff7200720c */ /* 0x000fe20003fa6270 */
[--C-:B------:R-:W-:Y:S01]  /*61a0*/  @!P2 IMAD.IADD R113, R113, 0x1, -R5.reuse ;  /* 0x000000017171a824 */ /* 0x100fe200078e0a05 */
[----:B------:R-:W-:Y:S01]  /*61b0*/  IABS R114, R3 ;  /* 0x0000000300727213 */ /* 0x000fe20000000000 */
[----:B------:R-:W-:Y:S01]  /*61c0*/  @!P6 IMAD.IADD R112, R112, 0x1, -R5 ;  /* 0x000000017070e824 */ /* 0x000fe200078e0a05 */
[----:B------:R-:W-:Y:S01]  /*61d0*/  IABS R116, R4 ;  /* 0x0000000400747213 */ /* 0x000fe20000000000 */
[----:B------:R-:W-:Y:S01]  /*61e0*/  @!P4 IMAD.MOV R110, RZ, RZ, -R110 ;  /* 0x000000ffff6ec224 */ /* 0x000fe200078e0a6e */
[----:B------:R-:W-:Y:S01]  /*61f0*/  ISETP.GE.AND P6, PT, R117, RZ, PT ;  /* 0x000000ff7500720c */ /* 0x000fe20003fc6270 */
[----:B------:R-:W-:Y:S01]  /*6200*/  IMAD.HI.U32 R3, R2, R114, RZ ;  /* 0x0000007202037227 */ /* 0x000fe200078e00ff */
[----:B------:R-:W-:-:S02]  /*6210*/  IABS R118, R117 ;  /* 0x0000007500767213 */ /* 0x000fc40000000000 */
[----:B------:R-:W-:Y:S01]  /*6220*/  ISETP.GT.U32.AND P2, PT, R5, R113, PT ;  /* 0x000000710500720c */ /* 0x000fe20003f44070 */
[----:B------:R-:W-:Y:S01]  /*6230*/  IMAD.MOV.U32 R117, RZ, RZ, R115 ;  /* 0x000000ffff757224 */ /* 0x000fe200078e0073 */
[----:B------:R-:W-:Y:S01]  /*6240*/  ISETP.GE.AND P4, PT, R4, RZ, PT ;  /* 0x000000ff0400720c */ /* 0x000fe20003f86270 */
[----:B------:R-:W-:Y:S02]  /*6250*/  IMAD.MOV R115, RZ, RZ, -R3 ;  /* 0x000000ffff737224 */ /* 0x000fe400078e0a03 */
[----:B------:R-:W-:-:S04]  /*6260*/  IMAD.HI.U32 R3, R2, R116, RZ ;  /* 0x0000007402037227 */ /* 0x000fc800078e00ff */
[----:B------:R-:W-:-:S04]  /*6270*/  IMAD.HI.U32 R4, R2, R117, RZ ;  /* 0x0000007502047227 */ /* 0x000fc800078e00ff */
[C---:B------:R-:W-:Y:S02]  /*6280*/  IMAD R114, R5.reuse, R115, R114 ;  /* 0x0000007305727224 */ /* 0x040fe400078e0272 */
[----:B------:R-:W-:Y:S02]  /*6290*/  IMAD.MOV R115, RZ, RZ, -R3 ;  /* 0x000000ffff737224 */ /* 0x000fe400078e0a03 */
[----:B------:R-:W-:Y:S02]  /*62a0*/  IMAD.MOV R4, RZ, RZ, -R4 ;  /* 0x000000ffff047224 */ /* 0x000fe400078e0a04 */
[C---:B------:R-:W-:Y:S02]  /*62b0*/  IMAD R115, R5.reuse, R115, R116 ;  /* 0x0000007305737224 */ /* 0x040fe400078e0274 */
[----:B------:R-:W-:Y:S01]  /*62c0*/  @!P3 IMAD.MOV R112, RZ, RZ, -R112 ;  /* 0x000000ffff70b224 */ /* 0x000fe200078e0a70 */
[----:B------:R-:W-:Y:S01]  /*62d0*/  ISETP.GT.U32.AND P3, PT, R5, R114, PT ;  /* 0x000000720500720c */ /* 0x000fe20003f64070 */
[----:B------:R-:W-:Y:S01]  /*62e0*/  @!P2 IMAD.IADD R113, R113, 0x1, -R5 ;  /* 0x000000017171a824 */ /* 0x000fe200078e0a05 */
[C---:B------:R-:W-:Y:S01]  /*62f0*/  ISETP.GT.U32.AND P2, PT, R5.reuse, R115, PT ;  /* 0x000000730500720c */ /* 0x040fe20003f44070 */
[----:B------:R-:W-:-:S02]  /*6300*/  IMAD R116, R5, R4, R117 ;  /* 0x0000000405747224 */ /* 0x000fc400078e0275 */
[----:B------:R-:W-:Y:S02]  /*6310*/  @!P5 IMAD.MOV R113, RZ, RZ, -R113 ;  /* 0x000000ffff71d224 */ /* 0x000fe400078e0a71 */
[----:B------:R-:W-:Y:S01]  /*6320*/  IMAD.HI.U32 R3, R2, R118, RZ ;  /* 0x0000007602037227 */ /* 0x000fe200078e00ff */
[----:B------:R-:W-:-:S03]  /*6330*/  ISETP.GT.U32.AND P5, PT, R5, R116, PT ;  /* 0x000000740500720c */ /* 0x000fc60003fa4070 */
[----:B------:R-:W-:Y:S02]  /*6340*/  IMAD.MOV R3, RZ, RZ, -R3 ;  /* 0x000000ffff037224 */ /* 0x000fe400078e0a03 */
[----:B------:R-:W-:Y:S02]  /*6350*/  @!P3 IMAD.IADD R114, R114, 0x1, -R5 ;  /* 0x000000017272b824 */ /* 0x000fe400078e0a05 */
[----:B------:R-:W-:-:S03]  /*6360*/  IMAD.HI.U32 R4, R2, R119, RZ ;  /* 0x0000007702047227 */ /* 0x000fc600078e00ff */
[C---:B------:R-:W-:Y:S01]  /*6370*/  ISETP.GT.U32.AND P3, PT, R5.reuse, R114, PT ;  /* 0x000000720500720c */ /* 0x040fe20003f64070 */
[----:B------:R-:W-:Y:S01]  /*6380*/  IMAD R117, R5, R3, R118 ;  /* 0x0000000305757224 */ /* 0x000fe200078e0276 */
[----:B------:R-:W-:Y:S01]  /*6390*/  IABS R118, R122 ;  /* 0x0000007a00767213 */ /* 0x000fe20000000000 */
[--C-:B------:R-:W-:Y:S02]  /*63a0*/  @!P5 IMAD.IADD R116, R116, 0x1, -R5.reuse ;  /* 0x000000017474d824 */ /* 0x100fe400078e0a05 */
[----:B------:R-:W-:Y:S02]  /*63b0*/  IMAD.MOV R4, RZ, RZ, -R4 ;  /* 0x000000ffff047224 */ /* 0x000fe400078e0a04 */
[----:B------:R-:W-:Y:S01]  /*63c0*/  @!P2 IMAD.IADD R115, R115, 0x1, -R5 ;  /* 0x000000017373a824 */ /* 0x000fe200078e0a05 */
[C---:B------:R-:W-:Y:S01]  /*63d0*/  ISETP.GT.U32.AND P5, PT, R5.reuse, R116, PT ;  /* 0x000000740500720c */ /* 0x040fe20003fa4070 */
[C---:B------:R-:W-:Y:S02]  /*63e0*/  IMAD R119, R5.reuse, R4, R119 ;  /* 0x0000000405777224 */ /* 0x040fe400078e0277 */
[----:B------:R-:W-:Y:S01]  /*63f0*/  IMAD.HI.U32 R3, R2, R118, RZ ;  /* 0x0000007602037227 */ /* 0x000fe200078e00ff */
[----:B------:R-:W-:-:S03]  /*6400*/  ISETP.GT.U32.AND P2, PT, R5, R115, PT ;  /* 0x000000730500720c */ /* 0x000fc60003f44070 */
[----:B------:R-:W-:Y:S01]  /*6410*/  @!P3 IMAD.IADD R114, R114, 0x1, -R5 ;  /* 0x000000017272b824 */ /* 0x000fe200078e0a05 */
[C---:B------:R-:W-:Y:S01]  /*6420*/  ISETP.GT.U32.AND P3, PT, R5.reuse, R117, PT ;  /* 0x000000750500720c */ /* 0x040fe20003f64070 */
[----:B------:R-:W-:Y:S02]  /*6430*/  IMAD.MOV R3, RZ, RZ, -R3 ;  /* 0x000000ffff037224 */ /* 0x000fe400078e0a03 */
[----:B------:R-:W-:Y:S02]  /*6440*/  @!P0 IMAD.MOV R114, RZ, RZ, -R114 ;  /* 0x000000ffff728224 */ /* 0x000fe400078e0a72 */
[----:B------:R-:W-:Y:S01]  /*6450*/  @!P5 IADD3 R116, R116, -R5, RZ ;  /* 0x800000057474d210 */ /* 0x000fe20007ffe0ff */
[C---:B------:R-:W-:Y:S01]  /*6460*/  IMAD R118, R5.reuse, R3, R118 ;  /* 0x0000000305767224 */ /* 0x040fe200078e0276 */
[----:B------:R-:W-:Y:S01]  /*6470*/  ISETP.GT.U32.AND P5, PT, R5, R119, PT ;  /* 0x000000770500720c */ /* 0x000fe20003fa4070 */
[----:B------:R-:W-:-:S04]  /*6480*/  IMAD.HI.U32 R3, R2, R120, RZ ;  /* 0x0000007802037227 */ /* 0x000fc800078e00ff */
[--C-:B------:R-:W-:Y:S01]  /*6490*/  @!P2 IMAD.IADD R115, R115, 0x1, -R5.reuse ;  /* 0x000000017373a824 */ /* 0x100fe200078e0a05 */
[----:B------:R-:W-:Y:S01]  /*64a0*/  ISETP.GT.U32.AND P2, PT, R5, R118, PT ;  /* 0x000000760500720c */ /* 0x000fe20003f44070 */
[----:B------:R-:W-:Y:S01]  /*64b0*/  @!P3 IMAD.IADD R117, R117, 0x1, -R5 ;  /* 0x000000017575b824 */ /* 0x000fe200078e0a05 */
[----:B------:R-:W-:Y:S01]  /*64c0*/  ISETP.GE.AND P3, PT, R122, RZ, PT ;  /* 0x000000ff7a00720c */ /* 0x000fe20003f66270 */
[----:B------:R-:W-:Y:S01]  /*64d0*/  IMAD.MOV R3, RZ, RZ, -R3 ;  /* 0x000000ffff037224 */ /* 0x000fe200078e0a03 */
[----:B------:R-:W-:Y:S01]  /*64e0*/  IABS R122, R126 ;  /* 0x0000007e007a7213 */ /* 0x000fe20000000000 */
[----:B------:R-:W-:Y:S01]  /*64f0*/  IMAD.HI.U32 R4, R2, R121, RZ ;  /* 0x0000007902047227 */ /* 0x000fe200078e00ff */
[----:B------:R-:W-:-:S03]  /*6500*/  ISETP.GT.U32.AND P0, PT, R5, R117, PT ;  /* 0x000000750500720c */ /* 0x000fc60003f04070 */
[----:B------:R-:W-:Y:S02]  /*6510*/  @!P5 IMAD.IADD R119, R119, 0x1, -R5 ;  /* 0x000000017777d824 */ /* 0x000fe400078e0a05 */
[C---:B------:R-:W-:Y:S02]  /*6520*/  IMAD R120, R5.reuse, R3, R120 ;  /* 0x0000000305787224 */ /* 0x040fe400078e0278 */
[----:B------:R-:W-:Y:S01]  /*6530*/  IMAD.HI.U32 R3, R2, R122, RZ ;  /* 0x0000007a02037227 */ /* 0x000fe200078e00ff */
[----:B------:R-:W-:-:S03]  /*6540*/  ISETP.GT.U32.AND P5, PT, R5, R119, PT ;  /* 0x000000770500720c */ /* 0x000fc60003fa4070 */
[----:B------:R-:W-:Y:S02]  /*6550*/  IMAD.MOV R4, RZ, RZ, -R4 ;  /* 0x000000ffff047224 */ /* 0x000fe400078e0a04 */
[----:B------:R-:W-:Y:S02]  /*6560*/  IMAD.MOV R3, RZ, RZ, -R3 ;  /* 0x000000ffff037224 */ /* 0x000fe400078e0a03 */
[----:B------:R-:W-:Y:S01]  /*6570*/  @!P2 IMAD.IADD R118, R118, 0x1, -R5 ;  /* 0x000000017676a824 */ /* 0x000fe200078e0a05 */
[----:B------:R-:W-:Y:S01]  /*6580*/  ISETP.GE.AND P2, PT, R123, RZ, PT ;  /* 0x000000ff7b00720c */ /* 0x000fe20003f46270 */
[----:B------:R-:W-:Y:S01]  /*6590*/  IMAD R121, R5, R4, R121 ;  /* 0x0000000405797224 */ /* 0x000fe200078e0279 */
[----:B------:R-:W-:Y:S01]  /*65a0*/  IABS R123, R128 ;  /* 0x00000080007b7213 */ /* 0x000fe20000000000 */
[----:B------:R-:W-:Y:S01]  /*65b0*/  @!P0 IMAD.IADD R117, R117, 0x1, -R5 ;  /* 0x0000000175758824 */ /* 0x000fe200078e0a05 */
[C---:B------:R-:W-:Y:S01]  /*65c0*/  ISETP.GT.U32.AND P0, PT, R5.reuse, R120, PT ;  /* 0x000000780500720c */ /* 0x040fe20003f04070 */
[----:B------:R-:W-:-:S02]  /*65d0*/  IMAD R122, R5, R3, R122 ;  /* 0x00000003057a7224 */ /* 0x000fc400078e027a */
[----:B------:R-:W-:Y:S01]  /*65e0*/  @!P4 IMAD.MOV R115, RZ, RZ, -R115 ;  /* 0x000000ffff73c224 */ /* 0x000fe200078e0a73 */
[C---:B------:R-:W-:Y:S01]  /*65f0*/  ISETP.GT.U32.AND P4, PT, R5.reuse, R118, PT ;  /* 0x000000760500720c */ /* 0x040fe20003f84070 */
[----:B------:R-:W-:Y:S01]  /*6600*/  @!P6 IMAD.MOV R117, RZ, RZ, -R117 ;  /* 0x000000ffff75e224 */ /* 0x000fe200078e0a75 */
[----:B------:R-:W-:Y:S01]  /*6610*/  ISETP.GT.U32.AND P6, PT, R5, R121, PT ;  /* 0x000000790500720c */ /* 0x000fe20003fc4070 */
[----:B------:R-:W-:Y:S01]  /*6620*/  @!P5 IMAD.IADD R119, R119, 0x1, -R5 ;  /* 0x000000017777d824 */ /* 0x000fe200078e0a05 */
[----:B------:R-:W-:Y:S01]  /*6630*/  ISETP.GT.U32.AND P5, PT, R5, R122, PT ;  /* 0x0000007a0500720c */ /* 0x000fe20003fa4070 */
[----:B------:R-:W-:Y:S01]  /*6640*/  @!P1 IMAD.MOV R116, RZ, RZ, -R116 ;  /* 0x000000ffff749224 */ /* 0x000fe200078e0a74 */
[----:B------:R-:W-:Y:S01]  /*6650*/  ISETP.GE.AND P1, PT, R124, RZ, PT ;  /* 0x000000ff7c00720c */ /* 0x000fe20003f26270 */
[----:B------:R-:W-:Y:S01]  /*6660*/  IMAD.HI.U32 R3, R2, R123, RZ ;  /* 0x0000007b02037227 */ /* 0x000fe200078e00ff */
[----:B------:R-:W-:-:S03]  /*6670*/  IABS R124, R129 ;  /* 0x00000081007c7213 */ /* 0x000fc60000000000 */
[--C-:B------:R-:W-:Y:S01]  /*6680*/  @!P0 IMAD.IADD R120, R120, 0x1, -R5.reuse ;  /* 0x0000000178788824 */ /* 0x100fe200078e0a05 */
[----:B------:R-:W-:Y:S01]  /*6690*/  ISETP.GE.AND P0, PT, R126, RZ, PT ;  /* 0x000000ff7e00720c */ /* 0x000fe20003f06270 */
        /* <DEDUP_REMOVED lines=8> */
[----:B------:R-:W-:Y:S01]  /*6720*/  IMAD.MOV R4, RZ, RZ, -R3 ;  /* 0x000000ffff047224 */ /* 0x000fe200078e0a03 */
[----:B------:R-:W-:Y:S01]  /*6730*/  ISETP.GT.U32.AND P3, PT, R5, R122, PT ;  /* 0x0000007a0500720c */ /* 0x000fe20003f64070 */
[----:B------:R-:W-:-:S04]  /*6740*/  IMAD.HI.U32 R3, R2, R124, RZ ;  /* 0x0000007c02037227 */ /* 0x000fc800078e00ff */
[C---:B------:R-:W-:Y:S02]  /*6750*/  IMAD R123, R5.reuse, R4, R123 ;  /* 0x00000004057b7224 */ /* 0x040fe400078e027b */
[----:B------:R-:W-:Y:S02]  /*6760*/  IMAD.MOV R3, RZ, RZ, -R3 ;  /* 0x000000ffff037224 */ /* 0x000fe400078e0a03 */
[--C-:B------:R-:W-:Y:S01]  /*6770*/  @!P6 IMAD.IADD R120, R120, 0x1, -R5.reuse ;  /* 0x000000017878e824 */ /* 0x100fe200078e0a05 */
[C---:B------:R-:W-:Y:S01]  /*6780*/  ISETP.GT.U32.AND P6, PT, R5.reuse, R123, PT ;  /* 0x0000007b0500720c */ /* 0x040fe20003fc4070 */
[C---:B------:R-:W-:Y:S02]  /*6790*/  IMAD R124, R5.reuse, R3, R124 ;  /* 0x00000003057c7224 */ /* 0x040fe400078e027c */
[----:B------:R-:W-:Y:S01]  /*67a0*/  @!P3 IMAD.IADD R122, R122, 0x1, -R5 ;  /* 0x000000017a7ab824 */ /* 0x000fe200078e0a05 */
[----:B------:R-:W-:Y:S01]  /*67b0*/  @!P1 IADD3 R120, -R120, RZ, RZ ;  /* 0x000000ff78789210 */ /* 0x000fe20007ffe1ff */
[----:B------:R-:W-:Y:S01]  /*67c0*/  IMAD.HI.U32 R3, R2, R125, RZ ;  /* 0x0000007d02037227 */ /* 0x000fe200078e00ff */
[----:B------:R-:W-:-:S03]  /*67d0*/  ISETP.GT.U32.AND P3, PT, R5, R124, PT ;  /* 0x0000007c0500720c */ /* 0x000fc60003f64070 */
[----:B------:R-:W-:-:S04]  /*67e0*/  IMAD.HI.U32 R4, R2, R127, RZ ;  /* 0x0000007f02047227 */ /* 0x000fc800078e00ff */
[----:B------:R-:W-:Y:S01]  /*67f0*/  IMAD.MOV R126, RZ, RZ, -R3 ;  /* 0x000000ffff7e7224 */ /* 0x000fe200078e0a03 */
[----:B------:R-:W-:Y:S01]  /*6800*/  IABS R3, R132 ;  /* 0x0000008400037213 */ /* 0x000fe20000000000 */
[----:B------:R-:W-:Y:S01]  /*6810*/  @!P6 IMAD.IADD R123, R123, 0x1, -R5 ;  /* 0x000000017b7be824 */ /* 0x000fe200078e0a05 */
[----:B------:R-:W-:Y:S01]  /*6820*/  ISETP.GE.AND P6, PT, R129, RZ, PT ;  /* 0x000000ff8100720c */ /* 0x000fe20003fc6270 */
[----:B------:R-:W-:Y:S01]  /*6830*/  IMAD.MOV R4, RZ, RZ, -R4 ;  /* 0x000000ffff047224 */ /* 0x000fe200078e0a04 */
[----:B------:R-:W-:Y:S01]  /*6840*/  IABS R129, R133 ;  /* 0x0000008500817213 */ /* 0x000fe20000000000 */
[C---:B------:R-:W-:Y:S02]  /*6850*/  IMAD R125, R5.reuse, R126, R125 ;  /* 0x0000007e057d7224 */ /* 0x040fe400078e027d */
[----:B------:R-:W-:Y:S01]  /*6860*/  @!P3 IMAD.IADD R124, R124, 0x1, -R5 ;  /* 0x000000017c7cb824 */ /* 0x000fe200078e0a05 */
[C---:B------:R-:W-:Y:S01]  /*6870*/  ISETP.GT.U32.AND P3, PT, R5.reuse, R123, PT ;  /* 0x0000007b0500720c */ /* 0x040fe20003f64070 */
[----:B------:R-:W-:-:S02]  /*6880*/  IMAD R126, R5, R4, R127 ;  /* 0x00000004057e7224 */ /* 0x000fc400078e027f */
[----:B------:R-:W-:Y:S01]  /*6890*/  IMAD.MOV.U32 R127, RZ, RZ, R3 ;  /* 0x000000ffff7f7224 */ /* 0x000fe200078e0003 */
[----:B------:R-:W-:Y:S01]  /*68a0*/  ISETP.GT.U32.AND P1, PT, R5, R124, PT ;  /* 0x0000007c0500720c */ /* 0x000fe20003f24070 */
[----:B------:R-:W-:Y:S01]  /*68b0*/  @!P5 IMAD.IADD R121, R121, 0x1, -R5 ;  /* 0x000000017979d824 */ /* 0x000fe200078e0a05 */
[----:B------:R-:W-:Y:S01]  /*68c0*/  ISETP.GE.AND P5, PT, R128, RZ, PT ;  /* 0x000000ff8000720c */ /* 0x000fe20003fa6270 */
[----:B------:R-:W-:-:S04]  /*68d0*/  IMAD.HI.U32 R3, R2, R127, RZ ;  /* 0x0000007f02037227 */ /* 0x000fc800078e00ff */
[----:B------:R-:W-:Y:S01]  /*68e0*/  @!P4 IMAD.MOV R121, RZ, RZ, -R121 ;  /* 0x000000ffff79c224 */ /* 0x000fe200078e0a79 */
[----:B------:R-:W-:Y:S01]  /*68f0*/  ISETP.GT.U32.AND P4, PT, R5, R126, PT ;  /* 0x0000007e0500720c */ /* 0x000fe20003f84070 */
[----:B------:R-:W-:-:S04]  /*6900*/  IMAD.HI.U32 R4, R2, R129, RZ ;  /* 0x0000008102047227 */ /* 0x000fc800078e00ff */
[----:B------:R-:W-:Y:S02]  /*6910*/  IMAD.MOV R128, RZ, RZ, -R3 ;  /* 0x000000ffff807224 */ /* 0x000fe400078e0a03 */
[----:B------:R-:W-:Y:S01]  /*6920*/  @!P3 IMAD.IADD R123, R123, 0x1, -R5 ;  /* 0x000000017b7bb824 */ /* 0x000fe200078e0a05 */
[----:B------:R-:W-:Y:S01]  /*6930*/  ISETP.GE.AND P3, PT, R131, RZ, PT ;  /* 0x000000ff8300720c */ /* 0x000fe20003f66270 */
[----:B------:R-:W-:Y:S01]  /*6940*/  IMAD.MOV R4, RZ, RZ, -R4 ;  /* 0x000000ffff047224 */ /* 0x000fe200078e0a04 */
[----:B------:R-:W-:Y:S01]  /*6950*/  IABS R131, R134 ;  /* 0x0000008600837213 */ /* 0x000fe20000000000 */
[C---:B------:R-:W-:Y:S02]  /*6960*/  IMAD R127, R5.reuse, R128, R127 ;  /* 0x00000080057f7224 */ /* 0x040fe400078e027f */
[----:B------:R-:W-:Y:S01]  /*6970*/  @!P1 IMAD.IADD R124, R124, 0x1, -R5 ;  /* 0x000000017c7c9824 */ /* 0x000fe200078e0a05 */
[----:B------:R-:W-:Y:S01]  /*6980*/  ISETP.GE.AND P1, PT, R132, RZ, PT ;  /* 0x000000ff8400720c */ /* 0x000fe20003f26270 */
[C---:B------:R-:W-:Y:S01]  /*6990*/  IMAD R128, R5.reuse, R4, R129 ;  /* 0x0000000405807224 */ /* 0x040fe200078e0281 */
[----:B------:R-:W-:Y:S01]  /*69a0*/  LOP3.LUT R4, R0, 0x104, RZ, 0xfc, !PT ;  /* 0x0000010400047812 */ /* 0x000fe200078efcff */
[----:B------:R-:W-:Y:S01]  /*69b0*/  @!P5 IMAD.MOV R123, RZ, RZ, -R123 ;  /* 0x000000ffff7bd224 */ /* 0x000fe200078e0a7b */
[C---:B------:R-:W-:Y:S01]  /*69c0*/  ISETP.GT.U32.AND P5, PT, R5.reuse, R127, PT ;  /* 0x0000007f0500720c */ /* 0x040fe20003fa4070 */
[----:B------:R-:W-:Y:S01]  /*69d0*/  @!P4 IMAD.IADD R126, R126, 0x1, -R5 ;  /* 0x000000017e7ec824 */ /* 0x000fe200078e0a05 */
[----:B------:R-:W-:Y:S01]  /*69e0*/  IABS R129, R4 ;  /* 0x0000000400817213 */ /* 0x000fe20000000000 */
[----:B------:R-:W-:Y:S01]  /*69f0*/  @!P6 IMAD.MOV R124, RZ, RZ, -R124 ;  /* 0x000000ffff7ce224 */ /* 0x000fe200078e0a7c */
[C---:B------:R-:W-:Y:S01]  /*6a00*/  ISETP.GT.U32.AND P6, PT, R5.reuse, R128, PT ;  /* 0x000000800500720c */ /* 0x040fe20003fc4070 */
[----:B------:R-:W-:Y:S01]  /*6a10*/  @!P2 IMAD.MOV R119, RZ, RZ, -R119 ;  /* 0x000000ffff77a224 */ /* 0x000fe200078e0a77 */
[C---:B------:R-:W-:Y:S01]  /*6a20*/  ISETP.GT.U32.AND P4, PT, R5.reuse, R126, PT ;  /* 0x0000007e0500720c */ /* 0x040fe20003f84070 */
[----:B------:R-:W-:Y:S01]  /*6a30*/  IMAD.HI.U32 R3, R2, R129, RZ ;  /* 0x0000008102037227 */ /* 0x000fe200078e00ff */
[----:B------:R-:W-:-:S02]  /*6a40*/  ISETP.GT.U32.AND P2, PT, R5, R125, PT ;  /* 0x0000007d0500720c */ /* 0x000fc40003f44070 */
[----:B------:R-:W-:Y:S01]  /*6a50*/  IABS R132, R136 ;  /* 0x0000008800847213 */ /* 0x000fe20000000000 */
[----:B------:R-:W-:Y:S01]  /*6a60*/  @!P0 IMAD.MOV R122, RZ, RZ, -R122 ;  /* 0x000000ffff7a8224 */ /* 0x000fe200078e0a7a */
[----:B------:R-:W-:Y:S01]  /*6a70*/  ISETP.GE.AND P0, PT, R130, RZ, PT ;  /* 0x000000ff8200720c */ /* 0x000fe20003f06270 */
[----:B------:R-:W-:Y:S02]  /*6a80*/  @!P5 IMAD.IADD R127, R127, 0x1, -R5 ;  /* 0x000000017f7fd824 */ /* 0x000fe400078e0a05 */
[----:B------:R-:W-:Y:S02]  /*6a90*/  IMAD.MOV R130, RZ, RZ, -R3 ;  /* 0x000000ffff827224 */ /* 0x000fe400078e0a03 */
[--C-:B------:R-:W-:Y:S01]  /*6aa0*/  @!P6 IMAD.IADD R128, R128, 0x1, -R5.reuse ;  /* 0x000000018080e824 */ /* 0x100fe200078e0a05 */
[C---:B------:R-:W-:Y:S01]  /*6ab0*/  ISETP.GT.U32.AND P5, PT, R5.reuse, R127, PT ;  /* 0x0000007f0500720c */ /* 0x040fe20003fa4070 */
[----:B------:R-:W-:Y:S01]  /*6ac0*/  @!P4 IMAD.IADD R126, R126, 0x1, -R5 ;  /* 0x000000017e7ec824 */ /* 0x000fe200078e0a05 */
[----:B------:R-:W-:Y:S01]  /*6ad0*/  ISETP.GE.AND P4, PT, R4, RZ, PT ;  /* 0x000000ff0400720c */ /* 0x000fe20003f86270 */
[----:B------:R-:W-:Y:S01]  /*6ae0*/  IMAD.HI.U32 R4, R2, R131, RZ ;  /* 0x0000008302047227 */ /* 0x000fe200078e00ff */
[----:B------:R-:W-:-:S03]  /*6af0*/  ISETP.GT.U32.AND P6, PT, R5, R128, PT ;  /* 0x000000800500720c */ /* 0x000fc60003fc4070 */
[----:B------:R-:W-:Y:S02]  /*6b00*/  @!P2 IMAD.IADD R125, R125, 0x1, -R5 ;  /* 0x000000017d7da824 */ /* 0x000fe400078e0a05 */
[----:B------:R-:W-:Y:S02]  /*6b10*/  IMAD.MOV R4, RZ, RZ, -R4 ;  /* 0x000000ffff047224 */ /* 0x000fe400078e0a04 */
[C---:B------:R-:W-:Y:S01]  /*6b20*/  IMAD R129, R5.reuse, R130, R129 ;  /* 0x0000008205817224 */ /* 0x040fe200078e0281 */
[C---:B------:R-:W-:Y:S01]  /*6b30*/  ISETP.GT.U32.AND P2, PT, R5.reuse, R125, PT ;  /* 0x0000007d0500720c */ /* 0x040fe20003f44070 */
[----:B------:R-:W-:Y:S02]  /*6b40*/  IMAD R130, R5, R4, R131 ;  /* 0x0000000405827224 */ /* 0x000fe400078e0283 */
[--C-:B------:R-:W-:Y:S01]  /*6b50*/  @!P5 IMAD.IADD R127, R127, 0x1, -R5.reuse ;  /* 0x000000017f7fd824 */ /* 0x100fe200078e0a05 */
[C---:B------:R-:W-:Y:S01]  /*6b60*/  ISETP.GT.U32.AND P5, PT, R5.reuse, R129, PT ;  /* 0x000000810500720c */ /* 0x040fe20003fa4070 */
[----:B------:R-:W-:Y:S01]  /*6b70*/  @!P6 IMAD.IADD R128, R128, 0x1, -R5 ;  /* 0x000000018080e824 */ /* 0x000fe200078e0a05 */
[----:B------:R-:W-:Y:S01]  /*6b80*/  ISETP.GT.U32.AND P6, PT, R5, R130, PT ;  /* 0x000000820500720c */ /* 0x000fe20003fc4070 */
[----:B------:R-:W-:-:S04]  /*6b90*/  IMAD.HI.U32 R3, R2, R132, RZ ;  /* 0x0000008402037227 */ /* 0x000fc800078e00ff */
[----:B------:R-:W-:Y:S02]  /*6ba0*/  IMAD.MOV R3, RZ, RZ, -R3 ;  /* 0x000000ffff037224 */ /* 0x000fe400078e0a03 */
[--C-:B------:R-:W-:Y:S01]  /*6bb0*/  @!P2 IMAD.IADD R125, R125, 0x1, -R5.reuse ;  /* 0x000000017d7da824 */ /* 0x100fe200078e0a05 */
[----:B------:R-:W-:Y:S01]  /*6bc0*/  ISETP.GE.AND P2, PT, R133, RZ, PT ;  /* 0x000000ff8500720c */ /* 0x000fe20003f46270 */
[----:B------:R-:W-:Y:S01]  /*6bd0*/  IMAD R131, R5, R3, R132 ;  /* 0x0000000305837224 */ /* 0x000fe200078e0284 */
[----:B------:R-:W-:Y:S01]  /*6be0*/  IABS R133, R137 ;  /* 0x0000008900857213 */ /* 0x000fe20000000000 */
[--C-:B------:R-:W-:Y:S02]  /*6bf0*/  @!P5 IMAD.IADD R129, R129, 0x1, -R5.reuse ;  /* 0x000000018181d824 */ /* 0x100fe400078e0a05 */
[----:B------:R-:W-:Y:S01]  /*6c00*/  @!P6 IMAD.IADD R130, R130, 0x1, -R5 ;  /* 0x000000018282e824 */ /* 0x000fe200078e0a05 */
[C---:B------:R-:W-:Y:S01]  /*6c10*/  ISETP.GT.U32.AND P5, PT, R5.reuse, R131, PT ;  /* 0x000000830500720c */ /* 0x040fe20003fa4070 */
[----:B------:R-:W-:Y:S01]  /*6c20*/  IMAD.HI.U32 R3, R2, R133, RZ ;  /* 0x0000008502037227 */ /* 0x000fe200078e00ff */
[----:B------:R-:W-:-:S03]  /*6c30*/  ISETP.GT.U32.AND P6, PT, R5, R129, PT ;  /* 0x000000810500720c */ /* 0x000fc60003fc4070 */
[----:B------:R-:W-:Y:S01]  /*6c40*/  @!P0 IMAD.MOV R125, RZ, RZ, -R125 ;  /* 0x000000ffff7d8224 */ /* 0x000fe200078e0a7d */
[----:B------:R-:W-:Y:S01]  /*6c50*/  ISETP.GE.AND P0, PT, R134, RZ, PT ;  /* 0x000000ff8600720c */ /* 0x000fe20003f06270 */
[----:B------:R-:W-:Y:S01]  /*6c60*/  IMAD.MOV R132, RZ, RZ, -R3 ;  /* 0x000000ffff847224 */ /* 0x000fe200078e0a03 */
[----:B------:R-:W-:Y:S01]  /*6c70*/  IABS R134, R138 ;  /* 0x0000008a00867213 */ /* 0x000fe20000000000 */
[----:B------:R-:W-:Y:S01]  /*6c80*/  IMAD.HI.U32 R3, R2, R135, RZ ;  /* 0x0000008702037227 */ /* 0x000fe200078e00ff */
[----:B------:R-:W-:Y:S02]  /*6c90*/  @!P2 IADD3 R128, -R128, RZ, RZ ;  /* 0x000000ff8080a210 */ /* 0x000fe40007ffe1ff */
[----:B------:R-:W-:Y:S01]  /*6ca0*/  ISETP.GE.AND P2, PT, R137, RZ, PT ;  /* 0x000000ff8900720c */ /* 0x000fe20003f46270 */
[----:B------:R-:W-:Y:S02]  /*6cb0*/  IMAD R132, R5, R132, R133 ;  /* 0x0000008405847224 */ /* 0x000fe400078e0285 */
[----:B------:R-:W-:-:S04]  /*6cc0*/  IMAD.HI.U32 R4, R2, R134, RZ ;  /* 0x0000008602047227 */ /* 0x000fc800078e00ff */
[----:B------:R-:W-:Y:S01]  /*6cd0*/  @!P6 IMAD.IADD R129, R129, 0x1, -R5 ;  /* 0x000000018181e824 */ /* 0x000fe200078e0a05 */
[C---:B------:R-:W-:Y:S01]  /*6ce0*/  ISETP.GT.U32.AND P6, PT, R5.reuse, R132, PT ;  /* 0x000000840500720c */ /* 0x040fe20003fc4070 */
[----:B------:R-:W-:Y:S02]  /*6cf0*/  IMAD.MOV R4, RZ, RZ, -R4 ;  /* 0x000000ffff047224 */ /* 0x000fe400078e0a04 */
[----:B------:R-:W-:Y:S01]  /*6d00*/  @!P3 IMAD.MOV R126, RZ, RZ, -R126 ;  /* 0x000000ffff7eb224 */ /* 0x000fe200078e0a7e */
[----:B------:R-:W-:Y:S01]  /*6d10*/  ISETP.GE.AND P3, PT, R136, RZ, PT ;  /* 0x000000ff8800720c */ /* 0x000fe20003f66270 */
[C---:B------:R-:W-:Y:S01]  /*6d20*/  IMAD R133, R5.reuse, R4, R134 ;  /* 0x0000000405857224 */ /* 0x040fe200078e0286 */
[----:B------:R-:W-:Y:S01]  /*6d30*/  IABS R136, R141 ;  /* 0x0000008d00887213 */ /* 0x000fe20000000000 */
[----:B------:R-:W-:Y:S02]  /*6d40*/  IMAD.MOV R134, RZ, RZ, -R3 ;  /* 0x000000ffff867224 */ /* 0x000fe400078e0a03 */
[----:B------:R-:W-:Y:S01]  /*6d50*/  @!P4 IMAD.MOV R129, RZ, RZ, -R129 ;  /* 0x000000ffff81c224 */ /* 0x000fe200078e0a81 */
[C---:B------:R-:W-:Y:S01]  /*6d60*/  ISETP.GT.U32.AND P4, PT, R5.reuse, R133, PT ;  /* 0x000000850500720c */ /* 0x040fe20003f84070 */
[----:B------:R-:W-:-:S02]  /*6d70*/  IMAD R134, R5, R134, R135 ;  /* 0x0000008605867224 */ /* 0x000fc400078e0287 */
[----:B------:R-:W-:Y:S02]  /*6d80*/  @!P6 IMAD.IADD R132, R132, 0x1, -R5 ;  /* 0x000000018484e824 */ /* 0x000fe400078e0a05 */
[----:B------:R-:W-:Y:S01]  /*6d90*/  IMAD.HI.U32 R4, R2, R136, RZ ;  /* 0x0000008802047227 */ /* 0x000fe200078e00ff */
[----:B------:R-:W-:-:S03]  /*6da0*/  ISETP.GT.U32.AND P6, PT, R5, R134, PT ;  /* 0x000000860500720c */ /* 0x000fc60003fc4070 */
[----:B------:R-:W-:Y:S02]  /*6db0*/  IMAD.MOV R4, RZ, RZ, -R4 ;  /* 0x000000ffff047224 */ /* 0x000fe400078e0a04 */
[----:B------:R-:W-:Y:S01]  /*6dc0*/  @!P1 IMAD.MOV R127, RZ, RZ, -R127 ;  /* 0x000000ffff7f9224 */ /* 0x000fe200078e0a7f */
[C---:B------:R-:W-:Y:S01]  /*6dd0*/  ISETP.GT.U32.AND P1, PT, R5.reuse, R130, PT ;  /* 0x000000820500720c */ /* 0x040fe20003f24070 */
[----:B------:R-:W-:Y:S01]  /*6de0*/  IMAD R135, R5, R4, R136 ;  /* 0x0000000405877224 */ /* 0x000fe200078e0288 */
[----:B------:R-:W-:Y:S01]  /*6df0*/  IABS R136, R142 ;  /* 0x0000008e00887213 */ /* 0x000fe20000000000 */
[--C-:B------:R-:W-:Y:S01]  /*6e00*/  @!P4 IMAD.IADD R133, R133, 0x1, -R5.reuse ;  /* 0x000000018585c824 */ /* 0x100fe200078e0a05 */
[----:B------:R-:W-:Y:S01]  /*6e10*/  ISETP.GT.U32.AND P4, PT, R5, R132, PT ;  /* 0x000000840500720c */ /* 0x000fe20003f84070 */
[--C-:B------:R-:W-:Y:S02]  /*6e20*/  @!P5 IMAD.IADD R131, R131, 0x1, -R5.reuse ;  /* 0x000000018383d824 */ /* 0x100fe400078e0a05 */
[----:B------:R-:W-:-:S02]  /*6e30*/  @!P6 IMAD.IADD R134, R134, 0x1, -R5 ;  /* 0x000000018686e824 */ /* 0x000fc400078e0a05 */
[----:B------:R-:W-:Y:S01]  /*6e40*/  IMAD.HI.U32 R3, R2, R136, RZ ;  /* 0x0000008802037227 */ /* 0x000fe200078e00ff */
[C---:B------:R-:W-:Y:S02]  /*6e50*/  ISETP.GT.U32.AND P5, PT, R5.reuse, R131, PT ;  /* 0x000000830500720c */ /* 0x040fe40003fa4070 */
[C---:B------:R-:W-:Y:S01]  /*6e60*/  ISETP.GT.U32.AND P6, PT, R5.reuse, R134, PT ;  /* 0x000000860500720c */ /* 0x040fe20003fc4070 */
[----:B------:R-:W-:Y:S02]  /*6e70*/  IMAD.MOV R3, RZ, RZ, -R3 ;  /* 0x000000ffff037224 */ /* 0x000fe400078e0a03 */
[--C-:B------:R-:W-:Y:S01]  /*6e80*/  @!P1 IMAD.IADD R130, R130, 0x1, -R5.reuse ;  /* 0x0000000182829824 */ /* 0x100fe200078e0a05 */
[----:B------:R-:W-:Y:S01]  /*6e90*/  ISETP.GE.AND P1, PT, R138, RZ, PT ;  /* 0x000000ff8a00720c */ /* 0x000fe20003f26270 */
[--C-:B------:R-:W-:Y:S01]  /*6ea0*/  @!P4 IMAD.IADD R132, R132, 0x1, -R5.reuse ;  /* 0x000000018484c824 */ /* 0x100fe200078e0a05 */
[C---:B------:R-:W-:Y:S01]  /*6eb0*/  ISETP.GT.U32.AND P4, PT, R5.reuse, R135, PT ;  /* 0x000000870500720c */ /* 0x040fe20003f84070 */
[C---:B------:R-:W-:Y:S01]  /*6ec0*/  IMAD R136, R5.reuse, R3, R136 ;  /* 0x0000000305887224 */ /* 0x040fe200078e0288 */
[----:B------:R-:W-:Y:S01]  /*6ed0*/  IABS R138, R143 ;  /* 0x0000008f008a7213 */ /* 0x000fe20000000000 */
[----:B------:R-:W-:Y:S01]  /*6ee0*/  @!P0 IMAD.MOV R130, RZ, RZ, -R130 ;  /* 0x000000ffff828224 */ /* 0x000fe200078e0a82 */
[----:B------:R-:W-:Y:S01]  /*6ef0*/  ISETP.GT.U32.AND P0, PT, R5, R133, PT ;  /* 0x000000850500720c */ /* 0x000fe20003f04070 */
[--C-:B------:R-:W-:Y:S01]  /*6f00*/  @!P5 IMAD.IADD R131, R131, 0x1, -R5.reuse ;  /* 0x000000018383d824 */ /* 0x100fe200078e0a05 */
[----:B------:R-:W-:Y:S01]  /*6f10*/  ISETP.GE.AND P5, PT, R139, RZ, PT ;  /* 0x000000ff8b00720c */ /* 0x000fe20003fa6270 */
[----:B------:R-:W-:Y:S01]  /*6f20*/  @!P6 IMAD.IADD R134, R134, 0x1, -R5 ;  /* 0x000000018686e824 */ /* 0x000fe200078e0a05 */
[----:B------:R-:W-:Y:S01]  /*6f30*/  ISETP.GT.U32.AND P6, PT, R5, R136, PT ;  /* 0x000000880500720c */ /* 0x000fe20003fc4070 */
[----:B------:R-:W-:Y:S01]  /*6f40*/  IMAD.HI.U32 R3, R2, R138, RZ ;  /* 0x0000008a02037227 */ /* 0x000fe200078e00ff */
[----:B------:R-:W-:-:S03]  /*6f50*/  IABS R139, R144 ;  /* 0x00000090008b7213 */ /* 0x000fc60000000000 */
[----:B------:R-:W-:Y:S01]  /*6f60*/  @!P4 IMAD.IADD R135, R135, 0x1, -R5 ;  /* 0x000000018787c824 */ /* 0x000fe200078e0a05 */
[----:B------:R-:W-:Y:S01]  /*6f70*/  ISETP.GE.AND P4, PT, R142, RZ, PT ;  /* 0x000000ff8e00720c */ /* 0x000fe20003f86270 */
[----:B------:R-:W-:-:S04]  /*6f80*/  IMAD.HI.U32 R4, R2, R139, RZ ;  /* 0x0000008b02047227 */ /* 0x000fc800078e00ff */
[----:B------:R-:W-:-:S04]  /*6f90*/  IMAD.HI.U32 R137, R2, R140, RZ ;  /* 0x0000008c02897227 */ /* 0x000fc800078e00ff */
[----:B------:R-:W-:Y:S02]  /*6fa0*/  IMAD.MOV R3, RZ, RZ, -R3 ;  /* 0x000000ffff037224 */ /* 0x000fe400078e0a03 */
[--C-:B------:R-:W-:Y:S01]  /*6fb0*/  @!P0 IMAD.IADD R133, R133, 0x1, -R5.reuse ;  /* 0x0000000185858824 */ /* 0x100fe200078e0a05 */
[----:B------:R-:W-:Y:S01]  /*6fc0*/  ISETP.GE.AND P0, PT, R141, RZ, PT ;  /* 0x000000ff8d00720c */ /* 0x000fe20003f06270 */
[----:B------:R-:W-:Y:S01]  /*6fd0*/  @!P6 IMAD.IADD R136, R136, 0x1, -R5 ;  /* 0x000000018888e824 */ /* 0x000fe200078e0a05 */
[C---:B------:R-:W-:Y:S01]  /*6fe0*/  ISETP.GT.U32.AND P6, PT, R5.reuse, R135, PT ;  /* 0x000000870500720c */ /* 0x040fe20003fc4070 */
[----:B------:R-:W-:Y:S02]  /*6ff0*/  IMAD.MOV R4, RZ, RZ, -R4 ;  /* 0x000000ffff047224 */ /* 0x000fe400078e0a04 */
[----:B------:R-:W-:Y:S02]  /*7000*/  IMAD.MOV R141, RZ, RZ, -R137 ;  /* 0x000000ffff8d7224 */ /* 0x000fe400078e0a89 */
[----:B------:R-:W-:-:S02]  /*7010*/  IMAD R137, R5, R3, R138 ;  /* 0x0000000305897224 */ /* 0x000fc400078e028a */
[C---:B------:R-:W-:Y:S02]  /*7020*/  IMAD R138, R5.reuse, R4, R139 ;  /* 0x00000004058a7224 */ /* 0x040fe400078e028b */
[----:B------:R-:W-:Y:S01]  /*7030*/  @!P3 IMAD.MOV R131, RZ, RZ, -R131 ;  /* 0x000000ffff83b224 */ /* 0x000fe200078e0a83 */
[C---:B------:R-:W-:Y:S01]  /*7040*/  ISETP.GT.U32.AND P3, PT, R5.reuse, R137, PT ;  /* 0x000000890500720c */ /* 0x040fe20003f64070 */
[C---:B------:R-:W-:Y:S01]  /*7050*/  IMAD R139, R5.reuse, R141, R140 ;  /* 0x0000008d058b7224 */ /* 0x040fe200078e028c */
[----:B------:R-:W-:Y:S01]  /*7060*/  IABS R140, R146 ;  /* 0x00000092008c7213 */ /* 0x000fe20000000000 */
[----:B------:R-:W-:Y:S01]  /*7070*/  @!P2 IMAD.MOV R132, RZ, RZ, -R132 ;  /* 0x000000ffff84a224 */ /* 0x000fe200078e0a84 */
[C---:B------:R-:W-:Y:S01]  /*7080*/  ISETP.GT.U32.AND P2, PT, R5.reuse, R136, PT ;  /* 0x000000880500720c */ /* 0x040fe20003f44070 */
[----:B------:R-:W-:Y:S01]  /*7090*/  @!P1 IMAD.MOV R133, RZ, RZ, -R133 ;  /* 0x000000ffff859224 */ /* 0x000fe200078e0a85 */
[----:B------:R-:W-:Y:S01]  /*70a0*/  ISETP.GT.U32.AND P1, PT, R5, R138, PT ;  /* 0x0000008a0500720c */ /* 0x000fe20003f24070 */
[----:B------:R-:W-:Y:S01]  /*70b0*/  IMAD.HI.U32 R3, R2, R140, RZ ;  /* 0x0000008c02037227 */ /* 0x000fe200078e00ff */
[----:B------:R-:W-:-:S03]  /*70c0*/  IABS R141, R147 ;  /* 0x00000093008d7213 */ /* 0x000fc60000000000 */
[----:B------:R-:W-:Y:S01]  /*70d0*/  @!P6 IMAD.IADD R135, R135, 0x1, -R5 ;  /* 0x000000018787e824 */ /* 0x000fe200078e0a05 */
[----:B------:R-:W-:Y:S01]  /*70e0*/  ISETP.GT.U32.AND P6, PT, R5, R139, PT ;  /* 0x0000008b0500720c */ /* 0x000fe20003fc4070 */
[----:B------:R-:W-:Y:S02]  /*70f0*/  IMAD.MOV R4, RZ, RZ, -R3 ;  /* 0x000000ffff047224 */ /* 0x000fe400078e0a03 */
[--C-:B------:R-:W-:Y:S01]  /*7100*/  @!P3 IMAD.IADD R137, R137, 0x1, -R5.reuse ;  /* 0x000000018989b824 */ /* 0x100fe200078e0a05 */
[----:B------:R-:W-:Y:S01]  /*7110*/  ISETP.GE.AND P3, PT, R145, RZ, PT ;  /* 0x000000ff9100720c */ /* 0x000fe20003f66270 */
[--C-:B------:R-:W-:Y:S01]  /*7120*/  @!P2 IMAD.IADD R136, R136, 0x1, -R5.reuse ;  /* 0x000000018888a824 */ /* 0x100fe200078e0a05 */
[----:B------:R-:W-:Y:S01]  /*7130*/  ISETP.GE.AND P2, PT, R144, RZ, PT ;  /* 0x000000ff9000720c */ /* 0x000fe20003f46270 */
[C---:B------:R-:W-:Y:S01]  /*7140*/  IMAD R140, R5.reuse, R4, R140 ;  /* 0x00000004058c7224 */ /* 0x040fe200078e028c */
[----:B------:R-:W-:Y:S01]  /*7150*/  LOP3.LUT R144, R0, 0x11e, RZ, 0xfc, !PT ;  /* 0x0000011e00907812 */ /* 0x000fe200078efcff */
[----:B------:R-:W-:Y:S01]  /*7160*/  @!P1 IMAD.IADD R138, R138, 0x1, -R5 ;  /* 0x000000018a8a9824 */ /* 0x000fe200078e0a05 */
[C---:B------:R-:W-:Y:S01]  /*7170*/  ISETP.GT.U32.AND P1, PT, R5.reuse, R137, PT ;  /* 0x000000890500720c */ /* 0x040fe20003f24070 */
[----:B------:R-:W-:Y:S01]  /*7180*/  @!P4 IMAD.MOV R136, RZ, RZ, -R136 ;  /* 0x000000ffff88c224 */ /* 0x000fe200078e0a88 */
[----:B------:R-:W-:Y:S01]  /*7190*/  ISETP.GT.U32.AND P4, PT, R5, R140, PT ;  /* 0x0000008c0500720c */ /* 0x000fe20003f84070 */
[----:B------:R-:W-:Y:S01]  /*71a0*/  @!P5 IMAD.MOV R134, RZ, RZ, -R134 ;  /* 0x000000ffff86d224 */ /* 0x000fe200078e0a86 */
[----:B------:R-:W-:Y:S01]  /*71b0*/  @!P6 IADD3 R139, R139, -R5, RZ ;  /* 0x800000058b8be210 */ /* 0x000fe20007ffe0ff */
[----:B------:R-:W-:Y:S01]  /*71c0*/  IMAD.HI.U32 R3, R2, R141, RZ ;  /* 0x0000008d02037227 */ /* 0x000fe200078e00ff */
[----:B------:R-:W-:-:S02]  /*71d0*/  ISETP.GT.U32.AND P6, PT, R5, R138, PT ;  /* 0x0000008a0500720c */ /* 0x000fc40003fc4070 */
[----:B------:R-:W-:Y:S01]  /*71e0*/  ISETP.GE.AND P5, PT, R143, RZ, PT ;  /* 0x000000ff8f00720c */ /* 0x000fe20003fa6270 */
[----:B------:R-:W-:Y:S01]  /*71f0*/  IMAD.MOV R4, RZ, RZ, -R3 ;  /* 0x000000ffff047224 */ /* 0x000fe200078e0a03 */
[----:B------:R-:W-:Y:S01]  /*7200*/  IABS R142, R144 ;  /* 0x00000090008e7213 */ /* 0x000fe20000000000 */
[----:B------:R-:W-:Y:S01]  /*7210*/  @!P0 IMAD.MOV R135, RZ, RZ, -R135 ;  /* 0x000000ffff878224 */ /* 0x000fe200078e0a87 */
[C---:B------:R-:W-:Y:S01]  /*7220*/  ISETP.GT.U32.AND P0, PT, R5.reuse, R139, PT ;  /* 0x0000008b0500720c */ /* 0x040fe20003f04070 */
[----:B------:R-:W-:Y:S01]  /*7230*/  IMAD R141, R5, R4, R141 ;  /* 0x00000004058d7224 */ /* 0x000fe200078e028d */
[----:B------:R-:W-:Y:S01]  /*7240*/  LOP3.LUT R145, R0, 0x120, RZ, 0xfc, !PT ;  /* 0x0000012000917812 */ /* 0x000fe200078efcff */
[--C-:B------:R-:W-:Y:S01]  /*7250*/  @!P1 IMAD.IADD R137, R137, 0x1, -R5.reuse ;  /* 0x0000000189899824 */ /* 0x100fe200078e0a05 */
[----:B------:R-:W-:Y:S01]  /*7260*/  ISETP.GE.AND P1, PT, R146, RZ, PT ;  /* 0x000000ff9200720c */ /* 0x000fe20003f26270 */
[----:B------:R-:W-:Y:S01]  /*7270*/  @!P4 IMAD.IADD R140, R140, 0x1, -R5 ;  /* 0x000000018c8cc824 */ /* 0x000fe200078e0a05 */
[----:B------:R-:W-:Y:S01]  /*7280*/  LOP3.LUT R146, R0, 0x122, RZ, 0xfc, !PT ;  /* 0x0000012200927812 */ /* 0x000fe200078efcff */
[----:B------:R-:W-:Y:S01]  /*7290*/  IMAD.HI.U32 R3, R2, R142, RZ ;  /* 0x0000008e02037227 */ /* 0x000fe200078e00ff */
[----:B------:R-:W-:-:S02]  /*72a0*/  ISETP.GE.AND P4, PT, R144, RZ, PT ;  /* 0x000000ff9000720c */ /* 0x000fc40003f86270 */
[----:B------:R-:W-:Y:S01]  /*72b0*/  IABS R144, R146 ;  /* 0x0000009200907213 */ /* 0x000fe20000000000 */
[----:B------:R-:W-:Y:S01]  /*72c0*/  @!P6 IMAD.IADD R138, R138, 0x1, -R5 ;  /* 0x000000018a8ae824 */ /* 0x000fe200078e0a05 */
[C---:B------:R-:W-:Y:S01]  /*72d0*/  ISETP.GT.U32.AND P6, PT, R5.reuse, R141, PT ;  /* 0x0000008d0500720c */ /* 0x040fe20003fc4070 */
[----:B------:R-:W-:Y:S01]  /*72e0*/  @!P5 IMAD.MOV R137, RZ, RZ, -R137 ;  /* 0x000000ffff89d224 */ /* 0x000fe200078e0a89 */
[C---:B------:R-:W-:Y:S01]  /*72f0*/  ISETP.GT.U32.AND P5, PT, R5.reuse, R140, PT ;  /* 0x0000008c0500720c */ /* 0x040fe20003fa4070 */
[----:B------:R-:W-:Y:S01]  /*7300*/  IMAD.MOV R3, RZ, RZ, -R3 ;  /* 0x000000ffff037224 */ /* 0x000fe200078e0a03 */
[----:B------:R-:W-:Y:S01]  /*7310*/  IABS R143, R145 ;  /* 0x00000091008f7213 */ /* 0x000fe20000000000 */
[----:B------:R-:W-:Y:S02]  /*7320*/  @!P2 IMAD.MOV R138, RZ, RZ, -R138 ;  /* 0x000000ffff8aa224 */ /* 0x000fe400078e0a8a */
[----:B------:R-:W-:Y:S02]  /*7330*/  IMAD R142, R5, R3, R142 ;  /* 0x00000003058e7224 */ /* 0x000fe400078e028e */
[----:B------:R-:W-:-:S03]  /*7340*/  IMAD.HI.U32 R3, R2, R144, RZ ;  /* 0x0000009002037227 */ /* 0x000fc600078e00ff */
[----:B------:R-:W-:Y:S01]  /*7350*/  ISETP.GT.U32.AND P2, PT, R5, R142, PT ;  /* 0x0000008e0500720c */ /* 0x000fe20003f44070 */
[----:B------:R-:W-:Y:S02]  /*7360*/  IMAD.MOV R3, RZ, RZ, -R3 ;  /* 0x000000ffff037224 */ /* 0x000fe400078e0a03 */
[--C-:B------:R-:W-:Y:S02]  /*7370*/  @!P6 IMAD.IADD R141, R141, 0x1, -R5.reuse ;  /* 0x000000018d8de824 */ /* 0x100fe400078e0a05 */
[----:B------:R-:W-:Y:S02]  /*7380*/  @!P5 IMAD.IADD R140, R140, 0x1, -R5 ;  /* 0x000000018c8cd824 */ /* 0x000fe400078e0a05 */
[C---:B------:R-:W-:Y:S01]  /*7390*/  IMAD R144, R5.reuse, R3, R144 ;  /* 0x0000000305907224 */ /* 0x040fe200078e0290 */
[C---:B------:R-:W-:Y:S01]  /*73a0*/  ISETP.GT.U32.AND P6, PT, R5.reuse, R141, PT ;  /* 0x0000008d0500720c */ /* 0x040fe20003fc4070 */
[----:B------:R-:W-:Y:S02]  /*73b0*/  @!P1 IMAD.MOV R140, RZ, RZ, -R140 ;  /* 0x000000ffff8c9224 */ /* 0x000fe400078e0a8c */
[----:B------:R-:W-:Y:S01]  /*73c0*/  IMAD.HI.U32 R4, R2, R143, RZ ;  /* 0x0000008f02047227 */ /* 0x000fe200078e00ff */
[----:B------:R-:W-:-:S03]  /*73d0*/  ISETP.GT.U32.AND P1, PT, R5, R144, PT ;  /* 0x000000900500720c */ /* 0x000fc60003f24070 */
[--C-:B------:R-:W-:Y:S01]  /*73e0*/  @!P0 IMAD.IADD R139, R139, 0x1, -R5.reuse ;  /* 0x000000018b8b8824 */ /* 0x100fe200078e0a05 */
[----:B------:R-:W-:Y:S01]  /*73f0*/  ISETP.GE.AND P0, PT, R147, RZ, PT ;  /* 0x000000ff9300720c */ /* 0x000fe20003f06270 */
[----:B------:R-:W-:Y:S01]  /*7400*/  IMAD.MOV R4, RZ, RZ, -R4 ;  /* 0x000000ffff047224 */ /* 0x000fe200078e0a04 */
[----:B------:R-:W-:Y:S01]  /*7410*/  IABS R147, R149 ;  /* 0x0000009500937213 */ /* 0x000fe20000000000 */
[----:B------:R-:W-:Y:S02]  /*7420*/  @!P2 IMAD.IADD R142, R142, 0x1, -R5 ;  /* 0x000000018e8ea824 */ /* 0x000fe400078e0a05 */
[----:B------:R-:W-:Y:S01]  /*7430*/  IMAD R143, R5, R4, R143 ;  /* 0x00000004058f7224 */ /* 0x000fe200078e028f */
[----:B------:R-:W-:Y:S01]  /*7440*/  LOP3.LUT R4, R0, 0x124, RZ, 0xfc, !PT ;  /* 0x0000012400047812 */ /* 0x000fe200078efcff */
[--C-:B------:R-:W-:Y:S01]  /*7450*/  @!P6 IMAD.IADD R141, R141, 0x1, -R5.reuse ;  /* 0x000000018d8de824 */ /* 0x100fe200078e0a05 */
[C---:B------:R-:W-:Y:S01]  /*7460*/  ISETP.GT.U32.AND P2, PT, R5.reuse, R142, PT ;  /* 0x0000008e0500720c */ /* 0x040fe20003f44070 */
[----:B------:R-:W-:Y:S01]  /*7470*/  @!P1 IMAD.IADD R144, R144, 0x1, -R5 ;  /* 0x0000000190909824 */ /* 0x000fe200078e0a05 */
[----:B------:R-:W-:Y:S01]  /*7480*/  ISETP.GE.AND P6, PT, R146, RZ, PT ;  /* 0x000000ff9200720c */ /* 0x000fe20003fc6270 */
[----:B------:R-:W-:Y:S01]  /*7490*/  @!P3 IMAD.MOV R139, RZ, RZ, -R139 ;  /* 0x000000ffff8bb224 */ /* 0x000fe200078e0a8b */
[----:B------:R-:W-:Y:S01]  /*74a0*/  ISETP.GT.U32.AND P5, PT, R5, R143, PT ;  /* 0x0000008f0500720c */ /* 0x000fe20003fa4070 */
[----:B------:R-:W-:Y:S01]  /*74b0*/  @!P0 IMAD.MOV R141, RZ, RZ, -R141 ;  /* 0x000000ffff8d8224 */ /* 0x000fe200078e0a8d */
[----:B------:R-:W-:-:S02]  /*74c0*/  IABS R146, R4 ;  /* 0x0000000400927213 */ /* 0x000fc40000000000 */
[----:B------:R-:W-:Y:S01]  /*74d0*/  ISETP.GE.AND P0, PT, R4, RZ, PT ;  /* 0x000000ff0400720c */ /* 0x000fe20003f06270 */
[C---:B------:R-:W-:Y:S01]  /*74e0*/  IMAD.HI.U32 R4, R2.reuse, R147, RZ ;  /* 0x0000009302047227 */ /* 0x040fe200078e00ff */
[----:B------:R-:W-:Y:S02]  /*74f0*/  ISETP.GT.U32.AND P1, PT, R5, R144, PT ;  /* 0x000000900500720c */ /* 0x000fe40003f24070 */
[----:B------:R-:W-:Y:S01]  /*7500*/  ISETP.GE.AND P3, PT, R145, RZ, PT ;  /* 0x000000ff9100720c */ /* 0x000fe20003f66270 */
[----:B------:R-:W-:-:S04]  /*7510*/  IMAD.HI.U32 R3, R2, R146, RZ ;  /* 0x0000009202037227 */ /* 0x000fc800078e00ff */
[----:B------:R-:W-:-:S04]  /*7520*/  IMAD.HI.U32 R145, R2, R148, RZ ;  /* 0x0000009402917227 */ /* 0x000fc800078e00ff */
[----:B------:R-:W-:Y:S02]  /*7530*/  IMAD.MOV R3, RZ, RZ, -R3 ;  /* 0x000000ffff037224 */ /* 0x000fe400078e0a03 */
[----:B------:R-:W-:Y:S01]  /*7540*/  @!P2 IMAD.IADD R142, R142, 0x1, -R5 ;  /* 0x000000018e8ea824 */ /* 0x000fe200078e0a05 */
[----:B------:R-:W-:Y:S01]  /*7550*/  ISETP.GE.AND P2, PT, R149, RZ, PT ;  /* 0x000000ff9500720c */ /* 0x000fe20003f46270 */
[----:B------:R-:W-:Y:S02]  /*7560*/  IMAD.MOV R4, RZ, RZ, -R4 ;  /* 0x000000ffff047224 */ /* 0x000fe400078e0a04 */
[----:B------:R-:W-:Y:S02]  /*7570*/  IMAD.MOV R149, RZ, RZ, -R145 ;  /* 0x000000ffff957224 */ /* 0x000fe400078e0a91 */
[----:B------:R-:W-:Y:S02]  /*7580*/  @!P5 IMAD.IADD R143, R143, 0x1, -R5 ;  /* 0x000000018f8fd824 */ /* 0x000fe400078e0a05 */
[C---:B------:R-:W-:Y:S01]  /*7590*/  IMAD R145, R5.reuse, R3, R146 ;  /* 0x0000000305917224 */ /* 0x040fe200078e0292 */
[----:B------:R-:W-:Y:S01]  /*75a0*/  LOP3.LUT R3, R0, 0x12a, RZ, 0xfc, !PT ;  /* 0x0000012a00037812 */ /* 0x000fe200078efcff */
[C---:B------:R-:W-:Y:S01]  /*75b0*/  IMAD R146, R5.reuse, R4, R147 ;  /* 0x0000000405927224 */ /* 0x040fe200078e0293 */
[----:B------:R-:W-:Y:S01]  /*75c0*/  ISETP.GT.U32.AND P5, PT, R5, R143, PT ;  /* 0x0000008f0500720c */ /* 0x000fe20003fa4070 */
[----:B------:R-:W-:-:S02]  /*75d0*/  @!P1 IMAD.IADD R144, R144, 0x1, -R5 ;  /* 0x0000000190909824 */ /* 0x000fc400078e0a05 */
[----:B------:R-:W-:Y:S01]  /*75e0*/  @!P4 IMAD.MOV R142, RZ, RZ, -R142 ;  /* 0x000000ffff8ec224 */ /* 0x000fe200078e0a8e */
[C---:B------:R-:W-:Y:S01]  /*75f0*/  ISETP.GT.U32.AND P1, PT, R5.reuse, R146, PT ;  /* 0x000000920500720c */ /* 0x040fe20003f24070 */
[C---:B------:R-:W-:Y:S01]  /*7600*/  IMAD R147, R5.reuse, R149, R148 ;  /* 0x0000009505937224 */ /* 0x040fe200078e0294 */
[C---:B------:R-:W-:Y:S01]  /*7610*/  ISETP.GT.U32.AND P4, PT, R5.reuse, R145, PT ;  /* 0x000000910500720c */ /* 0x040fe20003f84070 */
[----:B------:R-:W-:Y:S02]  /*7620*/  @!P6 IMAD.MOV R144, RZ, RZ, -R144 ;  /* 0x000000ffff90e224 */ /* 0x000fe400078e0a90 */
[----:B------:R-:W-:Y:S01]  /*7630*/  IMAD.HI.U32 R148, R2, R152, RZ ;  /* 0x0000009802947227 */ /* 0x000fe200078e00ff */
[----:B------:R-:W-:-:S03]  /*7640*/  ISETP.GT.U32.AND P6, PT, R5, R147, PT ;  /* 0x000000930500720c */ /* 0x000fc60003fc4070 */
[----:B------:R-:W-:Y:S01]  /*7650*/  @!P5 IMAD.IADD R143, R143, 0x1, -R5 ;  /* 0x000000018f8fd824 */ /* 0x000fe200078e0a05 */
[----:B------:R-:W-:Y:S01]  /*7660*/  ISETP.GE.AND P5, PT, R150, RZ, PT ;  /* 0x000000ff9600720c */ /* 0x000fe20003fa6270 */
[----:B------:R-:W-:Y:S01]  /*7670*/  IMAD.HI.U32 R4, R2, R151, RZ ;  /* 0x0000009702047227 */ /* 0x000fe200078e00ff */
[----:B------:R-:W-:-:S03]  /*7680*/  IABS R150, R3 ;  /* 0x0000000300967213 */ /* 0x000fc60000000000 */
[----:B------:R-:W-:Y:S01]  /*7690*/  @!P1 IMAD.IADD R146, R146, 0x1, -R5 ;  /* 0x0000000192929824 */ /* 0x000fe200078e0a05 */
[----:B------:R-:W-:Y:S01]  /*76a0*/  @!P4 IADD3 R145, R145, -R5, RZ ;  /* 0x800000059191c210 */ /* 0x000fe20007ffe0ff */
[----:B------:R-:W-:Y:S01]  /*76b0*/  @!P3 IMAD.MOV R143, RZ, RZ, -R143 ;  /* 0x000000ffff8fb224 */ /* 0x000fe200078e0a8f */
[----:B------:R-:W-:Y:S01]  /*76c0*/  ISETP.GE.AND P3, PT, R3, RZ, PT ;  /* 0x000000ff0300720c */ /* 0x000fe20003f66270 */
[C---:B------:R-:W-:Y:S01]  /*76d0*/  IMAD.HI.U32 R3, R2.reuse, R150, RZ ;  /* 0x0000009602037227 */ /* 0x040fe200078e00ff */
[C---:B------:R-:W-:Y:S02]  /*76e0*/  ISETP.GT.U32.AND P1, PT, R5.reuse, R146, PT ;  /* 0x000000920500720c */ /* 0x040fe40003f24070 */
[----:B------:R-:W-:Y:S01]  /*76f0*/  ISETP.GT.U32.AND P4, PT, R5, R145, PT ;  /* 0x000000910500720c */ /* 0x000fe20003f84070 */
[----:B------:R-:W-:Y:S02]  /*7700*/  IMAD.MOV R3, RZ, RZ, -R3 ;  /* 0x000000ffff037224 */ /* 0x000fe400078e0a03 */
[----:B------:R-:W-:-:S04]  /*7710*/  IMAD.HI.U32 R149, R2, R154, RZ ;  /* 0x0000009a02957227 */ /* 0x000fc800078e00ff */
[----:B------:R-:W-:Y:S02]  /*7720*/  IMAD.MOV R153, RZ, RZ, -R148 ;  /* 0x000000ffff997224 */ /* 0x000fe400078e0a94 */
[----:B------:R-:W-:Y:S02]  /*7730*/  IMAD.MOV R4, RZ, RZ, -R4 ;  /* 0x000000ffff047224 */ /* 0x000fe400078e0a04 */
[C---:B------:R-:W-:Y:S02]  /*7740*/  IMAD R148, R5.reuse, R3, R150 ;  /* 0x0000000305947224 */ /* 0x040fe400078e0296 */
[----:B------:R-:W-:Y:S02]  /*7750*/  IMAD.MOV R155, RZ, RZ, -R149 ;  /* 0x000000ffff9b7224 */ /* 0x000fe400078e0a95 */
[C---:B------:R-:W-:Y:S02]  /*7760*/  IMAD R149, R5.reuse, R4, R151 ;  /* 0x0000000405957224 */ /* 0x040fe400078e0297 */
[--C-:B------:R-:W-:Y:S01]  /*7770*/  @!P1 IMAD.IADD R146, R146, 0x1, -R5.reuse ;  /* 0x0000000192929824 */ /* 0x100fe200078e0a05 */
[----:B------:R-:W-:Y:S01]  /*7780*/  ISETP.GT.U32.AND P1, PT, R5, R148, PT ;  /* 0x000000940500720c */ /* 0x000fe20003f24070 */
[--C-:B------:R-:W-:Y:S01]  /*7790*/  @!P6 IMAD.IADD R147, R147, 0x1, -R5.reuse ;  /* 0x000000019393e824 */ /* 0x100fe200078e0a05 */
[----:B------:R-:W-:Y:S01]  /*77a0*/  ISETP.GT.U32.AND P6, PT, R5, R149, PT ;  /* 0x000000950500720c */ /* 0x000fe20003fc4070 */
[----:B------:R-:W-:Y:S01]  /*77b0*/  @!P4 IMAD.IADD R145, R145, 0x1, -R5 ;  /* 0x000000019191c824 */ /* 0x000fe200078e0a05 */
[----:B------:R-:W-:Y:S01]  /*77c0*/  ISETP.GE.AND P4, PT, R156, RZ, PT ;  /* 0x000000ff9c00720c */ /* 0x000fe20003f86270 */
[C---:B------:R-:W-:Y:S01]  /*77d0*/  IMAD R150, R5.reuse, R153, R152 ;  /* 0x0000009905967224 */ /* 0x040fe200078e0298 */
[----:B------:R-:W-:Y:S01]  /*77e0*/  IABS R152, R159 ;  /* 0x0000009f00987213 */ /* 0x000fe20000000000 */
[----:B------:R-:W-:Y:S01]  /*77f0*/  @!P0 IMAD.MOV R145, RZ, RZ, -R145 ;  /* 0x000000ffff918224 */ /* 0x000fe200078e0a91 */
[----:B------:R-:W-:Y:S01]  /*7800*/  IABS R153, R160 ;  /* 0x000000a000997213 */ /* 0x000fe20000000000 */
[----:B------:R-:W-:Y:S01]  /*7810*/  IMAD R151, R5, R155, R154 ;  /* 0x0000009b05977224 */ /* 0x000fe200078e029a */
[----:B------:R-:W-:Y:S01]  /*7820*/  IABS R155, R161 ;  /* 0x000000a1009b7213 */ /* 0x000fe20000000000 */
[----:B------:R-:W-:Y:S01]  /*7830*/  IMAD.HI.U32 R3, R2, R152, RZ ;  /* 0x0000009802037227 */ /* 0x000fe200078e00ff */
[----:B------:R-:W-:-:S03]  /*7840*/  IABS R156, R162 ;  /* 0x000000a2009c7213 */ /* 0x000fc60000000000 */
[--C-:B------:R-:W-:Y:S01]  /*7850*/  @!P1 IMAD.IADD R148, R148, 0x1, -R5.reuse ;  /* 0x0000000194949824 */ /* 0x100fe200078e0a05 */
[----:B------:R-:W-:Y:S01]  /*7860*/  ISETP.GT.U32.AND P1, PT, R5, R147, PT ;  /* 0x000000930500720c */ /* 0x000fe20003f24070 */
[----:B------:R-:W-:Y:S02]  /*7870*/  @!P6 IMAD.IADD R149, R149, 0x1, -R5 ;  /* 0x000000019595e824 */ /* 0x000fe400078e0a05 */
[----:B------:R-:W-:Y:S01]  /*7880*/  IMAD.HI.U32 R4, R2, R153, RZ ;  /* 0x0000009902047227 */ /* 0x000fe200078e00ff */
[C---:B------:R-:W-:Y:S02]  /*7890*/  ISETP.GT.U32.AND P0, PT, R5.reuse, R148, PT ;  /* 0x000000940500720c */ /* 0x040fe40003f04070 */
[----:B------:R-:W-:Y:S01]  /*78a0*/  ISETP.GT.U32.AND P6, PT, R5, R149, PT ;  /* 0x000000950500720c */ /* 0x000fe20003fc4070 */
[----:B------:R-:W-:Y:S02]  /*78b0*/  IMAD.MOV R3, RZ, RZ, -R3 ;  /* 0x000000ffff037224 */ /* 0x000fe400078e0a03 */
[----:B------:R-:W-:-:S02]  /*78c0*/  IMAD.MOV R154, RZ, RZ, -R4 ;  /* 0x000000ffff9a7224 */ /* 0x000fc400078e0a04 */
[----:B------:R-:W-:Y:S01]  /*78d0*/  @!P2 IMAD.MOV R146, RZ, RZ, -R146 ;  /* 0x000000ffff92a224 */ /* 0x000fe200078e0a92 */
[----:B------:R-:W-:Y:S01]  /*78e0*/  ISETP.GT.U32.AND P2, PT, R5, R150, PT ;  /* 0x000000960500720c */ /* 0x000fe20003f44070 */
[----:B------:R-:W-:Y:S01]  /*78f0*/  @!P1 IMAD.IADD R147, R147, 0x1, -R5 ;  /* 0x0000000193939824 */ /* 0x000fe200078e0a05 */
[C---:B------:R-:W-:Y:S01]  /*7900*/  ISETP.GT.U32.AND P1, PT, R5.reuse, R151, PT ;  /* 0x000000970500720c */ /* 0x040fe20003f24070 */
[C---:B------:R-:W-:Y:S02]  /*7910*/  IMAD R152, R5.reuse, R3, R152 ;  /* 0x0000000305987224 */ /* 0x040fe400078e0298 */
[C---:B------:R-:W-:Y:S02]  /*7920*/  IMAD R153, R5.reuse, R154, R153 ;  /* 0x0000009a05997224 */ /* 0x040fe400078e0299 */
[--C-:B------:R-:W-:Y:S01]  /*7930*/  @!P0 IMAD.IADD R148, R148, 0x1, -R5.reuse ;  /* 0x0000000194948824 */ /* 0x100fe200078e0a05 */
[----:B------:R-:W-:Y:S01]  /*7940*/  ISETP.GT.U32.AND P0, PT, R5, R152, PT ;  /* 0x000000980500720c */ /* 0x000fe20003f04070 */
[----:B------:R-:W-:Y:S01]  /*7950*/  @!P6 IMAD.IADD R149, R149, 0x1, -R5 ;  /* 0x000000019595e824 */ /* 0x000fe200078e0a05 */
[----:B------:R-:W-:Y:S01]  /*7960*/  ISETP.GT.U32.AND P6, PT, R5, R153, PT ;  /* 0x000000990500720c */ /* 0x000fe20003fc4070 */
[----:B------:R-:W-:-:S02]  /*7970*/  @!P5 IMAD.MOV R147, RZ, RZ, -R147 ;  /* 0x000000ffff93d224 */ /* 0x000fc400078e0a93 */
[--C-:B------:R-:W-:Y:S01]  /*7980*/  @!P2 IMAD.IADD R150, R150, 0x1, -R5.reuse ;  /* 0x000000019696a824 */ /* 0x100fe200078e0a05 */
[----:B------:R-:W-:Y:S01]  /*7990*/  ISETP.GE.AND P2, PT, R157, RZ, PT ;  /* 0x000000ff9d00720c */ /* 0x000fe20003f46270 */
[--C-:B------:R-:W-:Y:S01]  /*79a0*/  @!P1 IMAD.IADD R151, R151, 0x1, -R5.reuse ;  /* 0x0000000197979824 */ /* 0x100fe200078e0a05 */
[----:B------:R-:W-:Y:S01]  /*79b0*/  ISETP.GE.AND P1, PT, R158, RZ, PT ;  /* 0x000000ff9e00720c */ /* 0x000fe20003f26270 */
[----:B------:R-:W-:Y:S01]  /*79c0*/  IMAD.HI.U32 R3, R2, R155, RZ ;  /* 0x0000009b02037227 */ /* 0x000fe200078e00ff */
[----:B------:R-:W-:Y:S02]  /*79d0*/  LOP3.LUT R158, R0, 0x13a, RZ, 0xfc, !PT ;  /* 0x0000013a009e7812 */ /* 0x000fe400078efcff */
[C---:B------:R-:W-:Y:S01]  /*79e0*/  ISETP.GT.U32.AND P5, PT, R5.reuse, R151, PT ;  /* 0x000000970500720c */ /* 0x040fe20003fa4070 */
[----:B------:R-:W-:Y:S01]  /*79f0*/  @!P0 IMAD.IADD R152, R152, 0x1, -R5 ;  /* 0x0000000198988824 */ /* 0x000fe200078e0a05 */
[----:B------:R-:W-:Y:S01]  /*7a00*/  ISETP.GT.U32.AND P0, PT, R5, R150, PT ;  /* 0x000000960500720c */ /* 0x000fe20003f04070 */
[----:B------:R-:W-:Y:S01]  /*7a10*/  IMAD.HI.U32 R4, R2, R156, RZ ;  /* 0x0000009c02047227 */ /* 0x000fe200078e00ff */
[----:B------:R-:W-:-:S03]  /*7a20*/  IABS R157, R163 ;  /* 0x000000a3009d7213 */ /* 0x000fc60000000000 */
[----:B------:R-:W-:Y:S01]  /*7a30*/  @!P6 IMAD.IADD R153, R153, 0x1, -R5 ;  /* 0x000000019999e824 */ /* 0x000fe200078e0a05 */
[C---:B------:R-:W-:Y:S01]  /*7a40*/  ISETP.GT.U32.AND P6, PT, R5.reuse, R152, PT ;  /* 0x000000980500720c */ /* 0x040fe20003fc4070 */
[----:B------:R-:W-:Y:S02]  /*7a50*/  IMAD.MOV R154, RZ, RZ, -R3 ;  /* 0x000000ffff9a7224 */ /* 0x000fe400078e0a03 */
[----:B------:R-:W-:Y:S02]  /*7a60*/  IMAD.MOV R4, RZ, RZ, -R4 ;  /* 0x000000ffff047224 */ /* 0x000fe400078e0a04 */
[----:B------:R-:W-:Y:S01]  /*7a70*/  IMAD R154, R5, R154, R155 ;  /* 0x0000009a059a7224 */ /* 0x000fe200078e029b */
[----:B------:R-:W-:Y:S01]  /*7a80*/  @!P5 IADD3 R151, R151, -R5, RZ ;  /* 0x800000059797d210 */ /* 0x000fe20007ffe0ff */
[C---:B------:R-:W-:Y:S01]  /*7a90*/  IMAD R155, R5.reuse, R4, R156 ;  /* 0x00000004059b7224 */ /* 0x040fe200078e029c */
[----:B------:R-:W-:Y:S01]  /*7aa0*/  IABS R156, R158 ;  /* 0x0000009e009c7213 */ /* 0x000fe20000000000 */
[----:B------:R-:W-:Y:S01]  /*7ab0*/  @!P3 IMAD.MOV R148, RZ, RZ, -R148 ;  /* 0x000000ffff94b224 */ /* 0x000fe200078e0a94 */
[----:B------:R-:W-:Y:S01]  /*7ac0*/  ISETP.GT.U32.AND P3, PT, R5, R153, PT ;  /* 0x000000990500720c */ /* 0x000fe20003f64070 */
[----:B------:R-:W-:Y:S01]  /*7ad0*/  @!P0 IMAD.IADD R150, R150, 0x1, -R5 ;  /* 0x0000000196968824 */ /* 0x000fe200078e0a05 */
[----:B------:R-:W-:Y:S01]  /*7ae0*/  ISETP.GE.AND P0, PT, R159, RZ, PT ;  /* 0x000000ff9f00720c */ /* 0x000fe20003f06270 */
[----:B------:R-:W-:Y:S01]  /*7af0*/  IMAD.HI.U32 R3, R2, R156, RZ ;  /* 0x0000009c02037227 */ /* 0x000fe200078e00ff */
[----:B------:R-:W-:-:S03]  /*7b00*/  ISETP.GT.U32.AND P5, PT, R5, R155, PT ;  /* 0x0000009b0500720c */ /* 0x000fc60003fa4070 */
[----:B------:R-:W-:Y:S01]  /*7b10*/  @!P6 IMAD.IADD R152, R152, 0x1, -R5 ;  /* 0x000000019898e824 */ /* 0x000fe200078e0a05 */
[----:B------:R-:W-:Y:S01]  /*7b20*/  ISETP.GE.AND P6, PT, R160, RZ, PT ;  /* 0x000000ffa000720c */ /* 0x000fe20003fc6270 */
[----:B------:R-:W-:Y:S01]  /*7b30*/  IMAD.HI.U32 R4, R2, R157, RZ ;  /* 0x0000009d02047227 */ /* 0x000fe200078e00ff */
[----:B------:R-:W-:-:S03]  /*7b40*/  LOP3.LUT R160, R0, 0x142, RZ, 0xfc, !PT ;  /* 0x0000014200a07812 */ /* 0x000fc600078efcff */
[----:B------:R-:W-:Y:S02]  /*7b50*/  IMAD.MOV R3, RZ, RZ, -R3 ;  /* 0x000000ffff037224 */ /* 0x000fe400078e0a03 */
[----:B------:R-:W-:Y:S02]  /*7b60*/  IMAD.MOV R4, RZ, RZ, -R4 ;  /* 0x000000ffff047224 */ /* 0x000fe400078e0a04 */
[C---:B------:R-:W-:Y:S01]  /*7b70*/  IMAD R156, R5.reuse, R3, R156 ;  /* 0x00000003059c7224 */ /* 0x040fe200078e029c */
[----:B------:R-:W-:Y:S01]  /*7b80*/  LOP3.LUT R3, R0, 0x13e, RZ, 0xfc, !PT ;  /* 0x0000013e00037812 */ /* 0x000fe200078efcff */
[----:B------:R-:W-:Y:S01]  /*7b90*/  @!P4 IMAD.MOV R149, RZ, RZ, -R149 ;  /* 0x000000ffff95c224 */ /* 0x000fe200078e0a95 */
[----:B------:R-:W-:Y:S01]  /*7ba0*/  ISETP.GT.U32.AND P4, PT, R5, R154, PT ;  /* 0x0000009a0500720c */ /* 0x000fe20003f84070 */
        /* <DEDUP_REMOVED lines=15> */
[----:B------:R-:W-:-:S02]  /*7ca0*/  ISETP.GE.AND P4, PT, R162, RZ, PT ;  /* 0x000000ffa200720c */ /* 0x000fc40003f86270 */
[----:B------:R-:W-:Y:S02]  /*7cb0*/  ISETP.GT.U32.AND P2, PT, R5, R154, PT ;  /* 0x0000009a0500720c */ /* 0x000fe40003f44070 */
        /* <DEDUP_REMOVED lines=8> */
[----:B------:R-:W-:-:S03]  /*7d40*/  LOP3.LUT R162, R0, 0x146, RZ, 0xfc, !PT ;  /* 0x0000014600a27812 */ /* 0x000fc600078efcff */
[----:B------:R-:W-:Y:S02]  /*7d50*/  IMAD.MOV R3, RZ, RZ, -R3 ;  /* 0x000000ffff037224 */ /* 0x000fe400078e0a03 */
[--C-:B------:R-:W-:Y:S01]  /*7d60*/  @!P2 IMAD.IADD R154, R154, 0x1, -R5.reuse ;  /* 0x000000019a9aa824 */ /* 0x100fe200078e0a05 */
[----:B------:R-:W-:Y:S01]  /*7d70*/  ISETP.GE.AND P2, PT, R163, RZ, PT ;  /* 0x000000ffa300720c */ /* 0x000fe20003f46270 */
[C---:B------:R-:W-:Y:S01]  /*7d80*/  IMAD R158, R5.reuse, R3, R158 ;  /* 0x00000003059e7224 */ /* 0x040fe200078e029e */
[----:B------:R-:W-:Y:S01]  /*7d90*/  LOP3.LUT R3, R0, 0x144, RZ, 0xfc, !PT ;  /* 0x0000014400037812 */ /* 0x000fe200078efcff */
[----:B------:R-:W-:Y:S01]  /*7da0*/  IMAD.HI.U32 R4, R2, R159, RZ ;  /* 0x0000009f02047227 */ /* 0x000fe200078e00ff */
[----:B------:R-:W-:Y:S02]  /*7db0*/  IABS R163, R168 ;  /* 0x000000a800a37213 */ /* 0x000fe40000000000 */
[----:B------:R-:W-:Y:S01]  /*7dc0*/  IABS R161, R3 ;  /* 0x0000000300a17213 */ /* 0x000fe20000000000 */
[----:B------:R-:W-:Y:S01]  /*7dd0*/  @!P6 IMAD.IADD R156, R156, 0x1, -R5 ;  /* 0x000000019c9ce824 */ /* 0x000fe200078e0a05 */
[C---:B------:R-:W-:Y:S01]  /*7de0*/  ISETP.GT.U32.AND P6, PT, R5.reuse, R158, PT ;  /* 0x0000009e0500720c */ /* 0x040fe20003fc4070 */
[----:B------:R-:W-:Y:S01]  /*7df0*/  @!P3 IMAD.MOV R154, RZ, RZ, -R154 ;  /* 0x000000ffff9ab224 */ /* 0x000fe200078e0a9a */
[----:B------:R-:W-:Y:S01]  /*7e00*/  ISETP.GT.U32.AND P3, PT, R5, R157, PT ;  /* 0x0000009d0500720c */ /* 0x000fe20003f64070 */
[----:B------:R-:W-:-:S02]  /*7e10*/  IMAD.MOV R4, RZ, RZ, -R4 ;  /* 0x000000ffff047224 */ /* 0x000fc400078e0a04 */
[----:B------:R-:W-:Y:S02]  /*7e20*/  @!P5 IMAD.MOV R156, RZ, RZ, -R156 ;  /* 0x000000ffff9cd224 */ /* 0x000fe400078e0a9c */
[C---:B------:R-:W-:Y:S02]  /*7e30*/  IMAD R159, R5.reuse, R4, R159 ;  /* 0x00000004059f7224 */ /* 0x040fe400078e029f */
[----:B------:R-:W-:Y:S01]  /*7e40*/  @!P4 IMAD.MOV R155, RZ, RZ, -R155 ;  /* 0x000000ffff9bc224 */ /* 0x000fe200078e0a9b */
[----:B------:R-:W-:Y:S02]  /*7e50*/  ISETP.GE.AND P4, PT, R160, RZ, PT ;  /* 0x000000ffa000720c */ /* 0x000fe40003f86270 */
[----:B------:R-:W-:Y:S01]  /*7e60*/  ISETP.GT.U32.AND P5, PT, R5, R159, PT ;  /* 0x0000009f0500720c */ /* 0x000fe20003fa4070 */
[--C-:B------:R-:W-:Y:S01]  /*7e70*/  @!P6 IMAD.IADD R158, R158, 0x1, -R5.reuse ;  /* 0x000000019e9ee824 */ /* 0x100fe200078e0a05 */
[----:B------:R-:W-:Y:S01]  /*7e80*/  IABS R160, R160 ;  /* 0x000000a000a07213 */ /* 0x000fe20000000000 */
[----:B------:R-:W-:Y:S01]  /*7e90*/  @!P3 IMAD.IADD R157, R157, 0x1, -R5 ;  /* 0x000000019d9db824 */ /* 0x000fe200078e0a05 */
[----:B------:R-:W-:-:S02]  /*7ea0*/  ISETP.GE.AND P3, PT, R3, RZ, PT ;  /* 0x000000ff0300720c */ /* 0x000fc40003f66270 */
[----:B------:R-:W-:Y:S01]  /*7eb0*/  ISETP.GT.U32.AND P6, PT, R5, R158, PT ;  /* 0x0000009e0500720c */ /* 0x000fe20003fc4070 */
[----:B------:R-:W-:-:S04]  /*7ec0*/  IMAD.HI.U32 R3, R2, R160, RZ ;  /* 0x000000a002037227 */ /* 0x000fc800078e00ff */
[----:B------:R-:W-:Y:S02]  /*7ed0*/  IMAD.MOV R4, RZ, RZ, -R3 ;  /* 0x000000ffff047224 */ /* 0x000fe400078e0a03 */
[----:B------:R-:W-:Y:S01]  /*7ee0*/  @!P2 IMAD.MOV R157, RZ, RZ, -R157 ;  /* 0x000000ffff9da224 */ /* 0x000fe200078e0a9d */
[----:B------:R-:W-:Y:S01]  /*7ef0*/  ISETP.GE.AND P2, PT, R162, RZ, PT ;  /* 0x000000ffa200720c */ /* 0x000fe20003f46270 */
[----:B------:R-:W-:Y:S01]  /*7f00*/  IMAD.HI.U32 R3, R2, R161, RZ ;  /* 0x000000a102037227 */ /* 0x000fe200078e00ff */
[----:B------:R-:W-:-:S03]  /*7f10*/  IABS R162, R162 ;  /* 0x000000a200a27213 */ /* 0x000fc60000000000 */
[----:B------:R-:W-:Y:S02]  /*7f20*/  @!P5 IMAD.IADD R159, R159, 0x1, -R5 ;  /* 0x000000019f9fd824 */ /* 0x000fe400078e0a05 */
[C---:B------:R-:W-:Y:S02]  /*7f30*/  IMAD R160, R5.reuse, R4, R160 ;  /* 0x0000000405a07224 */ /* 0x040fe400078e02a0 */
[----:B------:R-:W-:Y:S01]  /*7f40*/  IMAD.MOV R4, RZ, RZ, -R3 ;  /* 0x000000ffff047224 */ /* 0x000fe200078e0a03 */
[----:B------:R-:W-:Y:S01]  /*7f50*/  ISETP.GT.U32.AND P5, PT, R5, R159, PT ;  /* 0x0000009f0500720c */ /* 0x000fe20003fa4070 */
[----:B------:R-:W-:-:S04]  /*7f60*/  IMAD.HI.U32 R3, R2, R162, RZ ;  /* 0x000000a202037227 */ /* 0x000fc800078e00ff */
[----:B------:R-:W-:Y:S02]  /*7f70*/  IMAD R161, R5, R4, R161 ;  /* 0x0000000405a17224 */ /* 0x000fe400078e02a1 */
[----:B------:R-:W-:-:S04]  /*7f80*/  IMAD.HI.U32 R4, R2, R163, RZ ;  /* 0x000000a302047227 */ /* 0x000fc800078e00ff */
[----:B------:R-:W-:Y:S01]  /*7f90*/  @!P6 IMAD.IADD R158, R158, 0x1, -R5 ;  /* 0x000000019e9ee824 */ /* 0x000fe200078e0a05 */
[----:B------:R-:W-:Y:S01]  /*7fa0*/  ISETP.GT.U32.AND P6, PT, R5, R160, PT ;  /* 0x000000a00500720c */ /* 0x000fe20003fc4070 */
[----:B------:R-:W-:Y:S01]  /*7fb0*/  IMAD.MOV R3, RZ, RZ, -R3 ;  /* 0x000000ffff037224 */ /* 0x000fe200078e0a03 */
[----:B------:R-:W-:Y:S01]  /*7fc0*/  IADD3 R4, -R4, RZ, RZ ;  /* 0x000000ff04047210 */ /* 0x000fe20007ffe1ff */
[----:B------:R-:W-:Y:S02]  /*7fd0*/  @!P5 IMAD.IADD R159, R159, 0x1, -R5 ;  /* 0x000000019f9fd824 */ /* 0x000fe400078e0a05 */
[C---:B------:R-:W-:Y:S02]  /*7fe0*/  IMAD R162, R5.reuse, R3, R162 ;  /* 0x0000000305a27224 */ /* 0x040fe400078e02a2 */
[C---:B------:R-:W-:Y:S02]  /*7ff0*/  IMAD R163, R5.reuse, R4, R163 ;  /* 0x0000000405a37224 */ /* 0x040fe400078e02a3 */
[----:B------:R-:W-:Y:S01]  /*8000*/  IMAD.HI.U32 R3, R2, R164, RZ ;  /* 0x000000a402037227 */ /* 0x000fe200078e00ff */
[----:B------:R-:W-:-:S03]  /*8010*/  ISETP.GT.U32.AND P5, PT, R5, R162, PT ;  /* 0x000000a20500720c */ /* 0x000fc60003fa4070 */
[----:B------:R-:W-:Y:S01]  /*8020*/  @!P6 IMAD.IADD R160, R160, 0x1, -R5 ;  /* 0x00000001a0a0e824 */ /* 0x000fe200078e0a05 */
[C---:B------:R-:W-:Y:S01]  /*8030*/  ISETP.GT.U32.AND P6, PT, R5.reuse, R163, PT ;  /* 0x000000a30500720c */ /* 0x040fe20003fc4070 */
[----:B------:R-:W-:Y:S01]  /*8040*/  @!P1 IMAD.MOV R158, RZ, RZ, -R158 ;  /* 0x000000ffff9e9224 */ /* 0x000fe200078e0a9e */
[C---:B------:R-:W-:Y:S01]  /*8050*/  ISETP.GT.U32.AND P1, PT, R5.reuse, R161, PT ;  /* 0x000000a10500720c */ /* 0x040fe20003f24070 */
[----:B------:R-:W-:Y:S02]  /*8060*/  IMAD.MOV R3, RZ, RZ, -R3 ;  /* 0x000000ffff037224 */ /* 0x000fe400078e0a03 */
[----:B------:R-:W-:Y:S02]  /*8070*/  @!P0 IMAD.MOV R159, RZ, RZ, -R159 ;  /* 0x000000ffff9f8224 */ /* 0x000fe400078e0a9f */
[----:B------:R-:W-:Y:S02]  /*8080*/  IMAD R164, R5, R3, R164 ;  /* 0x0000000305a47224 */ /* 0x000fe400078e02a4 */
[----:B------:R-:W-:-:S02]  /*8090*/  @!P5 IMAD.IADD R162, R162, 0x1, -R5 ;  /* 0x00000001a2a2d824 */ /* 0x000fc400078e0a05 */
[----:B------:R-:W-:-:S04]  /*80a0*/  IMAD.HI.U32 R3, R2, R165, RZ ;  /* 0x000000a502037227 */ /* 0x000fc800078e00ff */
[----:B------:R-:W-:Y:S01]  /*80b0*/  @!P6 IMAD.IADD R163, R163, 0x1, -R5 ;  /* 0x00000001a3a3e824 */ /* 0x000fe200078e0a05 */
[----:B------:R-:W-:Y:S01]  /*80c0*/  ISETP.GT.U32.AND P6, PT, R5, R162, PT ;  /* 0x000000a20500720c */ /* 0x000fe20003fc4070 */
[----:B------:R-:W-:Y:S02]  /*80d0*/  IMAD.MOV R4, RZ, RZ, -R3 ;  /* 0x000000ffff047224 */ /* 0x000fe400078e0a03 */
[----:B------:R-:W-:Y:S01]  /*80e0*/  @!P1 IMAD.IADD R161, R161, 0x1, -R5 ;  /* 0x00000001a1a19824 */ /* 0x000fe200078e0a05 */
[C---:B------:R-:W-:Y:S01]  /*80f0*/  ISETP.GT.U32.AND P1, PT, R5.reuse, R160, PT ;  /* 0x000000a00500720c */ /* 0x040fe20003f24070 */
[C---:B------:R-:W-:Y:S01]  /*8100*/  IMAD R165, R5.reuse, R4, R165 ;  /* 0x0000000405a57224 */ /* 0x040fe200078e02a5 */
[C---:B------:R-:W-:Y:S01]  /*8110*/  ISETP.GT.U32.AND P0, PT, R5.reuse, R163, PT ;  /* 0x000000a30500720c */ /* 0x040fe20003f04070 */
[----:B------:R-:W-:Y:S01]  /*8120*/  IMAD.HI.U32 R3, R2, R166, RZ ;  /* 0x000000a602037227 */ /* 0x000fe200078e00ff */
[----:B------:R-:W-:-:S03]  /*8130*/  ISETP.GT.U32.AND P5, PT, R5, R161, PT ;  /* 0x000000a10500720c */ /* 0x000fc60003fa4070 */
[----:B------:R-:W-:Y:S02]  /*8140*/  IMAD.MOV R3, RZ, RZ, -R3 ;  /* 0x000000ffff037224 */ /* 0x000fe400078e0a03 */
[--C-:B------:R-:W-:Y:S01]  /*8150*/  @!P6 IMAD.IADD R162, R162, 0x1, -R5.reuse ;  /* 0x00000001a2a2e824 */ /* 0x100fe200078e0a05 */
[C---:B------:R-:W-:Y:S01]  /*8160*/  ISETP.GT.U32.AND P6, PT, R5.reuse, R165, PT ;  /* 0x000000a50500720c */ /* 0x040fe20003fc4070 */
[C---:B------:R-:W-:Y:S02]  /*8170*/  IMAD R166, R5.reuse, R3, R166 ;  /* 0x0000000305a67224 */ /* 0x040fe400078e02a6 */
[----:B------:R-:W-:Y:S01]  /*8180*/  @!P1 IMAD.IADD R160, R160, 0x1, -R5 ;  /* 0x00000001a0a09824 */ /* 0x000fe200078e0a05 */
[----:B------:R-:W-:Y:S01]  /*8190*/  ISETP.GT.U32.AND P1, PT, R5, R164, PT ;  /* 0x000000a40500720c */ /* 0x000fe20003f24070 */
[----:B------:R-:W-:-:S04]  /*81a0*/  IMAD.HI.U32 R4, R2, R167, RZ ;  /* 0x000000a702047227 */ /* 0x000fc800078e00ff */
[--C-:B------:R-:W-:Y:S01]  /*81b0*/  @!P5 IMAD.IADD R161, R161, 0x1, -R5.reuse ;  /* 0x00000001a1a1d824 */ /* 0x100fe200078e0a05 */
[----:B------:R-:W-:Y:S01]  /*81c0*/  ISETP.GE.AND P5, PT, R168, RZ, PT ;  /* 0x000000ffa800720c */ /* 0x000fe20003fa6270 */
[----:B------:R-:W-:Y:S01]  /*81d0*/  IMAD.MOV R4, RZ, RZ, -R4 ;  /* 0x000000ffff047224 */ /* 0x000fe200078e0a04 */
[----:B------:R-:W-:Y:S01]  /*81e0*/  IABS R168, R173 ;  /* 0x000000ad00a87213 */ /* 0x000fe20000000000 */
[----:B------:R-:W-:Y:S01]  /*81f0*/  @!P6 IMAD.IADD R165, R165, 0x1, -R5 ;  /* 0x00000001a5a5e824 */ /* 0x000fe200078e0a05 */
[C---:B------:R-:W-:Y:S01]  /*8200*/  ISETP.GT.U32.AND P6, PT, R5.reuse, R166, PT ;  /* 0x000000a60500720c */ /* 0x040fe20003fc4070 */
[----:B------:R-:W-:Y:S02]  /*8210*/  @!P3 IMAD.MOV R161, RZ, RZ, -R161 ;  /* 0x000000ffffa1b224 */ /* 0x000fe400078e0aa1 */
[----:B------:R-:W-:Y:S01]  /*8220*/  IMAD.HI.U32 R3, R2, R168, RZ ;  /* 0x000000a802037227 */ /* 0x000fe200078e00ff */
[----:B------:R-:W-:-:S03]  /*8230*/  ISETP.GT.U32.AND P3, PT, R5, R165, PT ;  /* 0x000000a50500720c */ /* 0x000fc60003f64070 */
[----:B------:R-:W-:Y:S02]  /*8240*/  IMAD.MOV R3, RZ, RZ, -R3 ;  /* 0x000000ffff037224 */ /* 0x000fe400078e0a03 */
[--C-:B------:R-:W-:Y:S01]  /*8250*/  @!P1 IMAD.IADD R164, R164, 0x1, -R5.reuse ;  /* 0x00000001a4a49824 */ /* 0x100fe200078e0a05 */
[----:B------:R-:W-:Y:S01]  /*8260*/  ISETP.GE.AND P1, PT, R170, RZ, PT ;  /* 0x000000ffaa00720c */ /* 0x000fe20003f26270 */
[----:B------:R-:W-:Y:S01]  /*8270*/  IMAD R168, R5, R3, R168 ;  /* 0x0000000305a87224 */ /* 0x000fe200078e02a8 */
[----:B------:R-:W-:Y:S01]  /*8280*/  IABS R170, R175 ;  /* 0x000000af00aa7213 */ /* 0x000fe20000000000 */
[----:B------:R-:W-:Y:S01]  /*8290*/  @!P0 IMAD.IADD R163, R163, 0x1, -R5 ;  /* 0x00000001a3a38824 */ /* 0x000fe200078e0a05 */
[----:B------:R-:W-:Y:S01]  /*82a0*/  ISETP.GE.AND P0, PT, R169, RZ, PT ;  /* 0x000000ffa900720c */ /* 0x000fe20003f06270 */
[----:B------:R-:W-:Y:S01]  /*82b0*/  IMAD R167, R5, R4, R167 ;  /* 0x0000000405a77224 */ /* 0x000fe200078e02a7 */
[----:B------:R-:W-:Y:S01]  /*82c0*/  IABS R169, R174 ;  /* 0x000000ae00a97213 */ /* 0x000fe20000000000 */
[----:B------:R-:W-:Y:S01]  /*82d0*/  @!P3 IMAD.IADD R165, R165, 0x1, -R5 ;  /* 0x00000001a5a5b824 */ /* 0x000fe200078e0a05 */
[C---:B------:R-:W-:Y:S01]  /*82e0*/  ISETP.GT.U32.AND P3, PT, R5.reuse, R168, PT ;  /* 0x000000a80500720c */ /* 0x040fe20003f64070 */
[----:B------:R-:W-:Y:S01]  /*82f0*/  @!P4 IMAD.MOV R160, RZ, RZ, -R160 ;  /* 0x000000ffffa0c224 */ /* 0x000fe200078e0aa0 */
[C---:B------:R-:W-:Y:S01]  /*8300*/  ISETP.GT.U32.AND P4, PT, R5.reuse, R164, PT ;  /* 0x000000a40500720c */ /* 0x040fe20003f84070 */
[----:B------:R-:W-:Y:S01]  /*8310*/  @!P5 IMAD.MOV R163, RZ, RZ, -R163 ;  /* 0x000000ffffa3d224 */ /* 0x000fe200078e0aa3 */
[----:B------:R-:W-:Y:S01]  /*8320*/  ISETP.GT.U32.AND P5, PT, R5, R167, PT ;  /* 0x000000a70500720c */ /* 0x000fe20003fa4070 */
[----:B------:R-:W-:-:S04]  /*8330*/  IMAD.HI.U32 R3, R2, R169, RZ ;  /* 0x000000a902037227 */ /* 0x000fc800078e00ff */
[----:B------:R-:W-:Y:S02]  /*8340*/  IMAD.MOV R4, RZ, RZ, -R3 ;  /* 0x000000ffff047224 */ /* 0x000fe400078e0a03 */
[----:B------:R-:W-:Y:S02]  /*8350*/  IMAD.HI.U32 R3, R2, R170, RZ ;  /* 0x000000aa02037227 */ /* 0x000fe400078e00ff */
[----:B------:R-:W-:Y:S02]  /*8360*/  @!P3 IADD3 R168, R168, -R5, RZ ;  /* 0x80000005a8a8b210 */ /* 0x000fe40007ffe0ff */
[--C-:B------:R-:W-:Y:S01]  /*8370*/  @!P4 IMAD.IADD R164, R164, 0x1, -R5.reuse ;  /* 0x00000001a4a4c824 */ /* 0x100fe200078e0a05 */
[----:B------:R-:W-:Y:S01]  /*8380*/  ISETP.GE.AND P4, PT, R172, RZ, PT ;  /* 0x000000ffac00720c */ /* 0x000fe20003f86270 */
[----:B------:R-:W-:Y:S01]  /*8390*/  @!P6 IMAD.IADD R166, R166, 0x1, -R5 ;  /* 0x00000001a6a6e824 */ /* 0x000fe200078e0a05 */
[----:B------:R-:W-:Y:S01]  /*83a0*/  ISETP.GT.U32.AND P3, PT, R5, R168, PT ;  /* 0x000000a80500720c */ /* 0x000fe20003f64070 */
[----:B------:R-:W-:Y:S01]  /*83b0*/  IMAD.MOV R3, RZ, RZ, -R3 ;  /* 0x000000ffff037224 */ /* 0x000fe200078e0a03 */
[----:B------:R-:W-:Y:S01]  /*83c0*/  ISETP.GE.AND P6, PT, R173, RZ, PT ;  /* 0x000000ffad00720c */ /* 0x000fe20003fc6270 */
[----:B------:R-:W-:Y:S01]  /*83d0*/  @!P5 IMAD.IADD R167, R167, 0x1, -R5 ;  /* 0x00000001a7a7d824 */ /* 0x000fe200078e0a05 */
[----:B------:R-:W-:Y:S01]  /*83e0*/  IABS R173, R177 ;  /* 0x000000b100ad7213 */ /* 0x000fe20000000000 */
[----:B------:R-:W-:Y:S01]  /*83f0*/  @!P0 IMAD.MOV R164, RZ, RZ, -R164 ;  /* 0x000000ffffa48224 */ /* 0x000fe200078e0aa4 */
[C---:B------:R-:W-:Y:S01]  /*8400*/  ISETP.GT.U32.AND P0, PT, R5.reuse, R166, PT ;  /* 0x000000a60500720c */ /* 0x040fe20003f04070 */
[C---:B------:R-:W-:Y:S01]  /*8410*/  IMAD R170, R5.reuse, R3, R170 ;  /* 0x0000000305aa7224 */ /* 0x040fe200078e02aa */
[----:B------:R-:W-:Y:S01]  /*8420*/  ISETP.GT.U32.AND P5, PT, R5, R167, PT ;  /* 0x000000a70500720c */ /* 0x000fe20003fa4070 */
[----:B------:R-:W-:Y:S01]  /*8430*/  @!P2 IMAD.MOV R162, RZ, RZ, -R162 ;  /* 0x000000ffffa2a224 */ /* 0x000fe200078e0aa2 */
[----:B------:R-:W-:Y:S01]  /*8440*/  ISETP.GE.AND P2, PT, R171, RZ, PT ;  /* 0x000000ffab00720c */ /* 0x000fe20003f46270 */
[C---:B------:R-:W-:Y:S01]  /*8450*/  IMAD R169, R5.reuse, R4, R169 ;  /* 0x0000000405a97224 */ /* 0x040fe200078e02a9 */
[----:B------:R-:W-:Y:S01]  /*8460*/  IABS R171, R176 ;  /* 0x000000b000ab7213 */ /* 0x000fe20000000000 */
[----:B------:R-:W-:Y:S01]  /*8470*/  @!P3 IMAD.IADD R168, R168, 0x1, -R5 ;  /* 0x00000001a8a8b824 */ /* 0x000fe200078e0a05 */
[----:B------:R-:W-:Y:S01]  /*8480*/  ISETP.GT.U32.AND P3, PT, R5, R170, PT ;  /* 0x000000aa0500720c */ /* 0x000fe20003f64070 */
[----:B------:R-:W-:-:S04]  /*8490*/  IMAD.HI.U32 R4, R2, R173, RZ ;  /* 0x000000ad02047227 */ /* 0x000fc800078e00ff */
[--C-:B------:R-:W-:Y:S01]  /*84a0*/  @!P0 IMAD.IADD R166, R166, 0x1, -R5.reuse ;  /* 0x00000001a6a68824 */ /* 0x100fe200078e0a05 */
[----:B------:R-:W-:Y:S01]  /*84b0*/  ISETP.GT.U32.AND P0, PT, R5, R169, PT ;  /* 0x000000a90500720c */ /* 0x000fe20003f04070 */
[----:B------:R-:W-:Y:S01]  /*84c0*/  @!P5 IMAD.IADD R167, R167, 0x1, -R5 ;  /* 0x00000001a7a7d824 */ /* 0x000fe200078e0a05 */
[----:B------:R-:W-:Y:S01]  /*84d0*/  ISETP.GE.AND P5, PT, R174, RZ, PT ;  /* 0x000000ffae00720c */ /* 0x000fe20003fa6270 */
[----:B------:R-:W-:Y:S01]  /*84e0*/  IMAD.HI.U32 R3, R2, R171, RZ ;  /* 0x000000ab02037227 */ /* 0x000fe200078e00ff */
[----:B------:R-:W-:-:S03]  /*84f0*/  IABS R174, R178 ;  /* 0x000000b200ae7213 */ /* 0x000fc60000000000 */
[----:B------:R-:W-:Y:S02]  /*8500*/  @!P3 IMAD.IADD R170, R170, 0x1, -R5 ;  /* 0x00000001aaaab824 */ /* 0x000fe400078e0a05 */
[----:B------:R-:W-:Y:S02]  /*8510*/  @!P2 IMAD.MOV R166, RZ, RZ, -R166 ;  /* 0x000000ffffa6a224 */ /* 0x000fe400078e0aa6 */
[----:B------:R-:W-:Y:S01]  /*8520*/  IMAD.MOV R172, RZ, RZ, -R3 ;  /* 0x000000ffffac7224 */ /* 0x000fe200078e0a03 */
[----:B------:R-:W-:Y:S01]  /*8530*/  ISETP.GT.U32.AND P2, PT, R5, R170, PT ;  /* 0x000000aa0500720c */ /* 0x000fe20003f44070 */
[----:B------:R-:W-:-:S04]  /*8540*/  IMAD.HI.U32 R3, R2, R174, RZ ;  /* 0x000000ae02037227 */ /* 0x000fc800078e00ff */
[----:B------:R-:W-:Y:S02]  /*8550*/  IMAD.MOV R4, RZ, RZ, -R4 ;  /* 0x000000ffff047224 */ /* 0x000fe400078e0a04 */
[----:B------:R-:W-:Y:S01]  /*8560*/  @!P0 IMAD.IADD R169, R169, 0x1, -R5 ;  /* 0x00000001a9a98824 */ /* 0x000fe200078e0a05 */
[----:B------:R-:W-:Y:S01]  /*8570*/  ISETP.GE.AND P0, PT, R175, RZ, PT ;  /* 0x000000ffaf00720c */ /* 0x000fe20003f06270 */
[----:B------:R-:W-:Y:S02]  /*8580*/  IMAD.MOV R3, RZ, RZ, -R3 ;  /* 0x000000ffff037224 */ /* 0x000fe400078e0a03 */
[C---:B------:R-:W-:Y:S02]  /*8590*/  IMAD R171, R5.reuse, R172, R171 ;  /* 0x000000ac05ab7224 */ /* 0x040fe400078e02ab */
[C---:B------:R-:W-:Y:S01]  /*85a0*/  IMAD R172, R5.reuse, R4, R173 ;  /* 0x0000000405ac7224 */ /* 0x040fe200078e02ad */
[----:B------:R-:W-:Y:S01]  /*85b0*/  IABS R4, R179 ;  /* 0x000000b300047213 */ /* 0x000fe20000000000 */
[----:B------:R-:W-:Y:S01]  /*85c0*/  @!P1 IMAD.MOV R165, RZ, RZ, -R165 ;  /* 0x000000ffffa59224 */ /* 0x000fe200078e0aa5 */
[C---:B------:R-:W-:Y:S01]  /*85d0*/  ISETP.GT.U32.AND P1, PT, R5.reuse, R169, PT ;  /* 0x000000a90500720c */ /* 0x040fe20003f24070 */
[C---:B------:R-:W-:Y:S01]  /*85e0*/  IMAD R173, R5.reuse, R3, R174 ;  /* 0x0000000305ad7224 */ /* 0x040fe200078e02ae */
[----:B------:R-:W-:Y:S01]  /*85f0*/  ISETP.GT.U32.AND P3, PT, R5, R171, PT ;  /* 0x000000ab0500720c */ /* 0x000fe20003f64070 */
[----:B------:R-:W-:-:S02]  /*8600*/  @!P2 IMAD.IADD R170, R170, 0x1, -R5 ;  /* 0x00000001aaaaa824 */ /* 0x000fc400078e0a05 */
[----:B------:R-:W-:Y:S01]  /*8610*/  IMAD.MOV.U32 R174, RZ, RZ, R4 ;  /* 0x000000ffffae7224 */ /* 0x000fe200078e0004 */
[C---:B------:R-:W-:Y:S01]  /*8620*/  ISETP.GT.U32.AND P2, PT, R5.reuse, R173, PT ;  /* 0x000000ad0500720c */ /* 0x040fe20003f44070 */
[----:B------:R-:W-:Y:S01]  /*8630*/  @!P6 IMAD.MOV R168, RZ, RZ, -R168 ;  /* 0x000000ffffa8e224 */ /* 0x000fe200078e0aa8 */
[----:B------:R-:W-:Y:S01]  /*8640*/  ISETP.GT.U32.AND P6, PT, R5, R172, PT ;  /* 0x000000ac0500720c */ /* 0x000fe20003fc4070 */
[----:B------:R-:W-:-:S04]  /*8650*/  IMAD.HI.U32 R3, R2, R174, RZ ;  /* 0x000000ae02037227 */ /* 0x000fc800078e00ff */
[----:B------:R-:W-:Y:S01]  /*8660*/  @!P1 IMAD.IADD R169, R169, 0x1, -R5 ;  /* 0x00000001a9a99824 */ /* 0x000fe200078e0a05 */
[----:B------:R-:W-:Y:S01]  /*8670*/  ISETP.GE.AND P1, PT, R177, RZ, PT ;  /* 0x000000ffb100720c */ /* 0x000fe20003f26270 */
[----:B------:R-:W-:Y:S01]  /*8680*/  IMAD.MOV R3, RZ, RZ, -R3 ;  /* 0x000000ffff037224 */ /* 0x000fe200078e0a03 */
[----:B------:R-:W-:Y:S01]  /*8690*/  LOP3.LUT R177, R0, 0x160, RZ, 0xfc, !PT ;  /* 0x0000016000b17812 */ /* 0x000fe200078efcff */
[--C-:B------:R-:W-:Y:S01]  /*86a0*/  @!P3 IMAD.IADD R171, R171, 0x1, -R5.reuse ;  /* 0x00000001ababb824 */ /* 0x100fe200078e0a05 */
        /* <DEDUP_REMOVED lines=8> */
[----:B------:R-:W-:-:S03]  /*8730*/  ISETP.GT.U32.AND P6, PT, R5, R171, PT ;  /* 0x000000ab0500720c */ /* 0x000fc60003fc4070 */
[----:B------:R-:W-:Y:S02]  /*8740*/  IMAD.MOV R4, RZ, RZ, -R3 ;  /* 0x000000ffff047224 */ /* 0x000fe400078e0a03 */
[----:B------:R-:W-:Y:S01]  /*8750*/  @!P5 IMAD.MOV R169, RZ, RZ, -R169 ;  /* 0x000000ffffa9d224 */ /* 0x000fe200078e0aa9 */
[C---:B------:R-:W-:Y:S01]  /*8760*/  ISETP.GT.U32.AND P5, PT, R5.reuse, R172, PT ;  /* 0x000000ac0500720c */ /* 0x040fe20003fa4070 */
[----:B------:R-:W-:Y:S02]  /*8770*/  IMAD R175, R5, R4, R175 ;  /* 0x0000000405af7224 */ /* 0x000fe400078e02af */
        /* <DEDUP_REMOVED lines=9> */
[----:B------:R-:W-:Y:S01]  /*8810*/  ISETP.GE.AND P0, PT, R179, RZ, PT ;  /* 0x000000ffb300720c */ /* 0x000fe20003f06270 */
[----:B------:R-:W-:Y:S01]  /*8820*/  IMAD.HI.U32 R3, R2, R176, RZ ;  /* 0x000000b002037227 */ /* 0x000fe200078e00ff */
[----:B------:R-:W-:-:S02]  /*8830*/  IABS R179, R181 ;  /* 0x000000b500b37213 */ /* 0x000fc40000000000 */
[----:B------:R-:W-:Y:S01]  /*8840*/  ISETP.GE.AND P3, PT, R180, RZ, PT ;  /* 0x000000ffb400720c */ /* 0x000fe20003f66270 */
[--C-:B------:R-:W-:Y:S01]  /*8850*/  @!P5 IMAD.IADD R172, R172, 0x1, -R5.reuse ;  /* 0x00000001acacd824 */ /* 0x100fe200078e0a05 */
[----:B------:R-:W-:Y:S01]  /*8860*/  ISETP.GE.AND P5, PT, R177, RZ, PT ;  /* 0x000000ffb100720c */ /* 0x000fe20003fa6270 */
[----:B------:R-:W-:Y:S01]  /*8870*/  @!P2 IMAD.IADD R175, R175, 0x1, -R5 ;  /* 0x00000001afafa824 */ /* 0x000fe200078e0a05 */
[----:B------:R-:W-:Y:S01]  /*8880*/  IABS R177, R180 ;  /* 0x000000b400b17213 */ /* 0x000fe20000000000 */
[----:B------:R-:W-:Y:S01]  /*8890*/  IMAD.MOV R3, RZ, RZ, -R3 ;  /* 0x000000ffff037224 */ /* 0x000fe200078e0a03 */
[----:B------:R-:W-:Y:S01]  /*88a0*/  @!P4 IADD3 R171, -R171, RZ, RZ ;  /* 0x000000ffababc210 */ /* 0x000fe20007ffe1ff */
[----:B------:R-:W-:Y:S01]  /*88b0*/  @!P6 IMAD.IADD R174, R174, 0x1, -R5 ;  /* 0x00000001aeaee824 */ /* 0x000fe200078e0a05 */
[C---:B------:R-:W-:Y:S01]  /*88c0*/  ISETP.GT.U32.AND P2, PT, R5.reuse, R175, PT ;  /* 0x000000af0500720c */ /* 0x040fe20003f44070 */
[C---:B------:R-:W-:Y:S01]  /*88d0*/  IMAD R176, R5.reuse, R3, R176 ;  /* 0x0000000305b07224 */ /* 0x040fe200078e02b0 */
[----:B------:R-:W-:Y:S01]  /*88e0*/  ISETP.GE.AND P6, PT, R178, RZ, PT ;  /* 0x000000ffb200720c */ /* 0x000fe20003fc6270 */
[----:B------:R-:W-:Y:S01]  /*88f0*/  IMAD.HI.U32 R3, R2, R177, RZ ;  /* 0x000000b102037227 */ /* 0x000fe200078e00ff */
[----:B------:R-:W-:-:S02]  /*8900*/  ISETP.GT.U32.AND P4, PT, R5, R174, PT ;  /* 0x000000ae0500720c */ /* 0x000fc40003f84070 */
[----:B------:R-:W-:Y:S01]  /*8910*/  LOP3.LUT R180, R0, 0x168, RZ, 0xfc, !PT ;  /* 0x0000016800b47812 */ /* 0x000fe200078efcff */
[----:B------:R-:W-:Y:S02]  /*8920*/  IMAD.MOV R178, RZ, RZ, -R3 ;  /* 0x000000ffffb27224 */ /* 0x000fe400078e0a03 */
[----:B------:R-:W-:-:S04]  /*8930*/  IMAD.HI.U32 R4, R2, R179, RZ ;  /* 0x000000b302047227 */ /* 0x000fc800078e00ff */
[----:B------:R-:W-:Y:S02]  /*8940*/  IMAD R177, R5, R178, R177 ;  /* 0x000000b205b17224 */ /* 0x000fe400078e02b1 */
[--C-:B------:R-:W-:Y:S02]  /*8950*/  @!P2 IMAD.IADD R175, R175, 0x1, -R5.reuse ;  /* 0x00000001afafa824 */ /* 0x100fe400078e0a05 */
[----:B------:R-:W-:Y:S01]  /*8960*/  @!P1 IMAD.MOV R172, RZ, RZ, -R172 ;  /* 0x000000ffffac9224 */ /* 0x000fe200078e0aac */
[C---:B------:R-:W-:Y:S01]  /*8970*/  ISETP.GT.U32.AND P2, PT, R5.reuse, R177, PT ;  /* 0x000000b10500720c */ /* 0x040fe20003f44070 */
[----:B------:R-:W-:Y:S01]  /*8980*/  IMAD.MOV R4, RZ, RZ, -R4 ;  /* 0x000000ffff047224 */ /* 0x000fe200078e0a04 */
[----:B------:R-:W-:Y:S01]  /*8990*/  ISETP.GT.U32.AND P1, PT, R5, R176, PT ;  /* 0x000000b00500720c */ /* 0x000fe20003f24070 */
[----:B------:R-:W-:Y:S01]  /*89a0*/  @!P4 IMAD.IADD R174, R174, 0x1, -R5 ;  /* 0x00000001aeaec824 */ /* 0x000fe200078e0a05 */
[----:B------:R-:W-:Y:S01]  /*89b0*/  ISETP.GE.AND P4, PT, R181, RZ, PT ;  /* 0x000000ffb500720c */ /* 0x000fe20003f86270 */
[C---:B------:R-:W-:Y:S01]  /*89c0*/  IMAD R178, R5.reuse, R4, R179 ;  /* 0x0000000405b27224 */ /* 0x040fe200078e02b3 */
[----:B------:R-:W-:Y:S01]  /*89d0*/  IABS R179, R180 ;  /* 0x000000b400b37213 */ /* 0x000fe20000000000 */
[----:B------:R-:W-:Y:S01]  /*89e0*/  @!P0 IMAD.MOV R174, RZ, RZ, -R174 ;  /* 0x000000ffffae8224 */ /* 0x000fe200078e0aae */
[----:B------:R-:W-:Y:S01]  /*89f0*/  LOP3.LUT R4, R0, 0x16a, RZ, 0xfc, !PT ;  /* 0x0000016a00047812 */ /* 0x000fe200078efcff */
[----:B------:R-:W-:Y:S01]  /*8a00*/  @!P5 IMAD.MOV R175, RZ, RZ, -R175 ;  /* 0x000000ffffafd224 */ /* 0x000fe200078e0aaf */
[----:B------:R-:W-:Y:S01]  /*8a10*/  ISETP.GT.U32.AND P0, PT, R5, R178, PT ;  /* 0x000000b20500720c */ /* 0x000fe20003f04070 */
[----:B------:R-:W-:Y:S01]  /*8a20*/  IMAD.HI.U32 R3, R2, R179, RZ ;  /* 0x000000b302037227 */ /* 0x000fe200078e00ff */
[----:B------:R-:W-:-:S02]  /*8a30*/  IABS R181, R4 ;  /* 0x0000000400b57213 */ /* 0x000fc40000000000 */
[----:B------:R-:W-:Y:S01]  /*8a40*/  ISETP.GE.AND P5, PT, R180, RZ, PT ;  /* 0x000000ffb400720c */ /* 0x000fe20003fa6270 */
[--C-:B------:R-:W-:Y:S02]  /*8a50*/  @!P2 IMAD.IADD R177, R177, 0x1, -R5.reuse ;  /* 0x00000001b1b1a824 */ /* 0x100fe400078e0a05 */
[----:B------:R-:W-:Y:S02]  /*8a60*/  @!P1 IMAD.IADD R176, R176, 0x1, -R5 ;  /* 0x00000001b0b09824 */ /* 0x000fe400078e0a05 */
[----:B------:R-:W-:Y:S01]  /*8a70*/  IMAD.MOV R180, RZ, RZ, -R3 ;  /* 0x000000ffffb47224 */ /* 0x000fe200078e0a03 */
[C---:B------:R-:W-:Y:S01]  /*8a80*/  ISETP.GT.U32.AND P2, PT, R5.reuse, R177, PT ;  /* 0x000000b10500720c */ /* 0x040fe20003f44070 */
[----:B------:R-:W-:Y:S01]  /*8a90*/  IMAD.HI.U32 R3, R2, R181, RZ ;  /* 0x000000b502037227 */ /* 0x000fe200078e00ff */
[----:B------:R-:W-:-:S03]  /*8aa0*/  ISETP.GT.U32.AND P1, PT, R5, R176, PT ;  /* 0x000000b00500720c */ /* 0x000fc60003f24070 */
[----:B------:R-:W-:Y:S02]  /*8ab0*/  @!P0 IMAD.IADD R178, R178, 0x1, -R5 ;  /* 0x00000001b2b28824 */ /* 0x000fe400078e0a05 */
[C---:B------:R-:W-:Y:S02]  /*8ac0*/  IMAD R179, R5.reuse, R180, R179 ;  /* 0x000000b405b37224 */ /* 0x040fe400078e02b3 */
[----:B------:R-:W-:Y:S01]  /*8ad0*/  IMAD.MOV R180, RZ, RZ, -R3 ;  /* 0x000000ffffb47224 */ /* 0x000fe200078e0a03 */
[----:B------:R-:W-:Y:S02]  /*8ae0*/  ISETP.GT.U32.AND P0, PT, R5, R178, PT ;  /* 0x000000b20500720c */ /* 0x000fe40003f04070 */
[----:B------:R-:W-:Y:S01]  /*8af0*/  LOP3.LUT R3, R0, 0x16e, RZ, 0xfc, !PT ;  /* 0x0000016e00037812 */ /* 0x000fe200078efcff */
[----:B------:R-:W-:Y:S01]  /*8b00*/  @!P2 IMAD.IADD R177, R177, 0x1, -R5 ;  /* 0x00000001b1b1a824 */ /* 0x000fe200078e0a05 */
[C---:B------:R-:W-:Y:S01]  /*8b10*/  ISETP.GT.U32.AND P2, PT, R5.reuse, R179, PT ;  /* 0x000000b30500720c */ /* 0x040fe20003f44070 */
[----:B------:R-:W-:-:S02]  /*8b20*/  IMAD R180, R5, R180, R181 ;  /* 0x000000b405b47224 */ /* 0x000fc400078e02b5 */
[----:B------:R-:W-:Y:S01]  /*8b30*/  @!P1 IMAD.IADD R176, R176, 0x1, -R5 ;  /* 0x00000001b0b09824 */ /* 0x000fe200078e0a05 */
[----:B------:R-:W-:Y:S01]  /*8b40*/  ISETP.GE.AND P1, PT, R4, RZ, PT ;  /* 0x000000ff0400720c */ /* 0x000fe20003f26270 */
[----:B------:R-:W-:-:S04]  /*8b50*/  IMAD.HI.U32 R4, R2, R182, RZ ;  /* 0x000000b602047227 */ /* 0x000fc800078e00ff */
[----:B------:R-:W-:Y:S01]  /*8b60*/  @!P3 IMAD.MOV R177, RZ, RZ, -R177 ;  /* 0x000000ffffb1b224 */ /* 0x000fe200078e0ab1 */
[----:B------:R-:W-:Y:S01]  /*8b70*/  ISETP.GT.U32.AND P3, PT, R5, R180, PT ;  /* 0x000000b40500720c */ /* 0x000fe20003f64070 */
[----:B------:R-:W-:Y:S02]  /*8b80*/  IMAD.MOV R4, RZ, RZ, -R4 ;  /* 0x000000ffff047224 */ /* 0x000fe400078e0a04 */
[----:B------:R-:W-:Y:S01]  /*8b90*/  @!P0 IMAD.IADD R178, R178, 0x1, -R5 ;  /* 0x00000001b2b28824 */ /* 0x000fe200078e0a05 */
[----:B------:R-:W-:Y:S01]  /*8ba0*/  ISETP.GE.AND P0, PT, R3, RZ, PT ;  /* 0x000000ff0300720c */ /* 0x000fe20003f06270 */
[C---:B------:R-:W-:Y:S01]  /*8bb0*/  IMAD R181, R5.reuse, R4, R182 ;  /* 0x0000000405b57224 */ /* 0x040fe200078e02b6 */
[----:B------:R-:W-:Y:S01]  /*8bc0*/  IABS R182, R3 ;  /* 0x0000000300b67213 */ /* 0x000fe20000000000 */
[----:B------:R-:W-:Y:S02]  /*8bd0*/  @!P4 IMAD.MOV R178, RZ, RZ, -R178 ;  /* 0x000000ffffb2c224 */ /* 0x000fe400078e0ab2 */
        /* <DEDUP_REMOVED lines=8> */
[----:B------:R-:W-:Y:S01]  /*8c60*/  @!P4 IADD3 R181, R181, -R5, RZ ;  /* 0x80000005b5b5c210 */ /* 0x000fe20007ffe0ff */
[C---:B------:R-:W-:Y:S02]  /*8c70*/  IMAD R182, R5.reuse, R183, R182 ;  /* 0x000000b705b67224 */ /* 0x040fe400078e02b6 */
[----:B------:R-:W-:Y:S01]  /*8c80*/  IMAD.MOV R4, RZ, RZ, -R4 ;  /* 0x000000ffff047224 */ /* 0x000fe200078e0a04 */
[----:B------:R-:W-:Y:S01]  /*8c90*/  ISETP.GT.U32.AND P4, PT, R5, R181, PT ;  /* 0x000000b50500720c */ /* 0x000fe20003f84070 */
[----:B------:R-:W-:-:S04]  /*8ca0*/  IMAD.HI.U32 R3, R2, R185, RZ ;  /* 0x000000b902037227 */ /* 0x000fc800078e00ff */
[C---:B------:R-:W-:Y:S02]  /*8cb0*/  IMAD R183, R5.reuse, R4, R184 ;  /* 0x0000000405b77224 */ /* 0x040fe400078e02b8 */
[----:B------:R-:W-:Y:S01]  /*8cc0*/  @!P3 IMAD.IADD R180, R180, 0x1, -R5 ;  /* 0x00000001b4b4b824 */ /* 0x000fe200078e0a05 */
[----:B------:R-:W-:Y:S01]  /*8cd0*/  ISETP.GT.U32.AND P3, PT, R5, R182, PT ;  /* 0x000000b60500720c */ /* 0x000fe20003f64070 */
[----:B------:R-:W-:-:S04]  /*8ce0*/  IMAD.HI.U32 R4, R2, R186, RZ ;  /* 0x000000ba02047227 */ /* 0x000fc800078e00ff */
[----:B------:R-:W-:Y:S02]  /*8cf0*/  @!P2 IMAD.IADD R179, R179, 0x1, -R5 ;  /* 0x00000001b3b3a824 */ /* 0x000fe400078e0a05 */
[----:B------:R-:W-:Y:S02]  /*8d00*/  IMAD.MOV R184, RZ, RZ, -R3 ;  /* 0x000000ffffb87224 */ /* 0x000fe400078e0a03 */
[----:B------:R-:W-:Y:S01]  /*8d10*/  IMAD.MOV R4, RZ, RZ, -R4 ;  /* 0x000000ffff047224 */ /* 0x000fe200078e0a04 */
[C---:B------:R-:W-:Y:S01]  /*8d20*/  ISETP.GT.U32.AND P2, PT, R5.reuse, R179, PT ;  /* 0x000000b30500720c */ /* 0x040fe20003f44070 */
[C---:B------:R-:W-:Y:S02]  /*8d30*/  IMAD R184, R5.reuse, R184, R185 ;  /* 0x000000b805b87224 */ /* 0x040fe400078e02b9 */
[----:B------:R-:W-:Y:S02]  /*8d40*/  IMAD R185, R5, R4, R186 ;  /* 0x0000000405b97224 */ /* 0x000fe400078e02ba */
[--C-:B------:R-:W-:Y:S01]  /*8d50*/  @!P4 IMAD.IADD R181, R181, 0x1, -R5.reuse ;  /* 0x00000001b5b5c824 */ /* 0x100fe200078e0a05 */
[C---:B------:R-:W-:Y:S01]  /*8d60*/  ISETP.GT.U32.AND P4, PT, R5.reuse, R184, PT ;  /* 0x000000b80500720c */ /* 0x040fe20003f84070 */
[----:B------:R-:W-:Y:S01]  /*8d70*/  @!P1 IMAD.MOV R180, RZ, RZ, -R180 ;  /* 0x000000ffffb49224 */ /* 0x000fe200078e0ab4 */
[----:B------:R-:W-:Y:S01]  /*8d80*/  ISETP.GE.AND P1, PT, R188, RZ, PT ;  /* 0x000000ffbc00720c */ /* 0x000fe20003f26270 */
[----:B------:R-:W-:Y:S01]  /*8d90*/  @!P3 IMAD.IADD R182, R182, 0x1, -R5 ;  /* 0x00000001b6b6b824 */ /* 0x000fe200078e0a05 */
[----:B------:R-:W-:Y:S01]  /*8da0*/  LOP3.LUT R188, R0, 0x176, RZ, 0xfc, !PT ;  /* 0x0000017600bc7812 */ /* 0x000fe200078efcff */
[----:B------:R-:W-:Y:S01]  /*8db0*/  @!P6 IMAD.MOV R181, RZ, RZ, -R181 ;  /* 0x000000ffffb5e224 */ /* 0x000fe200078e0ab5 */
[----:B------:R-:W-:Y:S01]  /*8dc0*/  ISETP.GT.U32.AND P6, PT, R5, R185, PT ;  /* 0x000000b90500720c */ /* 0x000fe20003fc4070 */
[----:B------:R-:W-:Y:S01]  /*8dd0*/  @!P2 IMAD.IADD R179, R179, 0x1, -R5 ;  /* 0x00000001b3b3a824 */ /* 0x000fe200078e0a05 */
[----:B------:R-:W-:Y:S01]  /*8de0*/  ISETP.GT.U32.AND P3, PT, R5, R182, PT ;  /* 0x000000b60500720c */ /* 0x000fe20003f64070 */
[----:B------:R-:W-:Y:S01]  /*8df0*/  IMAD.HI.U32 R4, R2, R189, RZ ;  /* 0x000000bd02047227 */ /* 0x000fe200078e00ff */
[----:B------:R-:W-:-:S02]  /*8e00*/  IABS R186, R188 ;  /* 0x000000bc00ba7213 */ /* 0x000fc40000000000 */
[----:B------:R-:W-:Y:S01]  /*8e10*/  ISETP.GE.AND P2, PT, R187, RZ, PT ;  /* 0x000000ffbb00720c */ /* 0x000fe20003f46270 */
[----:B------:R-:W-:Y:S01]  /*8e20*/  @!P5 IMAD.MOV R179, RZ, RZ, -R179 ;  /* 0x000000ffffb3d224 */ /* 0x000fe200078e0ab3 */
[----:B------:R-:W-:Y:S01]  /*8e30*/  ISETP.GT.U32.AND P5, PT, R5, R183, PT ;  /* 0x000000b70500720c */ /* 0x000fe20003fa4070 */
[----:B------:R-:W-:Y:S01]  /*8e40*/  IMAD.HI.U32 R3, R2, R186, RZ ;  /* 0x000000ba02037227 */ /* 0x000fe200078e00ff */
[----:B------:R-:W-:-:S03]  /*8e50*/  IABS R187, R191 ;  /* 0x000000bf00bb7213 */ /* 0x000fc60000000000 */
[----:B------:R-:W-:Y:S02]  /*8e60*/  @!P6 IMAD.IADD R185, R185, 0x1, -R5 ;  /* 0x00000001b9b9e824 */ /* 0x000fe400078e0a05 */
[----:B------:R-:W-:Y:S02]  /*8e70*/  IMAD.MOV R3, RZ, RZ, -R3 ;  /* 0x000000ffff037224 */ /* 0x000fe400078e0a03 */
[----:B------:R-:W-:Y:S01]  /*8e80*/  @!P3 IMAD.IADD R182, R182, 0x1, -R5 ;  /* 0x00000001b6b6b824 */ /* 0x000fe200078e0a05 */
[C---:B------:R-:W-:Y:S01]  /*8e90*/  ISETP.GT.U32.AND P6, PT, R5.reuse, R185, PT ;  /* 0x000000b90500720c */ /* 0x040fe20003fc4070 */
[----:B------:R-:W-:Y:S01]  /*8ea0*/  IMAD R186, R5, R3, R186 ;  /* 0x0000000305ba7224 */ /* 0x000fe200078e02ba */
[----:B------:R-:W-:Y:S01]  /*8eb0*/  ISETP.GE.AND P3, PT, R190, RZ, PT ;  /* 0x000000ffbe00720c */ /* 0x000fe20003f66270 */
[----:B------:R-:W-:-:S04]  /*8ec0*/  IMAD.HI.U32 R3, R2, R187, RZ ;  /* 0x000000bb02037227 */ /* 0x000fc800078e00ff */
[----:B------:R-:W-:Y:S01]  /*8ed0*/  @!P0 IMAD.MOV R182, RZ, RZ, -R182 ;  /* 0x000000ffffb68224 */ /* 0x000fe200078e0ab6 */
[----:B------:R-:W-:Y:S01]  /*8ee0*/  ISETP.GE.AND P0, PT, R188, RZ, PT ;  /* 0x000000ffbc00720c */ /* 0x000fe20003f06270 */
[----:B------:R-:W-:Y:S01]  /*8ef0*/  IMAD.MOV R188, RZ, RZ, -R3 ;  /* 0x000000ffffbc7224 */ /* 0x000fe200078e0a03 */
[----:B------:R-:W-:Y:S01]  /*8f00*/  LOP3.LUT R3, R0, 0x17c, RZ, 0xfc, !PT ;  /* 0x0000017c00037812 */ /* 0x000fe200078efcff */
[--C-:B------:R-:W-:Y:S02]  /*8f10*/  @!P5 IMAD.IADD R183, R183, 0x1, -R5.reuse ;  /* 0x00000001b7b7d824 */ /* 0x100fe400078e0a05 */
[----:B------:R-:W-:Y:S02]  /*8f20*/  @!P4 IMAD.IADD R184, R184, 0x1, -R5 ;  /* 0x00000001b8b8c824 */ /* 0x000fe400078e0a05 */
[C---:B------:R-:W-:Y:S01]  /*8f30*/  IMAD R187, R5.reuse, R188, R187 ;  /* 0x000000bc05bb7224 */ /* 0x040fe200078e02bb */
[----:B------:R-:W-:Y:S01]  /*8f40*/  ISETP.GT.U32.AND P5, PT, R5, R183, PT ;  /* 0x000000b70500720c */ /* 0x000fe20003fa4070 */
[----:B------:R-:W-:Y:S01]  /*8f50*/  @!P6 IMAD.IADD R185, R185, 0x1, -R5 ;  /* 0x00000001b9b9e824 */ /* 0x000fe200078e0a05 */
[C---:B------:R-:W-:Y:S01]  /*8f60*/  ISETP.GT.U32.AND P4, PT, R5.reuse, R184, PT ;  /* 0x000000b80500720c */ /* 0x040fe20003f84070 */
[----:B------:R-:W-:Y:S01]  /*8f70*/  IMAD.MOV R4, RZ, RZ, -R4 ;  /* 0x000000ffff047224 */ /* 0x000fe200078e0a04 */
[----:B------:R-:W-:Y:S01]  /*8f80*/  ISETP.GT.U32.AND P6, PT, R5, R187, PT ;  /* 0x000000bb0500720c */ /* 0x000fe20003fc4070 */
[----:B------:R-:W-:-:S02]  /*8f90*/  @!P3 IMAD.MOV R185, RZ, RZ, -R185 ;  /* 0x000000ffffb9b224 */ /* 0x000fc400078e0ab9 */
[----:B------:R-:W-:Y:S01]  /*8fa0*/  IMAD R188, R5, R4, R189 ;  /* 0x0000000405bc7224 */ /* 0x000fe200078e02bd */
[----:B------:R-:W-:Y:S02]  /*8fb0*/  IABS R189, R3 ;  /* 0x0000000300bd7213 */ /* 0x000fe40000000000 */
[----:B------:R-:W-:-:S03]  /*8fc0*/  LOP3.LUT R4, R0, 0x17e, RZ, 0xfc, !PT ;  /* 0x0000017e00047812 */ /* 0x000fc600078efcff */
[--C-:B------:R-:W-:Y:S01]  /*8fd0*/  @!P5 IMAD.IADD R183, R183, 0x1, -R5.reuse ;  /* 0x00000001b7b7d824 */ /* 0x100fe200078e0a05 */
[----:B------:R-:W-:Y:S01]  /*8fe0*/  ISETP.GT.U32.AND P5, PT, R5, R186, PT ;  /* 0x000000ba0500720c */ /* 0x000fe20003fa4070 */
[--C-:B------:R-:W-:Y:S01]  /*8ff0*/  @!P4 IMAD.IADD R184, R184, 0x1, -R5.reuse ;  /* 0x00000001b8b8c824 */ /* 0x100fe200078e0a05 */
[----:B------:R-:W-:Y:S01]  /*9000*/  ISETP.GE.AND P3, PT, R4, RZ, PT ;  /* 0x000000ff0400720c */ /* 0x000fe20003f66270 */
[----:B------:R-:W-:Y:S01]  /*9010*/  @!P6 IMAD.IADD R187, R187, 0x1, -R5 ;  /* 0x00000001bbbbe824 */ /* 0x000fe200078e0a05 */
[----:B------:R-:W-:Y:S01]  /*9020*/  ISETP.GE.AND P4, PT, R192, RZ, PT ;  /* 0x000000ffc000720c */ /* 0x000fe20003f86270 */
[----:B------:R-:W-:Y:S01]  /*9030*/  @!P1 IMAD.MOV R184, RZ, RZ, -R184 ;  /* 0x000000ffffb89224 */ /* 0x000fe200078e0ab8 */
[----:B------:R-:W-:Y:S01]  /*9040*/  ISETP.GE.AND P1, PT, R3, RZ, PT ;  /* 0x000000ff0300720c */ /* 0x000fe20003f26270 */
[----:B------:R-:W-:Y:S01]  /*9050*/  IMAD.HI.U32 R3, R2, R189, RZ ;  /* 0x000000bd02037227 */ /* 0x000fe200078e00ff */
[----:B------:R-:W-:Y:S02]  /*9060*/  ISETP.GT.U32.AND P6, PT, R5, R187, PT ;  /* 0x000000bb0500720c */ /* 0x000fe40003fc4070 */
[----:B------:R-:W-:Y:S01]  /*9070*/  IABS R192, R194 ;  /* 0x000000c200c07213 */ /* 0x000fe20000000000 */
[----:B------:R-:W-:-:S02]  /*9080*/  IMAD.MOV R190, RZ, RZ, -R3 ;  /* 0x000000ffffbe7224 */ /* 0x000fc400078e0a03 */
[----:B------:R-:W-:Y:S02]  /*9090*/  @!P5 IMAD.IADD R186, R186, 0x1, -R5 ;  /* 0x00000001babad824 */ /* 0x000fe400078e0a05 */
[----:B------:R-:W-:Y:S02]  /*90a0*/  IMAD R189, R5, R190, R189 ;  /* 0x000000be05bd7224 */ /* 0x000fe400078e02bd */
[----:B------:R-:W-:Y:S01]  /*90b0*/  @!P2 IMAD.MOV R183, RZ, RZ, -R183 ;  /* 0x000000ffffb7a224 */ /* 0x000fe200078e0ab7 */
[----:B------:R-:W-:Y:S01]  /*90c0*/  ISETP.GE.AND P2, PT, R191, RZ, PT ;  /* 0x000000ffbf00720c */ /* 0x000fe20003f46270 */
[----:B------:R-:W-:Y:S01]  /*90d0*/  IMAD.HI.U32 R3, R2, R192, RZ ;  /* 0x000000c002037227 */ /* 0x000fe200078e00ff */
[----:B------:R-:W-:Y:S02]  /*90e0*/  ISETP.GT.U32.AND P5, PT, R5, R186, PT ;  /* 0x000000ba0500720c */ /* 0x000fe40003fa4070 */
[----:B------:R-:W-:Y:S01]  /*90f0*/  IABS R191, R4 ;  /* 0x0000000400bf7213 */ /* 0x000fe20000000000 */
[----:B------:R-:W-:Y:S01]  /*9100*/  @!P6 IMAD.IADD R187, R187, 0x1, -R5 ;  /* 0x00000001bbbbe824 */ /* 0x000fe200078e0a05 */
[----:B------:R-:W-:Y:S01]  /*9110*/  ISETP.GT.U32.AND P6, PT, R5, R189, PT ;  /* 0x000000bd0500720c */ /* 0x000fe20003fc4070 */
[----:B------:R-:W-:-:S02]  /*9120*/  IMAD.MOV R3, RZ, RZ, -R3 ;  /* 0x000000ffff037224 */ /* 0x000fc400078e0a03 */
[----:B------:R-:W-:-:S04]  /*9130*/  IMAD.HI.U32 R4, R2, R191, RZ ;  /* 0x000000bf02047227 */ /* 0x000fc800078e00ff */
[----:B------:R-:W-:Y:S02]  /*9140*/  IMAD.MOV R4, RZ, RZ, -R4 ;  /* 0x000000ffff047224 */ /* 0x000fe400078e0a04 */
[----:B------:R-:W-:Y:S01]  /*9150*/  @!P5 IMAD.IADD R186, R186, 0x1, -R5 ;  /* 0x00000001babad824 */ /* 0x000fe200078e0a05 */
[C---:B------:R-:W-:Y:S01]  /*9160*/  ISETP.GT.U32.AND P5, PT, R5.reuse, R188, PT ;  /* 0x000000bc0500720c */ /* 0x040fe20003fa4070 */
[----:B------:R-:W-:Y:S02]  /*9170*/  IMAD R190, R5, R4, R191 ;  /* 0x0000000405be7224 */ /* 0x000fe400078e02bf */
[----:B------:R-:W-:Y:S02]  /*9180*/  @!P6 IMAD.IADD R189, R189, 0x1, -R5 ;  /* 0x00000001bdbde824 */ /* 0x000fe400078e0a05 */
[----:B------:R-:W-:Y:S01]  /*9190*/  @!P0 IMAD.MOV R186, RZ, RZ, -R186 ;  /* 0x000000ffffba8224 */ /* 0x000fe200078e0aba */
[C---:B------:R-:W-:Y:S01]  /*91a0*/  ISETP.GT.U32.AND P0, PT, R5.reuse, R190, PT ;  /* 0x000000be0500720c */ /* 0x040fe20003f04070 */
[----:B------:R-:W-:Y:S01]  /*91b0*/  IMAD.HI.U32 R4, R2, R193, RZ ;  /* 0x000000c102047227 */ /* 0x000fe200078e00ff */
[----:B------:R-:W-:-:S03]  /*91c0*/  ISETP.GT.U32.AND P6, PT, R5, R189, PT ;  /* 0x000000bd0500720c */ /* 0x000fc60003fc4070 */
[C---:B------:R-:W-:Y:S01]  /*91d0*/  IMAD R191, R5.reuse, R3, R192 ;  /* 0x0000000305bf7224 */ /* 0x040fe200078e02c0 */
[----:B------:R-:W-:Y:S01]  /*91e0*/  IADD3 R4, -R4, RZ, RZ ;  /* 0x000000ff04047210 */ /* 0x000fe20007ffe1ff */
[----:B------:R-:W-:Y:S01]  /*91f0*/  @!P2 IMAD.MOV R187, RZ, RZ, -R187 ;  /* 0x000000ffffbba224 */ /* 0x000fe200078e0abb */
[----:B------:R-:W-:Y:S01]  /*9200*/  ISETP.GE.AND P2, PT, R194, RZ, PT ;  /* 0x000000ffc200720c */ /* 0x000fe20003f46270 */
[----:B------:R-:W-:Y:S02]  /*9210*/  @!P5 IMAD.IADD R188, R188, 0x1, -R5 ;  /* 0x00000001bcbcd824 */ /* 0x000fe400078e0a05 */
[C---:B------:R-:W-:Y:S01]  /*9220*/  IMAD R192, R5.reuse, R4, R193 ;  /* 0x0000000405c07224 */ /* 0x040fe200078e02c1 */
[----:B------:R-:W-:Y:S01]  /*9230*/  IABS R193, R201 ;  /* 0x000000c900c17213 */ /* 0x000fe20000000000 */
[--C-:B------:R-:W-:Y:S01]  /*9240*/  @!P0 IMAD.IADD R190, R190, 0x1, -R5.reuse ;  /* 0x00000001bebe8824 */ /* 0x100fe200078e0a05 */
[----:B------:R-:W-:Y:S01]  /*9250*/  ISETP.GT.U32.AND P5, PT, R5, R188, PT ;  /* 0x000000bc0500720c */ /* 0x000fe20003fa4070 */
[----:B------:R-:W-:Y:S01]  /*9260*/  @!P6 IMAD.IADD R189, R189, 0x1, -R5 ;  /* 0x00000001bdbde824 */ /* 0x000fe200078e0a05 */
[C---:B------:R-:W-:Y:S01]  /*9270*/  ISETP.GT.U32.AND P6, PT, R5.reuse, R191, PT ;  /* 0x000000bf0500720c */ /* 0x040fe20003fc4070 */
[----:B------:R-:W-:Y:S01]  /*9280*/  IMAD.HI.U32 R3, R2, R193, RZ ;  /* 0x000000c102037227 */ /* 0x000fe200078e00ff */
[----:B------:R-:W-:-:S03]  /*9290*/  ISETP.GT.U32.AND P0, PT, R5, R190, PT ;  /* 0x000000be0500720c */ /* 0x000fc60003f04070 */
[----:B------:R-:W-:Y:S02]  /*92a0*/  IMAD.MOV R194, RZ, RZ, -R3 ;  /* 0x000000ffffc27224 */ /* 0x000fe400078e0a03 */
[----:B------:R-:W-:-:S04]  /*92b0*/  IMAD.HI.U32 R3, R2, R196, RZ ;  /* 0x000000c402037227 */ /* 0x000fc800078e00ff */
[----:B------:R-:W-:Y:S02]  /*92c0*/  IMAD R193, R5, R194, R193 ;  /* 0x000000c205c17224 */ /* 0x000fe400078e02c1 */
[--C-:B------:R-:W-:Y:S02]  /*92d0*/  @!P6 IMAD.IADD R191, R191, 0x1, -R5.reuse ;  /* 0x00000001bfbfe824 */ /* 0x100fe400078e0a05 */
[----:B------:R-:W-:Y:S01]  /*92e0*/  @!P0 IMAD.IADD R190, R190, 0x1, -R5 ;  /* 0x00000001bebe8824 */ /* 0x000fe200078e0a05 */
[C---:B------:R-:W-:Y:S01]  /*92f0*/  ISETP.GT.U32.AND P6, PT, R5.reuse, R193, PT ;  /* 0x000000c10500720c */ /* 0x040fe20003fc4070 */
[----:B------:R-:W-:Y:S01]  /*9300*/  IMAD.MOV R194, RZ, RZ, -R3 ;  /* 0x000000ffffc27224 */ /* 0x000fe200078e0a03 */
[----:B------:R-:W-:Y:S01]  /*9310*/  ISETP.GT.U32.AND P0, PT, R5, R192, PT ;  /* 0x000000c00500720c */ /* 0x000fe20003f04070 */
[----:B------:R-:W-:-:S04]  /*9320*/  IMAD.HI.U32 R4, R2, R197, RZ ;  /* 0x000000c502047227 */ /* 0x000fc800078e00ff */
[----:B------:R-:W-:Y:S02]  /*9330*/  IMAD R194, R5, R194, R196 ;  /* 0x000000c205c27224 */ /* 0x000fe400078e02c4 */
[----:B------:R-:W-:Y:S01]  /*9340*/  @!P5 IMAD.IADD R188, R188, 0x1, -R5 ;  /* 0x00000001bcbcd824 */ /* 0x000fe200078e0a05 */
[----:B------:R-:W-:Y:S01]  /*9350*/  ISETP.GE.AND P5, PT, R195, RZ, PT ;  /* 0x000000ffc300720c */ /* 0x000fe20003fa6270 */
[----:B------:R-:W-:-:S04]  /*9360*/  IMAD.HI.U32 R195, R2, R198, RZ ;  /* 0x000000c602c37227 */ /* 0x000fc800078e00ff */
[--C-:B------:R-:W-:Y:S02]  /*9370*/  @!P6 IMAD.IADD R193, R193, 0x1, -R5.reuse ;  /* 0x00000001c1c1e824 */ /* 0x100fe400078e0a05 */
[----:B------:R-:W-:Y:S01]  /*9380*/  @!P0 IMAD.IADD R192, R192, 0x1, -R5 ;  /* 0x00000001c0c08824 */ /* 0x000fe200078e0a05 */
[C---:B------:R-:W-:Y:S01]  /*9390*/  ISETP.GT.U32.AND P0, PT, R5.reuse, R194, PT ;  /* 0x000000c20500720c */ /* 0x040fe20003f04070 */
[----:B------:R-:W-:Y:S01]  /*93a0*/  @!P1 IMAD.MOV R189, RZ, RZ, -R189 ;  /* 0x000000ffffbd9224 */ /* 0x000fe200078e0abd */
[C---:B------:R-:W-:Y:S01]  /*93b0*/  ISETP.GT.U32.AND P1, PT, R5.reuse, R193, PT ;  /* 0x000000c10500720c */ /* 0x040fe20003f24070 */
[----:B------:R-:W-:Y:S01]  /*93c0*/  IMAD.MOV R4, RZ, RZ, -R4 ;  /* 0x000000ffff047224 */ /* 0x000fe200078e0a04 */
[----:B------:R-:W-:Y:S01]  /*93d0*/  ISETP.GT.U32.AND P6, PT, R5, R192, PT ;  /* 0x000000c00500720c */ /* 0x000fe20003fc4070 */
[----:B------:R-:W-:-:S04]  /*93e0*/  IMAD.HI.U32 R3, R2, R199, RZ ;  /* 0x000000c702037227 */ /* 0x000fc800078e00ff */
[----:B------:R-:W-:Y:S02]  /*93f0*/  IMAD.MOV R196, RZ, RZ, -R195 ;  /* 0x000000ffffc47224 */ /* 0x000fe400078e0ac3 */
[C---:B------:R-:W-:Y:S02]  /*9400*/  IMAD R195, R5.reuse, R4, R197 ;  /* 0x0000000405c37224 */ /* 0x040fe400078e02c5 */
[----:B------:R-:W-:Y:S02]  /*9410*/  IMAD.MOV R4, RZ, RZ, -R3 ;  /* 0x000000ffff047224 */ /* 0x000fe400078e0a03 */
[----:B------:R-:W-:Y:S01]  /*9420*/  @!P4 IMAD.MOV R188, RZ, RZ, -R188 ;  /* 0x000000ffffbcc224 */ /* 0x000fe200078e0abc */
[C---:B------:R-:W-:Y:S01]  /*9430*/  ISETP.GT.U32.AND P4, PT, R5.reuse, R191, PT ;  /* 0x000000bf0500720c */ /* 0x040fe20003f84070 */
[C---:B------:R-:W-:Y:S01]  /*9440*/  IMAD R197, R5.reuse, R4, R199 ;  /* 0x0000000405c57224 */ /* 0x040fe200078e02c7 */
[----:B------:R-:W-:Y:S01]  /*9450*/  IABS R199, R206 ;  /* 0x000000ce00c77213 */ /* 0x000fe20000000000 */
[----:B------:R-:W-:Y:S01]  /*9460*/  @!P3 IMAD.MOV R190, RZ, RZ, -R190 ;  /* 0x000000ffffbeb224 */ /* 0x000fe200078e0abe */
[----:B------:R-:W-:Y:S01]  /*9470*/  ISETP.GT.U32.AND P3, PT, R5, R195, PT ;  /* 0x000000c30500720c */ /* 0x000fe20003f64070 */
[----:B------:R-:W-:-:S02]  /*9480*/  @!P0 IMAD.IADD R194, R194, 0x1, -R5 ;  /* 0x00000001c2c28824 */ /* 0x000fc400078e0a05 */
[----:B------:R-:W-:Y:S01]  /*9490*/  @!P1 IMAD.IADD R193, R193, 0x1, -R5 ;  /* 0x00000001c1c19824 */ /* 0x000fe200078e0a05 */
[C---:B------:R-:W-:Y:S01]  /*94a0*/  ISETP.GT.U32.AND P1, PT, R5.reuse, R197, PT ;  /* 0x000000c50500720c */ /* 0x040fe20003f24070 */
[C---:B------:R-:W-:Y:S01]  /*94b0*/  IMAD R196, R5.reuse, R196, R198 ;  /* 0x000000c405c47224 */ /* 0x040fe200078e02c6 */
[----:B------:R-:W-:Y:S01]  /*94c0*/  ISETP.GT.U32.AND P0, PT, R5, R194, PT ;  /* 0x000000c20500720c */ /* 0x000fe20003f04070 */
[----:B------:R-:W-:Y:S01]  /*94d0*/  IMAD.HI.U32 R4, R2, R199, RZ ;  /* 0x000000c702047227 */ /* 0x000fe200078e00ff */
[----:B------:R-:W-:-:S03]  /*94e0*/  IABS R198, R205 ;  /* 0x000000cd00c67213 */ /* 0x000fc60000000000 */
[--C-:B------:R-:W-:Y:S01]  /*94f0*/  @!P4 IMAD.IADD R191, R191, 0x1, -R5.reuse ;  /* 0x00000001bfbfc824 */ /* 0x100fe200078e0a05 */
[----:B------:R-:W-:Y:S01]  /*9500*/  ISETP.GT.U32.AND P4, PT, R5, R196, PT ;  /* 0x000000c40500720c */ /* 0x000fe20003f84070 */
[--C-:B------:R-:W-:Y:S01]  /*9510*/  @!P3 IMAD.IADD R195, R195, 0x1, -R5.reuse ;  /* 0x00000001c3c3b824 */ /* 0x100fe200078e0a05 */
[----:B------:R-:W-:Y:S01]  /*9520*/  ISETP.GE.AND P3, PT, R203, RZ, PT ;  /* 0x000000ffcb00720c */ /* 0x000fe20003f66270 */
[--C-:B------:R-:W-:Y:S01]  /*9530*/  @!P6 IMAD.IADD R192, R192, 0x1, -R5.reuse ;  /* 0x00000001c0c0e824 */ /* 0x100fe200078e0a05 */
[----:B------:R-:W-:Y:S01]  /*9540*/  ISETP.GE.AND P6, PT, R201, RZ, PT ;  /* 0x000000ffc900720c */ /* 0x000fe20003fc6270 */
[--C-:B------:R-:W-:Y:S01]  /*9550*/  @!P1 IMAD.IADD R197, R197, 0x1, -R5.reuse ;  /* 0x00000001c5c59824 */ /* 0x100fe200078e0a05 */
[----:B------:R-:W-:Y:S01]  /*9560*/  ISETP.GT.U32.AND P1, PT, R5, R195, PT ;  /* 0x000000c30500720c */ /* 0x000fe20003f24070 */
[----:B------:R-:W-:Y:S01]  /*9570*/  @!P0 IMAD.IADD R194, R194, 0x1, -R5 ;  /* 0x00000001c2c28824 */ /* 0x000fe200078e0a05 */
[----:B------:R-:W-:Y:S01]  /*9580*/  ISETP.GE.AND P0, PT, R202, RZ, PT ;  /* 0x000000ffca00720c */ /* 0x000fe20003f06270 */
[----:B------:R-:W-:Y:S01]  /*9590*/  IMAD.HI.U32 R3, R2, R198, RZ ;  /* 0x000000c602037227 */ /* 0x000fe200078e00ff */
[----:B------:R-:W-:-:S02]  /*95a0*/  @!P2 IADD3 R191, -R191, RZ, RZ ;  /* 0x000000ffbfbfa210 */ /* 0x000fc40007ffe1ff */
[C---:B------:R-:W-:Y:S01]  /*95b0*/  ISETP.GT.U32.AND P2, PT, R5.reuse, R197, PT ;  /* 0x000000c50500720c */ /* 0x040fe20003f44070 */
[----:B------:R-:W-:Y:S01]  /*95c0*/  IMAD.MOV R4, RZ, RZ, -R4 ;  /* 0x000000ffff047224 */ /* 0x000fe200078e0a04 */
[----:B------:R-:W-:Y:S01]  /*95d0*/  LOP3.LUT R202, R0, 0x194, RZ, 0xfc, !PT ;  /* 0x0000019400ca7812 */ /* 0x000fe200078efcff */
[----:B------:R-:W-:Y:S02]  /*95e0*/  IMAD.MOV R3, RZ, RZ, -R3 ;  /* 0x000000ffff037224 */ /* 0x000fe400078e0a03 */
[----:B------:R-:W-:Y:S01]  /*95f0*/  @!P4 IMAD.IADD R196, R196, 0x1, -R5 ;  /* 0x00000001c4c4c824 */ /* 0x000fe200078e0a05 */
[----:B------:R-:W-:Y:S01]  /*9600*/  ISETP.GE.AND P4, PT, R204, RZ, PT ;  /* 0x000000ffcc00720c */ /* 0x000fe20003f86270 */
[C---:B------:R-:W-:Y:S01]  /*9610*/  IMAD R199, R5.reuse, R4, R199 ;  /* 0x0000000405c77224 */ /* 0x040fe200078e02c7 */
[----:B------:R-:W-:Y:S01]  /*9620*/  LOP3.LUT R4, R0, 0x192, RZ, 0xfc, !PT ;  /* 0x0000019200047812 */ /* 0x000fe200078efcff */
[C---:B------:R-:W-:Y:S01]  /*9630*/  IMAD R198, R5.reuse, R3, R198 ;  /* 0x0000000305c67224 */ /* 0x040fe200078e02c6 */
[----:B------:R-:W-:Y:S01]  /*9640*/  IABS R201, R202 ;  /* 0x000000ca00c97213 */ /* 0x000fe20000000000 */
[----:B------:R-:W-:Y:S01]  /*9650*/  @!P5 IMAD.MOV R192, RZ, RZ, -R192 ;  /* 0x000000ffffc0d224 */ /* 0x000fe200078e0ac0 */
[----:B------:R-:W-:Y:S01]  /*9660*/  ISETP.GT.U32.AND P5, PT, R5, R196, PT ;  /* 0x000000c40500720c */ /* 0x000fe20003fa4070 */
[----:B------:R-:W-:Y:S01]  /*9670*/  @!P1 IMAD.IADD R195, R195, 0x1, -R5 ;  /* 0x00000001c3c39824 */ /* 0x000fe200078e0a05 */
[----:B------:R-:W-:Y:S01]  /*9680*/  ISETP.GT.U32.AND P1, PT, R5, R199, PT ;  /* 0x000000c70500720c */ /* 0x000fe20003f24070 */
[----:B------:R-:W-:Y:S01]  /*9690*/  @!P0 IMAD.MOV R194, RZ, RZ, -R194 ;  /* 0x000000ffffc28224 */ /* 0x000fe200078e0ac2 */
[----:B------:R-:W-:Y:S01]  /*96a0*/  ISETP.GE.AND P0, PT, R200, RZ, PT ;  /* 0x000000ffc800720c */ /* 0x000fe20003f06270 */
[----:B------:R-:W-:Y:S01]  /*96b0*/  @!P6 IMAD.MOV R193, RZ, RZ, -R193 ;  /* 0x000000ffffc1e224 */ /* 0x000fe200078e0ac1 */
[----:B------:R-:W-:Y:S01]  /*96c0*/  IABS R200, R4 ;  /* 0x0000000400c87213 */ /* 0x000fe20000000000 */
[----:B------:R-:W-:Y:S01]  /*96d0*/  @!P2 IMAD.IADD R197, R197, 0x1, -R5 ;  /* 0x00000001c5c5a824 */ /* 0x000fe200078e0a05 */
[----:B------:R-:W-:Y:S01]  /*96e0*/  ISETP.GT.U32.AND P6, PT, R5, R198, PT ;  /* 0x000000c60500720c */ /* 0x000fe20003fc4070 */
[----:B------:R-:W-:Y:S01]  /*96f0*/  @!P3 IMAD.MOV R195, RZ, RZ, -R195 ;  /* 0x000000ffffc3b224 */ /* 0x000fe200078e0ac3 */
[----:B------:R-:W-:Y:S01]  /*9700*/  ISETP.GE.AND P3, PT, R202, RZ, PT ;  /* 0x000000ffca00720c */ /* 0x000fe20003f66270 */
[----:B------:R-:W-:Y:S01]  /*9710*/  IMAD.HI.U32 R3, R2, R200, RZ ;  /* 0x000000c802037227 */ /* 0x000fe200078e00ff */
[----:B------:R-:W-:-:S02]  /*9720*/  ISETP.GE.AND P2, PT, R206, RZ, PT ;  /* 0x000000ffce00720c */ /* 0x000fc40003f46270 */
[----:B------:R-:W-:Y:S01]  /*9730*/  LOP3.LUT R206, R0, 0x19a, RZ, 0xfc, !PT ;  /* 0x0000019a00ce7812 */ /* 0x000fe200078efcff */
[----:B------:R-:W-:Y:S02]  /*9740*/  IMAD.MOV R3, RZ, RZ, -R3 ;  /* 0x000000ffff037224 */ /* 0x000fe400078e0a03 */
[--C-:B------:R-:W-:Y:S01]  /*9750*/  @!P5 IMAD.IADD R196, R196, 0x1, -R5.reuse ;  /* 0x00000001c4c4d824 */ /* 0x100fe200078e0a05 */
[----:B------:R-:W-:Y:S01]  /*9760*/  ISETP.GE.AND P5, PT, R205, RZ, PT ;  /* 0x000000ffcd00720c */ /* 0x000fe20003fa6270 */
[--C-:B------:R-:W-:Y:S01]  /*9770*/  @!P1 IMAD.IADD R199, R199, 0x1, -R5.reuse ;  /* 0x00000001c7c79824 */ /* 0x100fe200078e0a05 */
[----:B------:R-:W-:Y:S01]  /*9780*/  IABS R205, R206 ;  /* 0x000000ce00cd7213 */ /* 0x000fe20000000000 */
[C---:B------:R-:W-:Y:S01]  /*9790*/  IMAD R200, R5.reuse, R3, R200 ;  /* 0x0000000305c87224 */ /* 0x040fe200078e02c8 */
[----:B------:R-:W-:Y:S01]  /*97a0*/  LOP3.LUT R3, R0, 0x196, RZ, 0xfc, !PT ;  /* 0x0000019600037812 */ /* 0x000fe200078efcff */
[----:B------:R-:W-:Y:S01]  /*97b0*/  @!P6 IMAD.IADD R198, R198, 0x1, -R5 ;  /* 0x00000001c6c6e824 */ /* 0x000fe200078e0a05 */
[----:B------:R-:W-:Y:S01]  /*97c0*/  ISETP.GE.AND P6, PT, R4, RZ, PT ;  /* 0x000000ff0400720c */ /* 0x000fe20003fc6270 */
[----:B------:R-:W-:Y:S01]  /*97d0*/  @!P4 IMAD.MOV R196, RZ, RZ, -R196 ;  /* 0x000000ffffc4c224 */ /* 0x000fe200078e0ac4 */
[C---:B------:R-:W-:Y:S01]  /*97e0*/  ISETP.GT.U32.AND P4, PT, R5.reuse, R199, PT ;  /* 0x000000c70500720c */ /* 0x040fe20003f84070 */
[----:B------:R-:W-:Y:S01]  /*97f0*/  IMAD.HI.U32 R4, R2, R201, RZ ;  /* 0x000000c902047227 */ /* 0x000fe200078e00ff */
[----:B------:R-:W-:-:S02]  /*9800*/  ISETP.GT.U32.AND P1, PT, R5, R198, PT ;  /* 0x000000c60500720c */ /* 0x000fc40003f24070 */
[----:B------:R-:W-:Y:S01]  /*9810*/  IABS R202, R3 ;  /* 0x0000000300ca7213 */ /* 0x000fe20000000000 */
[----:B------:R-:W-:Y:S01]  /*9820*/  @!P0 IMAD.MOV R197, RZ, RZ, -R197 ;  /* 0x000000ffffc58224 */ /* 0x000fe200078e0ac5 */
[----:B------:R-:W-:Y:S01]  /*9830*/  ISETP.GT.U32.AND P0, PT, R5, R200, PT ;  /* 0x000000c80500720c */ /* 0x000fe20003f04070 */
[----:B------:R-:W-:Y:S02]  /*9840*/  IMAD.MOV R4, RZ, RZ, -R4 ;  /* 0x000000ffff047224 */ /* 0x000fe400078e0a04 */
[----:B------:R-:W-:-:S04]  /*9850*/  IMAD.HI.U32 R203, R2, R205, RZ ;  /* 0x000000cd02cb7227 */ /* 0x000fc800078e00ff */
[----:B------:R-:W-:Y:S01]  /*9860*/  IMAD R201, R5, R4, R201 ;  /* 0x0000000405c97224 */ /* 0x000fe200078e02c9 */
[----:B------:R-:W-:Y:S01]  /*9870*/  LOP3.LUT R4, R0, 0x198, RZ, 0xfc, !PT ;  /* 0x0000019800047812 */ /* 0x000fe200078efcff */
[--C-:B------:R-:W-:Y:S02]  /*9880*/  @!P4 IMAD.IADD R199, R199, 0x1, -R5.reuse ;  /* 0x00000001c7c7c824 */ /* 0x100fe400078e0a05 */
[--C-:B------:R-:W-:Y:S01]  /*9890*/  @!P1 IMAD.IADD R198, R198, 0x1, -R5.reuse ;  /* 0x00000001c6c69824 */ /* 0x100fe200078e0a05 */
[----:B------:R-:W-:Y:S01]  /*98a0*/  ISETP.GT.U32.AND P4, PT, R5, R201, PT ;  /* 0x000000c90500720c */ /* 0x000fe20003f84070 */
[----:B------:R-:W-:Y:S01]  /*98b0*/  @!P0 IMAD.IADD R200, R200, 0x1, -R5 ;  /* 0x00000001c8c88824 */ /* 0x000fe200078e0a05 */
[----:B------:R-:W-:Y:S01]  /*98c0*/  ISETP.GE.AND P1, PT, R3, RZ, PT ;  /* 0x000000ff0300720c */ /* 0x000fe20003f26270 */
[----:B------:R-:W-:Y:S01]  /*98d0*/  IMAD.HI.U32 R3, R2, R202, RZ ;  /* 0x000000ca02037227 */ /* 0x000fe200078e00ff */
[----:B------:R-:W-:Y:S02]  /*98e0*/  IABS R204, R4 ;  /* 0x0000000400cc7213 */ /* 0x000fe40000000000 */
[----:B------:R-:W-:Y:S01]  /*98f0*/  ISETP.GT.U32.AND P0, PT, R5, R200, PT ;  /* 0x000000c80500720c */ /* 0x000fe20003f04070 */
[----:B------:R-:W-:-:S02]  /*9900*/  IMAD.MOV R3, RZ, RZ, -R3 ;  /* 0x000000ffff037224 */ /* 0x000fc400078e0a03 */
[----:B------:R-:W-:Y:S01]  /*9910*/  @!P5 IMAD.MOV R198, RZ, RZ, -R198 ;  /* 0x000000ffffc6d224 */ /* 0x000fe200078e0ac6 */
[----:B------:R-:W-:Y:S01]  /*9920*/  ISETP.GE.AND P5, PT, R4, RZ, PT ;  /* 0x000000ff0400720c */ /* 0x000fe20003fa6270 */
[----:B------:R-:W-:Y:S02]  /*9930*/  IMAD R202, R5, R3, R202 ;  /* 0x0000000305ca7224 */ /* 0x000fe400078e02ca */
[----:B------:R-:W-:Y:S02]  /*9940*/  @!P4 IMAD.IADD R201, R201, 0x1, -R5 ;  /* 0x00000001c9c9c824 */ /* 0x000fe400078e0a05 */
[----:B------:R-:W-:-:S03]  /*9950*/  IMAD.HI.U32 R4, R2, R204, RZ ;  /* 0x000000cc02047227 */ /* 0x000fc600078e00ff */
[C---:B------:R-:W-:Y:S01]  /*9960*/  ISETP.GT.U32.AND P4, PT, R5.reuse, R201, PT ;  /* 0x000000c90500720c */ /* 0x040fe20003f84070 */
[----:B------:R-:W-:Y:S01]  /*9970*/  @!P0 IMAD.IADD R200, R200, 0x1, -R5 ;  /* 0x00000001c8c88824 */ /* 0x000fe200078e0a05 */
[C---:B------:R-:W-:Y:S01]  /*9980*/  ISETP.GT.U32.AND P0, PT, R5.reuse, R202, PT ;  /* 0x000000ca0500720c */ /* 0x040fe20003f04070 */
[----:B------:R-:W-:Y:S02]  /*9990*/  IMAD.MOV R4, RZ, RZ, -R4 ;  /* 0x000000ffff047224 */ /* 0x000fe400078e0a04 */
[----:B------:R-:W-:Y:S01]  /*99a0*/  @!P2 IMAD.MOV R199, RZ, RZ, -R199 ;  /* 0x000000ffffc7a224 */ /* 0x000fe200078e0ac7 */
[----:B------:R-:W-:Y:S01]  /*99b0*/  ISETP.GE.AND P2, PT, R206, RZ, PT ;  /* 0x000000ffce00720c */ /* 0x000fe20003f46270 */
[----:B------:R-:W-:Y:S02]  /*99c0*/  IMAD.MOV R206, RZ, RZ, -R203 ;  /* 0x000000ffffce7224 */ /* 0x000fe400078e0acb */
[C---:B------:R-:W-:Y:S02]  /*99d0*/  IMAD R203, R5.reuse, R4, R204 ;  /* 0x0000000405cb7224 */ /* 0x040fe400078e02cc */
[----:B------:R-:W-:Y:S01]  /*99e0*/  IMAD R204, R5, R206, R205 ;  /* 0x000000ce05cc7224 */ /* 0x000fe200078e02cd */
[----:B------:R-:W-:Y:S01]  /*99f0*/  IABS R205, R207 ;  /* 0x000000cf00cd7213 */ /* 0x000fe20000000000 */
[--C-:B------:R-:W-:Y:S01]  /*9a00*/  @!P4 IMAD.IADD R201, R201, 0x1, -R5.reuse ;  /* 0x00000001c9c9c824 */ /* 0x100fe200078e0a05 */
[C---:B------:R-:W-:Y:S01]  /*9a10*/  ISETP.GT.U32.AND P4, PT, R5.reuse, R203, PT ;  /* 0x000000cb0500720c */ /* 0x040fe20003f84070 */
[----:B------:R-:W-:Y:S01]  /*9a20*/  @!P0 IMAD.IADD R202, R202, 0x1, -R5 ;  /* 0x00000001caca8824 */ /* 0x000fe200078e0a05 */
[C---:B------:R-:W-:Y:S01]  /*9a30*/  ISETP.GT.U32.AND P0, PT, R5.reuse, R204, PT ;  /* 0x000000cc0500720c */ /* 0x040fe20003f04070 */
[----:B------:R-:W-:Y:S01]  /*9a40*/  @!P6 IMAD.MOV R200, RZ, RZ, -R200 ;  /* 0x000000ffffc8e224 */ /* 0x000fe200078e0ac8 */
[----:B------:R-:W-:Y:S01]  /*9a50*/  IABS R206, R210 ;  /* 0x000000d200ce7213 */ /* 0x000fe20000000000 */
[----:B------:R-:W-:Y:S01]  /*9a60*/  IMAD.HI.U32 R3, R2, R205, RZ ;  /* 0x000000cd02037227 */ /* 0x000fe200078e00ff */
[----:B------:R-:W-:-:S02]  /*9a70*/  ISETP.GT.U32.AND P6, PT, R5, R202, PT ;  /* 0x000000ca0500720c */ /* 0x000fc40003fc4070 */
[----:B------:R-:W-:Y:S01]  /*9a80*/  @!P3 IADD3 R201, -R201, RZ, RZ ;  /* 0x000000ffc9c9b210 */ /* 0x000fe20007ffe1ff */
[----:B------:R-:W-:Y:S01]  /*9a90*/  IMAD.MOV R4, RZ, RZ, -R3 ;  /* 0x000000ffff047224 */ /* 0x000fe200078e0a03 */
[----:B------:R-:W-:Y:S01]  /*9aa0*/  ISETP.GE.AND P3, PT, R207, RZ, PT ;  /* 0x000000ffcf00720c */ /* 0x000fe20003f66270 */
[----:B------:R-:W-:-:S04]  /*9ab0*/  IMAD.HI.U32 R3, R2, R206, RZ ;  /* 0x000000ce02037227 */ /* 0x000fc800078e00ff */
[----:B------:R-:W-:Y:S02]  /*9ac0*/  @!P4 IMAD.IADD R203, R203, 0x1, -R5 ;  /* 0x00000001cbcbc824 */ /* 0x000fe400078e0a05 */
[C---:B------:R-:W-:Y:S02]  /*9ad0*/  IMAD R205, R5.reuse, R4, R205 ;  /* 0x0000000405cd7224 */ /* 0x040fe400078e02cd */
[--C-:B------:R-:W-:Y:S01]  /*9ae0*/  @!P6 IMAD.IADD R202, R202, 0x1, -R5.reuse ;  /* 0x00000001cacae824 */ /* 0x100fe200078e0a05 */
[C---:B------:R-:W-:Y:S01]  /*9af0*/  ISETP.GT.U32.AND P4, PT, R5.reuse, R203, PT ;  /* 0x000000cb0500720c */ /* 0x040fe20003f84070 */
[----:B------:R-:W-:Y:S01]  /*9b00*/  @!P0 IMAD.IADD R204, R204, 0x1, -R5 ;  /* 0x00000001cccc8824 */ /* 0x000fe200078e0a05 */
[----:B------:R-:W-:Y:S01]  /*9b10*/  ISETP.GT.U32.AND P6, PT, R5, R205, PT ;  /* 0x000000cd0500720c */ /* 0x000fe20003fc4070 */
[----:B------:R-:W-:-:S03]  /*9b20*/  IMAD.HI.U32 R4, R2, R208, RZ ;  /* 0x000000d002047227 */ /* 0x000fc600078e00ff */
[----:B------:R-:W-:Y:S01]  /*9b30*/  ISETP.GT.U32.AND P0, PT, R5, R204, PT ;  /* 0x000000cc0500720c */ /* 0x000fe20003f04070 */
[----:B------:R-:W-:Y:S02]  /*9b40*/  IMAD.MOV R3, RZ, RZ, -R3 ;  /* 0x000000ffff037224 */ /* 0x000fe400078e0a03 */
[----:B------:R-:W-:-:S04]  /*9b50*/  IMAD.HI.U32 R207, R2, R209, RZ ;  /* 0x000000d102cf7227 */ /* 0x000fc800078e00ff */
[----:B------:R-:W-:Y:S02]  /*9b60*/  IMAD.MOV R4, RZ, RZ, -R4 ;  /* 0x000000ffff047224 */ /* 0x000fe400078e0a04 */
[----:B------:R-:W-:Y:S02]  /*9b70*/  IMAD R206, R5, R3, R206 ;  /* 0x0000000305ce7224 */ /* 0x000fe400078e02ce */
[----:B------:R-:W-:Y:S01]  /*9b80*/  @!P4 IMAD.IADD R203, R203, 0x1, -R5 ;  /* 0x00000001cbcbc824 */ /* 0x000fe200078e0a05 */
[----:B------:R-:W-:Y:S01]  /*9b90*/  ISETP.GE.AND P4, PT, R210, RZ, PT ;  /* 0x000000ffd200720c */ /* 0x000fe20003f86270 */
[----:B------:R-:W-:Y:S02]  /*9ba0*/  IMAD.MOV R210, RZ, RZ, -R207 ;  /* 0x000000ffffd27224 */ /* 0x000fe400078e0acf */
[----:B------:R-:W-:Y:S01]  /*9bb0*/  IMAD R207, R5, R4, R208 ;  /* 0x0000000405cf7224 */ /* 0x000fe200078e02d0 */
[----:B------:R-:W-:Y:S01]  /*9bc0*/  LOP3.LUT R4, R0, 0x1a4, RZ, 0xfc, !PT ;  /* 0x000001a400047812 */ /* 0x000fe200078efcff */
[----:B------:R-:W-:-:S02]  /*9bd0*/  @!P6 IMAD.IADD R205, R205, 0x1, -R5 ;  /* 0x00000001cdcde824 */ /* 0x000fc400078e0a05 */
[----:B------:R-:W-:Y:S01]  /*9be0*/  @!P1 IMAD.MOV R202, RZ, RZ, -R202 ;  /* 0x000000ffffca9224 */ /* 0x000fe200078e0aca */
[C---:B------:R-:W-:Y:S01]  /*9bf0*/  ISETP.GT.U32.AND P1, PT, R5.reuse, R206, PT ;  /* 0x000000ce0500720c */ /* 0x040fe20003f24070 */
[----:B------:R-:W-:Y:S01]  /*9c00*/  @!P0 IMAD.IADD R204, R204, 0x1, -R5 ;  /* 0x00000001cccc8824 */ /* 0x000fe200078e0a05 */
[C---:B------:R-:W-:Y:S01]  /*9c10*/  ISETP.GT.U32.AND P6, PT, R5.reuse, R205, PT ;  /* 0x000000cd0500720c */ /* 0x040fe20003fc4070 */
[C---:B------:R-:W-:Y:S01]  /*9c20*/  IMAD R208, R5.reuse, R210, R209 ;  /* 0x000000d205d07224 */ /* 0x040fe200078e02d1 */
[C---:B------:R-:W-:Y:S01]  /*9c30*/  ISETP.GT.U32.AND P0, PT, R5.reuse, R207, PT ;  /* 0x000000cf0500720c */ /* 0x040fe20003f04070 */
[----:B------:R-:W-:Y:S01]  /*9c40*/  @!P2 IMAD.MOV R204, RZ, RZ, -R204 ;  /* 0x000000ffffcca224 */ /* 0x000fe200078e0acc */
[----:B------:R-:W-:Y:S01]  /*9c50*/  IABS R209, R4 ;  /* 0x0000000400d17213 */ /* 0x000fe20000000000 */
[----:B------:R-:W-:Y:S01]  /*9c60*/  @!P5 IMAD.MOV R203, RZ, RZ, -R203 ;  /* 0x000000ffffcbd224 */ /* 0x000fe200078e0acb */
[----:B------:R-:W-:Y:S02]  /*9c70*/  ISETP.GT.U32.AND P2, PT, R5, R208, PT ;  /* 0x000000d00500720c */ /* 0x000fe40003f44070 */
[----:B------:R-:W-:Y:S01]  /*9c80*/  IABS R210, R214 ;  /* 0x000000d600d27213 */ /* 0x000fe20000000000 */
[----:B------:R-:W-:Y:S01]  /*9c90*/  IMAD.HI.U32 R3, R2, R209, RZ ;  /* 0x000000d102037227 */ /* 0x000fe200078e00ff */
[----:B------:R-:W-:-:S03]  /*9ca0*/  ISETP.GE.AND P5, PT, R211, RZ, PT ;  /* 0x000000ffd300720c */ /* 0x000fc60003fa6270 */
[--C-:B------:R-:W-:Y:S01]  /*9cb0*/  @!P1 IMAD.IADD R206, R206, 0x1, -R5.reuse ;  /* 0x00000001cece9824 */ /* 0x100fe200078e0a05 */
[----:B------:R-:W-:Y:S01]  /*9cc0*/  ISETP.GE.AND P1, PT, R4, RZ, PT ;  /* 0x000000ff0400720c */ /* 0x000fe20003f26270 */
[--C-:B------:R-:W-:Y:S01]  /*9cd0*/  @!P6 IMAD.IADD R205, R205, 0x1, -R5.reuse ;  /* 0x00000001cdcde824 */ /* 0x100fe200078e0a05 */
[----:B------:R-:W-:Y:S01]  /*9ce0*/  ISETP.GE.AND P6, PT, R212, RZ, PT ;  /* 0x000000ffd400720c */ /* 0x000fe20003fc6270 */
[----:B------:R-:W-:Y:S01]  /*9cf0*/  @!P0 IMAD.IADD R207, R207, 0x1, -R5 ;  /* 0x00000001cfcf8824 */ /* 0x000fe200078e0a05 */
[C---:B------:R-:W-:Y:S01]  /*9d00*/  ISETP.GT.U32.AND P0, PT, R5.reuse, R206, PT ;  /* 0x000000ce0500720c */ /* 0x040fe20003f04070 */
[----:B------:R-:W-:Y:S01]  /*9d10*/  @!P3 IMAD.MOV R205, RZ, RZ, -R205 ;  /* 0x000000ffffcdb224 */ /* 0x000fe200078e0acd */
[----:B------:R-:W-:Y:S01]  /*9d20*/  LOP3.LUT R212, R0, 0x1a8, RZ, 0xfc, !PT ;  /* 0x000001a800d47812 */ /* 0x000fe200078efcff */
[----:B------:R-:W-:Y:S01]  /*9d30*/  IMAD.MOV R4, RZ, RZ, -R3 ;  /* 0x000000ffff047224 */ /* 0x000fe200078e0a03 */
[----:B------:R-:W-:Y:S01]  /*9d40*/  ISETP.GT.U32.AND P3, PT, R5, R207, PT ;  /* 0x000000cf0500720c */ /* 0x000fe20003f64070 */
[----:B------:R-:W-:Y:S01]  /*9d50*/  IMAD.HI.U32 R3, R2, R210, RZ ;  /* 0x000000d202037227 */ /* 0x000fe200078e00ff */
[----:B------:R-:W-:-:S03]  /*9d60*/  IABS R211, R212 ;  /* 0x000000d400d37213 */ /* 0x000fc60000000000 */
[----:B------:R-:W-:Y:S02]  /*9d70*/  @!P2 IMAD.IADD R208, R208, 0x1, -R5 ;  /* 0x00000001d0d0a824 */ /* 0x000fe400078e0a05 */
[C---:B------:R-:W-:Y:S02]  /*9d80*/  IMAD R209, R5.reuse, R4, R209 ;  /* 0x0000000405d17224 */ /* 0x040fe400078e02d1 */
[----:B------:R-:W-:Y:S01]  /*9d90*/  IMAD.MOV R3, RZ, RZ, -R3 ;  /* 0x000000ffff037224 */ /* 0x000fe200078e0a03 */
[C---:B------:R-:W-:Y:S01]  /*9da0*/  ISETP.GT.U32.AND P2, PT, R5.reuse, R208, PT ;  /* 0x000000d00500720c */ /* 0x040fe20003f44070 */
[--C-:B------:R-:W-:Y:S01]  /*9db0*/  @!P0 IMAD.IADD R206, R206, 0x1, -R5.reuse ;  /* 0x00000001cece8824 */ /* 0x100fe200078e0a05 */
[C---:B------:R-:W-:Y:S01]  /*9dc0*/  ISETP.GT.U32.AND P0, PT, R5.reuse, R209, PT ;  /* 0x000000d10500720c */ /* 0x040fe20003f04070 */
[----:B------:R-:W-:Y:S02]  /*9dd0*/  IMAD R210, R5, R3, R210 ;  /* 0x0000000305d27224 */ /* 0x000fe400078e02d2 */
[----:B------:R-:W-:-:S02]  /*9de0*/  @!P3 IMAD.IADD R207, R207, 0x1, -R5 ;  /* 0x00000001cfcfb824 */ /* 0x000fc400078e0a05 */
[----:B------:R-:W-:Y:S01]  /*9df0*/  IMAD.HI.U32 R3, R2, R211, RZ ;  /* 0x000000d302037227 */ /* 0x000fe200078e00ff */
[----:B------:R-:W-:-:S03]  /*9e00*/  ISETP.GT.U32.AND P3, PT, R5, R210, PT ;  /* 0x000000d20500720c */ /* 0x000fc60003f64070 */
[----:B------:R-:W-:-:S04]  /*9e10*/  IMAD.HI.U32 R4, R2, R213, RZ ;  /* 0x000000d502047227 */ /* 0x000fc800078e00ff */
[----:B------:R-:W-:Y:S01]  /*9e20*/  @!P2 IMAD.IADD R208, R208, 0x1, -R5 ;  /* 0x00000001d0d0a824 */ /* 0x000fe200078e0a05 */
[----:B------:R-:W-:Y:S01]  /*9e30*/  ISETP.GE.AND P2, PT, R214, RZ, PT ;  /* 0x000000ffd600720c */ /* 0x000fe20003f46270 */
[----:B------:R-:W-:Y:S02]  /*9e40*/  IMAD.MOV R214, RZ, RZ, -R3 ;  /* 0x000000ffffd67224 */ /* 0x000fe400078e0a03 */
[----:B------:R-:W-:Y:S01]  /*9e50*/  @!P0 IMAD.IADD R209, R209, 0x1, -R5 ;  /* 0x00000001d1d18824 */ /* 0x000fe200078e0a05 */
[----:B------:R-:W-:Y:S01]  /*9e60*/  ISETP.GE.AND P0, PT, R212, RZ, PT ;  /* 0x000000ffd400720c */ /* 0x000fe20003f06270 */
[----:B------:R-:W-:Y:S01]  /*9e70*/  IMAD.HI.U32 R212, R2, R215, RZ ;  /* 0x000000d702d47227 */ /* 0x000fe200078e00ff */
[----:B------:R-:W-:-:S03]  /*9e80*/  @!P6 IADD3 R208, -R208, RZ, RZ ;  /* 0x000000ffd0d0e210 */ /* 0x000fc60007ffe1ff */
[----:B------:R-:W-:Y:S02]  /*9e90*/  IMAD.MOV R4, RZ, RZ, -R4 ;  /* 0x000000ffff047224 */ /* 0x000fe400078e0a04 */
[C---:B------:R-:W-:Y:S02]  /*9ea0*/  IMAD R211, R5.reuse, R214, R211 ;  /* 0x000000d605d37224 */ /* 0x040fe400078e02d3 */
[----:B------:R-:W-:Y:S02]  /*9eb0*/  @!P3 IMAD.IADD R210, R210, 0x1, -R5 ;  /* 0x00000001d2d2b824 */ /* 0x000fe400078e0a05 */
[----:B------:R-:W-:Y:S02]  /*9ec0*/  IMAD.MOV R214, RZ, RZ, -R212 ;  /* 0x000000ffffd67224 */ /* 0x000fe400078e0ad4 */
[C---:B------:R-:W-:Y:S01]  /*9ed0*/  IMAD R212, R5.reuse, R4, R213 ;  /* 0x0000000405d47224 */ /* 0x040fe200078e02d5 */
[C---:B------:R-:W-:Y:S01]  /*9ee0*/  ISETP.GT.U32.AND P3, PT, R5.reuse, R210, PT ;  /* 0x000000d20500720c */ /* 0x040fe20003f64070 */
[----:B------:R-:W-:Y:S01]  /*9ef0*/  @!P5 IMAD.MOV R207, RZ, RZ, -R207 ;  /* 0x000000ffffcfd224 */ /* 0x000fe200078e0acf */
[C---:B------:R-:W-:Y:S01]  /*9f00*/  ISETP.GT.U32.AND P5, PT, R5.reuse, R211, PT ;  /* 0x000000d30500720c */ /* 0x040fe20003fa4070 */
[C---:B------:R-:W-:Y:S01]  /*9f10*/  IMAD R213, R5.reuse, R214, R215 ;  /* 0x000000d605d57224 */ /* 0x040fe200078e02d7 */
[----:B------:R-:W-:Y:S01]  /*9f20*/  ISETP.GT.U32.AND P6, PT, R5, R212, PT ;  /* 0x000000d40500720c */ /* 0x000fe20003fc4070 */
[----:B------:R-:W-:Y:S01]  /*9f30*/  @!P4 IMAD.MOV R206, RZ, RZ, -R206 ;  /* 0x000000ffffcec224 */ /* 0x000fe200078e0ace */
[----:B------:R-:W-:-:S02]  /*9f40*/  IABS R214, R218 ;  /* 0x000000da00d67213 */ /* 0x000fc40000000000 */
[----:B------:R-:W-:Y:S02]  /*9f50*/  IABS R215, R220 ;  /* 0x000000dc00d77213 */ /* 0x000fe40000000000 */
[----:B------:R-:W-:Y:S01]  /*9f60*/  ISETP.GT.U32.AND P4, PT, R5, R209, PT ;  /* 0x000000d10500720c */ /* 0x000fe20003f84070 */
[----:B------:R-:W-:-:S04]  /*9f70*/  IMAD.HI.U32 R3, R2, R214, RZ ;  /* 0x000000d602037227 */ /* 0x000fc800078e00ff */
[--C-:B------:R-:W-:Y:S01]  /*9f80*/  @!P5 IMAD.IADD R211, R211, 0x1, -R5.reuse ;  /* 0x00000001d3d3d824 */ /* 0x100fe200078e0a05 */
[----:B------:R-:W-:Y:S01]  /*9f90*/  ISETP.GE.AND P5, PT, R217, RZ, PT ;  /* 0x000000ffd900720c */ /* 0x000fe20003fa6270 */
[--C-:B------:R-:W-:Y:S01]  /*9fa0*/  @!P3 IMAD.IADD R210, R210, 0x1, -R5.reuse ;  /* 0x00000001d2d2b824 */ /* 0x100fe200078e0a05 */
[C---:B------:R-:W-:Y:S01]  /*9fb0*/  ISETP.GT.U32.AND P3, PT, R5.reuse, R213, PT ;  /* 0x000000d50500720c */ /* 0x040fe20003f64070 */
[----:B------:R-:W-:Y:S01]  /*9fc0*/  @!P6 IMAD.IADD R212, R212, 0x1, -R5 ;  /* 0x00000001d4d4e824 */ /* 0x000fe200078e0a05 */
[----:B------:R-:W-:Y:S01]  /*9fd0*/  ISETP.GT.U32.AND P6, PT, R5, R211, PT ;  /* 0x000000d30500720c */ /* 0x000fe20003fc4070 */
[----:B------:R-:W-:Y:S01]  /*9fe0*/  IMAD.MOV R4, RZ, RZ, -R3 ;  /* 0x000000ffff047224 */ /* 0x000fe200078e0a03 */
[----:B------:R-:W-:Y:S01]  /*9ff0*/  IABS R217, R221 ;  /* 0x000000dd00d97213 */ /* 0x000fe20000000000 */
[----:B------:R-:W-:-:S04]  /*a000*/  IMAD.HI.U32 R3, R2, R215, RZ ;  /* 0x000000d702037227 */ /* 0x000fc800078e00ff */
[----:B------:R-:W-:Y:S02]  /*a010*/  IMAD R214, R5, R4, R214 ;  /* 0x0000000405d67224 */ /* 0x000fe400078e02d6 */
[----:B------:R-:W-:Y:S02]  /*a020*/  IMAD.MOV R4, RZ, RZ, -R3 ;  /* 0x000000ffff047224 */ /* 0x000fe400078e0a03 */
[--C-:B------:R-:W-:Y:S01]  /*a030*/  @!P3 IMAD.IADD R213, R213, 0x1, -R5.reuse ;  /* 0x00000001d5d5b824 */ /* 0x100fe200078e0a05 */
[----:B------:R-:W-:Y:S01]  /*a040*/  ISETP.GT.U32.AND P3, PT, R5, R212, PT ;  /* 0x000000d40500720c */ /* 0x000fe20003f64070 */
[----:B------:R-:W-:Y:S01]  /*a050*/  @!P6 IMAD.IADD R211, R211, 0x1, -R5 ;  /* 0x00000001d3d3e824 */ /* 0x000fe200078e0a05 */
[C---:B------:R-:W-:Y:S01]  /*a060*/  ISETP.GT.U32.AND P6, PT, R5.reuse, R214, PT ;  /* 0x000000d60500720c */ /* 0x040fe20003fc4070 */
[----:B------:R-:W-:Y:S02]  /*a070*/  IMAD R215, R5, R4, R215 ;  /* 0x0000000405d77224 */ /* 0x000fe400078e02d7 */
[----:B------:R-:W-:Y:S01]  /*a080*/  @!P4 IMAD.IADD R209, R209, 0x1, -R5 ;  /* 0x00000001d1d1c824 */ /* 0x000fe200078e0a05 */
[----:B------:R-:W-:Y:S01]  /*a090*/  ISETP.GE.AND P4, PT, R216, RZ, PT ;  /* 0x000000ffd800720c */ /* 0x000fe20003f86270 */
[----:B------:R-:W-:Y:S01]  /*a0a0*/  @!P2 IMAD.MOV R210, RZ, RZ, -R210 ;  /* 0x000000ffffd2a224 */ /* 0x000fe200078e0ad2 */
[----:B------:R-:W-:Y:S01]  /*a0b0*/  IABS R216, R219 ;  /* 0x000000db00d87213 */ /* 0x000fe20000000000 */
[----:B------:R-:W-:Y:S01]  /*a0c0*/  @!P1 IMAD.MOV R209, RZ, RZ, -R209 ;  /* 0x000000ffffd19224 */ /* 0x000fe200078e0ad1 */
[----:B------:R-:W-:Y:S01]  /*a0d0*/  ISETP.GT.U32.AND P1, PT, R5, R213, PT ;  /* 0x000000d50500720c */ /* 0x000fe20003f24070 */
[----:B------:R-:W-:-:S02]  /*a0e0*/  @!P0 IMAD.MOV R211, RZ, RZ, -R211 ;  /* 0x000000ffffd38224 */ /* 0x000fc400078e0ad3 */
[--C-:B------:R-:W-:Y:S01]  /*a0f0*/  @!P3 IMAD.IADD R212, R212, 0x1, -R5.reuse ;  /* 0x00000001d4d4b824 */ /* 0x100fe200078e0a05 */
[----:B------:R-:W-:Y:S01]  /*a100*/  ISETP.GT.U32.AND P3, PT, R5, R215, PT ;  /* 0x000000d70500720c */ /* 0x000fe20003f64070 */
[----:B------:R-:W-:Y:S01]  /*a110*/  @!P6 IMAD.IADD R214, R214, 0x1, -R5 ;  /* 0x00000001d6d6e824 */ /* 0x000fe200078e0a05 */
[----:B------:R-:W-:Y:S01]  /*a120*/  ISETP.GE.AND P6, PT, R220, RZ, PT ;  /* 0x000000ffdc00720c */ /* 0x000fe20003fc6270 */
[----:B------:R-:W-:-:S03]  /*a130*/  IMAD.HI.U32 R3, R2, R216, RZ ;  /* 0x000000d802037227 */ /* 0x000fc600078e00ff */
[----:B------:R-:W-:Y:S01]  /*a140*/  ISETP.GT.U32.AND P2, PT, R5, R214, PT ;  /* 0x000000d60500720c */ /* 0x000fe20003f44070 */
[----:B------:R-:W-:Y:S02]  /*a150*/  IMAD.MOV R4, RZ, RZ, -R3 ;  /* 0x000000ffff047224 */ /* 0x000fe400078e0a03 */
[----:B------:R-:W-:-:S04]  /*a160*/  IMAD.HI.U32 R3, R2, R217, RZ ;  /* 0x000000d902037227 */ /* 0x000fc800078e00ff */
[----:B------:R-:W-:Y:S02]  /*a170*/  IMAD R216, R5, R4, R216 ;  /* 0x0000000405d87224 */ /* 0x000fe400078e02d8 */
[----:B------:R-:W-:Y:S02]  /*a180*/  IMAD.MOV R4, RZ, RZ, -R3 ;  /* 0x000000ffff047224 */ /* 0x000fe400078e0a03 */
[--C-:B------:R-:W-:Y:S01]  /*a190*/  @!P3 IMAD.IADD R215, R215, 0x1, -R5.reuse ;  /* 0x00000001d7d7b824 */ /* 0x100fe200078e0a05 */
[----:B------:R-:W-:Y:S01]  /*a1a0*/  ISETP.GT.U32.AND P0, PT, R5, R216, PT ;  /* 0x000000d80500720c */ /* 0x000fe20003f04070 */
[----:B------:R-:W-:Y:S01]  /*a1b0*/  @!P1 IMAD.IADD R213, R213, 0x1, -R5 ;  /* 0x00000001d5d59824 */ /* 0x000fe200078e0a05 */
[----:B------:R-:W-:Y:S01]  /*a1c0*/  ISETP.GE.AND P1, PT, R218, RZ, PT ;  /* 0x000000ffda00720c */ /* 0x000fe20003f26270 */
[C---:B------:R-:W-:Y:S01]  /*a1d0*/  IMAD R217, R5.reuse, R4, R217 ;  /* 0x0000000405d97224 */ /* 0x040fe200078e02d9 */
[----:B------:R-:W-:Y:S01]  /*a1e0*/  IABS R218, R222 ;  /* 0x000000de00da7213 */ /* 0x000fe20000000000 */
[----:B------:R-:W-:Y:S01]  /*a1f0*/  @!P2 IMAD.IADD R214, R214, 0x1, -R5 ;  /* 0x00000001d6d6a824 */ /* 0x000fe200078e0a05 */
[C---:B------:R-:W-:Y:S01]  /*a200*/  ISETP.GT.U32.AND P3, PT, R5.reuse, R215, PT ;  /* 0x000000d70500720c */ /* 0x040fe20003f64070 */
[----:B------:R-:W-:Y:S01]  /*a210*/  @!P4 IMAD.MOV R212, RZ, RZ, -R212 ;  /* 0x000000ffffd4c224 */ /* 0x000fe200078e0ad4 */
[----:B------:R-:W-:Y:S01]  /*a220*/  ISETP.GT.U32.AND P2, PT, R5, R217, PT ;  /* 0x000000d90500720c */ /* 0x000fe20003f44070 */
[----:B------:R-:W-:Y:S01]  /*a230*/  IMAD.HI.U32 R3, R2, R218, RZ ;  /* 0x000000da02037227 */ /* 0x000fe200078e00ff */
[----:B------:R-:W-:-:S02]  /*a240*/  LOP3.LUT R4, R0, 0x1b8, RZ, 0xfc, !PT ;  /* 0x000001b800047812 */ /* 0x000fc400078efcff */
[----:B------:R-:W-:Y:S01]  /*a250*/  ISETP.GE.AND P4, PT, R219, RZ, PT ;  /* 0x000000ffdb00720c */ /* 0x000fe20003f86270 */
[----:B------:R-:W-:Y:S01]  /*a260*/  IMAD.MOV R3, RZ, RZ, -R3 ;  /* 0x000000ffff037224 */ /* 0x000fe200078e0a03 */
[----:B------:R-:W-:Y:S01]  /*a270*/  IABS R219, R4 ;  /* 0x0000000400db7213 */ /* 0x000fe20000000000 */
[--C-:B------:R-:W-:Y:S01]  /*a280*/  @!P0 IMAD.IADD R216, R216, 0x1, -R5.reuse ;  /* 0x00000001d8d88824 */ /* 0x100fe200078e0a05 */
[----:B------:R-:W-:Y:S01]  /*a290*/  ISETP.GE.AND P0, PT, R4, RZ, PT ;  /* 0x000000ff0400720c */ /* 0x000fe20003f06270 */
[----:B------:R-:W-:Y:S02]  /*a2a0*/  IMAD R218, R5, R3, R218 ;  /* 0x0000000305da7224 */ /* 0x000fe400078e02da */
[--C-:B------:R-:W-:Y:S01]  /*a2b0*/  @!P3 IMAD.IADD R215, R215, 0x1, -R5.reuse ;  /* 0x00000001d7d7b824 */ /* 0x100fe200078e0a05 */
[----:B------:R-:W-:Y:S01]  /*a2c0*/  ISETP.GE.AND P3, PT, R222, RZ, PT ;  /* 0x000000ffde00720c */ /* 0x000fe20003f66270 */
[----:B------:R-:W-:Y:S01]  /*a2d0*/  @!P2 IMAD.IADD R217, R217, 0x1, -R5 ;  /* 0x00000001d9d9a824 */ /* 0x000fe200078e0a05 */
[C---:B------:R-:W-:Y:S01]  /*a2e0*/  ISETP.GT.U32.AND P2, PT, R5.reuse, R216, PT ;  /* 0x000000d80500720c */ /* 0x040fe20003f44070 */
[----:B------:R-:W-:Y:S01]  /*a2f0*/  @!P6 IMAD.MOV R215, RZ, RZ, -R215 ;  /* 0x000000ffffd7e224 */ /* 0x000fe200078e0ad7 */
[----:B------:R-:W-:Y:S01]  /*a300*/  ISETP.GT.U32.AND P6, PT, R5, R218, PT ;  /* 0x000000da0500720c */ /* 0x000fe20003fc4070 */
[----:B------:R-:W-:Y:S01]  /*a310*/  IMAD.HI.U32 R3, R2, R219, RZ ;  /* 0x000000db02037227 */ /* 0x000fe200078e00ff */
[----:B------:R-:W-:-:S03]  /*a320*/  IABS R222, R224 ;  /* 0x000000e000de7213 */ /* 0x000fc60000000000 */
[----:B------:R-:W-:Y:S01]  /*a330*/  @!P1 IMAD.MOV R214, RZ, RZ, -R214 ;  /* 0x000000ffffd69224 */ /* 0x000fe200078e0ad6 */
[----:B------:R-:W-:Y:S01]  /*a340*/  ISETP.GT.U32.AND P1, PT, R5, R217, PT ;  /* 0x000000d90500720c */ /* 0x000fe20003f24070 */
[----:B------:R-:W-:Y:S01]  /*a350*/  @!P5 IMAD.MOV R213, RZ, RZ, -R213 ;  /* 0x000000ffffd5d224 */ /* 0x000fe200078e0ad5 */
[----:B------:R-:W-:Y:S01]  /*a360*/  ISETP.GE.AND P5, PT, R221, RZ, PT ;  /* 0x000000ffdd00720c */ /* 0x000fe20003fa6270 */
[----:B------:R-:W-:Y:S01]  /*a370*/  IMAD.MOV R4, RZ, RZ, -R3 ;  /* 0x000000ffff047224 */ /* 0x000fe200078e0a03 */
[----:B------:R-:W-:Y:S01]  /*a380*/  LOP3.LUT R221, R0, 0x1ba, RZ, 0xfc, !PT ;  /* 0x000001ba00dd7812 */ /* 0x000fe200078efcff */
[----:B------:R-:W-:Y:S02]  /*a390*/  @!P2 IMAD.IADD R216, R216, 0x1, -R5 ;  /* 0x00000001d8d8a824 */ /* 0x000fe400078e0a05 */
[C---:B------:R-:W-:Y:S01]  /*a3a0*/  IMAD R219, R5.reuse, R4, R219 ;  /* 0x0000000405db7224 */ /* 0x040fe200078e02db */
[----:B------:R-:W-:Y:S01]  /*a3b0*/  IABS R220, R221 ;  /* 0x000000dd00dc7213 */ /* 0x000fe20000000000 */
[----:B------:R-:W-:Y:S01]  /*a3c0*/  @!P6 IMAD.IADD R218, R218, 0x1, -R5 ;  /* 0x00000001dadae824 */ /* 0x000fe200078e0a05 */
[----:B------:R-:W-:Y:S01]  /*a3d0*/  ISETP.GE.AND P6, PT, R224, RZ, PT ;  /* 0x000000ffe000720c */ /* 0x000fe20003fc6270 */
[----:B------:R-:W-:Y:S01]  /*a3e0*/  @!P4 IMAD.MOV R216, RZ, RZ, -R216 ;  /* 0x000000ffffd8c224 */ /* 0x000fe200078e0ad8 */
[----:B------:R-:W-:Y:S01]  /*a3f0*/  ISETP.GT.U32.AND P2, PT, R5, R219, PT ;  /* 0x000000db0500720c */ /* 0x000fe20003f44070 */
[----:B------:R-:W-:Y:S01]  /*a400*/  IMAD.HI.U32 R3, R2, R220, RZ ;  /* 0x000000dc02037227 */ /* 0x000fe200078e00ff */
[----:B------:R-:W-:-:S02]  /*a410*/  @!P1 IADD3 R217, R217, -R5, RZ ;  /* 0x80000005d9d99210 */ /* 0x000fc40007ffe0ff */
[----:B------:R-:W-:Y:S01]  /*a420*/  ISETP.GE.AND P1, PT, R221, RZ, PT ;  /* 0x000000ffdd00720c */ /* 0x000fe20003f26270 */
[----:B------:R-:W-:Y:S01]  /*a430*/  IMAD.HI.U32 R4, R2, R222, RZ ;  /* 0x000000de02047227 */ /* 0x000fe200078e00ff */
[----:B------:R-:W-:-:S03]  /*a440*/  ISETP.GT.U32.AND P4, PT, R5, R218, PT ;  /* 0x000000da0500720c */ /* 0x000fc60003f84070 */
[----:B------:R-:W-:Y:S02]  /*a450*/  IMAD.MOV R221, RZ, RZ, -R3 ;  /* 0x000000ffffdd7224 */ /* 0x000fe400078e0a03 */
[----:B------:R-:W-:Y:S02]  /*a460*/  IMAD.MOV R4, RZ, RZ, -R4 ;  /* 0x000000ffff047224 */ /* 0x000fe400078e0a04 */
[----:B------:R-:W-:Y:S02]  /*a470*/  IMAD R220, R5, R221, R220 ;  /* 0x000000dd05dc7224 */ /* 0x000fe400078e02dc */
[----:B------:R-:W-:Y:S02]  /*a480*/  @!P2 IMAD.IADD R219, R219, 0x1, -R5 ;  /* 0x00000001dbdba824 */ /* 0x000fe400078e0a05 */
[C---:B------:R-:W-:Y:S02]  /*a490*/  IMAD R221, R5.reuse, R4, R222 ;  /* 0x0000000405dd7224 */ /* 0x040fe400078e02de */
[----:B------:R-:W-:Y:S01]  /*a4a0*/  @!P5 IMAD.MOV R217, RZ, RZ, -R217 ;  /* 0x000000ffffd9d224 */ /* 0x000fe200078e0ad9 */
[C---:B------:R-:W-:Y:S01]  /*a4b0*/  ISETP.GT.U32.AND P5, PT, R5.reuse, R220, PT ;  /* 0x000000dc0500720c */ /* 0x040fe20003fa4070 */
[----:B------:R-:W-:Y:S01]  /*a4c0*/  @!P4 IMAD.IADD R218, R218, 0x1, -R5 ;  /* 0x00000001dadac824 */ /* 0x000fe200078e0a05 */
[C---:B------:R-:W-:Y:S01]  /*a4d0*/  ISETP.GT.U32.AND P2, PT, R5.reuse, R219, PT ;  /* 0x000000db0500720c */ /* 0x040fe20003f44070 */
[----:B------:R-:W-:Y:S01]  /*a4e0*/  IMAD.HI.U32 R3, R2, R223, RZ ;  /* 0x000000df02037227 */ /* 0x000fe200078e00ff */
[----:B------:R-:W-:-:S03]  /*a4f0*/  ISETP.GT.U32.AND P4, PT, R5, R221, PT ;  /* 0x000000dd0500720c */ /* 0x000fc60003f84070 */
[----:B------:R-:W-:Y:S01]  /*a500*/  IMAD.MOV R224, RZ, RZ, -R3 ;  /* 0x000000ffffe07224 */ /* 0x000fe200078e0a03 */
[----:B------:R-:W-:Y:S01]  /*a510*/  IABS R3, R227 ;  /* 0x000000e300037213 */ /* 0x000fe20000000000 */
[----:B------:R-:W-:Y:S02]  /*a520*/  @!P3 IMAD.MOV R218, RZ, RZ, -R218 ;  /* 0x000000ffffdab224 */ /* 0x000fe400078e0ada */
[----:B------:R-:W-:Y:S01]  /*a530*/  IMAD R222, R5, R224, R223 ;  /* 0x000000e005de7224 */ /* 0x000fe200078e02df */
[----:B------:R-:W-:Y:S01]  /*a540*/  IABS R223, R231 ;  /* 0x000000e700df7213 */ /* 0x000fe20000000000 */
[--C-:B------:R-:W-:Y:S01]  /*a550*/  @!P5 IMAD.IADD R220, R220, 0x1, -R5.reuse ;  /* 0x00000001dcdcd824 */ /* 0x100fe200078e0a05 */
[----:B------:R-:W-:Y:S01]  /*a560*/  IABS R224, R229 ;  /* 0x000000e500e07213 */ /* 0x000fe20000000000 */
[--C-:B------:R-:W-:Y:S01]  /*a570*/  @!P2 IMAD.IADD R219, R219, 0x1, -R5.reuse ;  /* 0x00000001dbdba824 */ /* 0x100fe200078e0a05 */
[----:B------:R-:W-:Y:S01]  /*a580*/  ISETP.GT.U32.AND P2, PT, R5, R222, PT ;  /* 0x000000de0500720c */ /* 0x000fe20003f44070 */
[----:B------:R-:W-:Y:S01]  /*a590*/  @!P4 IMAD.IADD R221, R221, 0x1, -R5 ;  /* 0x00000001ddddc824 */ /* 0x000fe200078e0a05 */
[----:B------:R-:W-:Y:S01]  /*a5a0*/  ISETP.GT.U32.AND P4, PT, R5, R220, PT ;  /* 0x000000dc0500720c */ /* 0x000fe20003f84070 */
[----:B------:R-:W-:Y:S01]  /*a5b0*/  IMAD.HI.U32 R4, R2, R223, RZ ;  /* 0x000000df02047227 */ /* 0x000fe200078e00ff */
[----:B------:R-:W-:-:S02]  /*a5c0*/  ISETP.GE.AND P5, PT, R225, RZ, PT ;  /* 0x000000ffe100720c */ /* 0x000fc40003fa6270 */
[----:B------:R-:W-:Y:S01]  /*a5d0*/  ISETP.GT.U32.AND P3, PT, R5, R221, PT ;  /* 0x000000dd0500720c */ /* 0x000fe20003f64070 */
[----:B------:R-:W-:-:S04]  /*a5e0*/  IMAD.HI.U32 R225, R2, R224, RZ ;  /* 0x000000e002e17227 */ /* 0x000fc800078e00ff */
[----:B------:R-:W-:Y:S02]  /*a5f0*/  IMAD.MOV R4, RZ, RZ, -R4 ;  /* 0x000000ffff047224 */ /* 0x000fe400078e0a04 */
[----:B------:R-:W-:Y:S02]  /*a600*/  IMAD.MOV R230, RZ, RZ, -R225 ;  /* 0x000000ffffe67224 */ /* 0x000fe400078e0ae1 */
[C---:B------:R-:W-:Y:S02]  /*a610*/  IMAD R223, R5.reuse, R4, R223 ;  /* 0x0000000405df7224 */ /* 0x040fe400078e02df */
[--C-:B------:R-:W-:Y:S02]  /*a620*/  @!P2 IMAD.IADD R222, R222, 0x1, -R5.reuse ;  /* 0x00000001dedea824 */ /* 0x100fe400078e0a05 */
[C---:B------:R-:W-:Y:S02]  /*a630*/  IMAD R224, R5.reuse, R230, R224 ;  /* 0x000000e605e07224 */ /* 0x040fe400078e02e0 */
[----:B------:R-:W-:Y:S01]  /*a640*/  @!P4 IMAD.IADD R220, R220, 0x1, -R5 ;  /* 0x00000001dcdcc824 */ /* 0x000fe200078e0a05 */
[C---:B------:R-:W-:Y:S01]  /*a650*/  ISETP.GT.U32.AND P4, PT, R5.reuse, R223, PT ;  /* 0x000000df0500720c */ /* 0x040fe20003f84070 */
[----:B------:R-:W-:Y:S01]  /*a660*/  IMAD.HI.U32 R4, R2, R3, RZ ;  /* 0x0000000302047227 */ /* 0x000fe200078e00ff */
[----:B------:R-:W-:-:S03]  /*a670*/  ISETP.GT.U32.AND P2, PT, R5, R222, PT ;  /* 0x000000de0500720c */ /* 0x000fc60003f44070 */
[----:B------:R-:W-:Y:S01]  /*a680*/  @!P3 IMAD.IADD R221, R221, 0x1, -R5 ;  /* 0x00000001ddddb824 */ /* 0x000fe200078e0a05 */
[----:B------:R-:W-:Y:S01]  /*a690*/  ISETP.GT.U32.AND P3, PT, R5, R224, PT ;  /* 0x000000e00500720c */ /* 0x000fe20003f64070 */
[----:B------:R-:W-:-:S04]  /*a6a0*/  IMAD.HI.U32 R225, R2, R226, RZ ;  /* 0x000000e202e17227 */ /* 0x000fc800078e00ff */
[----:B------:R-:W-:Y:S01]  /*a6b0*/  IMAD.MOV R230, RZ, RZ, -R4 ;  /* 0x000000ffffe67224 */ /* 0x000fe200078e0a04 */
[----:B------:R-:W-:Y:S01]  /*a6c0*/  LOP3.LUT R4, R0, 0x1ca, RZ, 0xfc, !PT ;  /* 0x000001ca00047812 */ /* 0x000fe200078efcff */
[----:B------:R-:W-:Y:S01]  /*a6d0*/  @!P0 IMAD.MOV R219, RZ, RZ, -R219 ;  /* 0x000000ffffdb8224 */ /* 0x000fe200078e0adb */
[----:B------:R-:W-:Y:S01]  /*a6e0*/  ISETP.GE.AND P0, PT, R231, RZ, PT ;  /* 0x000000ffe700720c */ /* 0x000fe20003f06270 */
[----:B------:R-:W-:Y:S02]  /*a6f0*/  IMAD.MOV R231, RZ, RZ, -R225 ;  /* 0x000000ffffe77224 */ /* 0x000fe400078e0ae1 */
[----:B------:R-:W-:Y:S02]  /*a700*/  IMAD R225, R5, R230, R3 ;  /* 0x000000e605e17224 */ /* 0x000fe400078e0203 */
[--C-:B------:R-:W-:Y:S02]  /*a710*/  @!P4 IMAD.IADD R223, R223, 0x1, -R5.reuse ;  /* 0x00000001dfdfc824 */ /* 0x100fe400078e0a05 */
[--C-:B------:R-:W-:Y:S01]  /*a720*/  @!P2 IMAD.IADD R222, R222, 0x1, -R5.reuse ;  /* 0x00000001dedea824 */ /* 0x100fe200078e0a05 */
[----:B------:R-:W-:Y:S01]  /*a730*/  ISETP.GT.U32.AND P4, PT, R5, R225, PT ;  /* 0x000000e10500720c */ /* 0x000fe20003f84070 */
[----:B------:R-:W-:Y:S01]  /*a740*/  @!P3 IMAD.IADD R224, R224, 0x1, -R5 ;  /* 0x00000001e0e0b824 */ /* 0x000fe200078e0a05 */
[----:B------:R-:W-:Y:S01]  /*a750*/  ISETP.GE.AND P2, PT, R229, RZ, PT ;  /* 0x000000ffe500720c */ /* 0x000fe20003f46270 */
[C---:B------:R-:W-:Y:S01]  /*a760*/  IMAD R226, R5.reuse, R231, R226 ;  /* 0x000000e705e27224 */ /* 0x040fe200078e02e2 */
[----:B------:R-:W-:Y:S01]  /*a770*/  LOP3.LUT R229, R0, 0x1c8, RZ, 0xfc, !PT ;  /* 0x000001c800e57812 */ /* 0x000fe200078efcff */
[----:B------:R-:W-:Y:S01]  /*a780*/  @!P1 IMAD.MOV R220, RZ, RZ, -R220 ;  /* 0x000000ffffdc9224 */ /* 0x000fe200078e0adc */
[----:B------:R-:W-:Y:S01]  /*a790*/  ISETP.GT.U32.AND P3, PT, R5, R223, PT ;  /* 0x000000df0500720c */ /* 0x000fe20003f64070 */
[----:B------:R-:W-:Y:S01]  /*a7a0*/  @!P6 IMAD.MOV R221, RZ, RZ, -R221 ;  /* 0x000000ffffdde224 */ /* 0x000fe200078e0add */
[----:B------:R-:W-:Y:S01]  /*a7b0*/  IABS R230, R229 ;  /* 0x000000e500e67213 */ /* 0x000fe20000000000 */
[----:B------:R-:W-:Y:S01]  /*a7c0*/  @!P5 IMAD.MOV R222, RZ, RZ, -R222 ;  /* 0x000000ffffded224 */ /* 0x000fe200078e0ade */
[----:B------:R-:W-:-:S02]  /*a7d0*/  IABS R231, R4 ;  /* 0x0000000400e77213 */ /* 0x000fc40000000000 */
[C---:B------:R-:W-:Y:S01]  /*a7e0*/  ISETP.GT.U32.AND P1, PT, R5.reuse, R224, PT ;  /* 0x000000e00500720c */ /* 0x040fe20003f24070 */
[----:B------:R-:W-:Y:S01]  /*a7f0*/  IMAD.HI.U32 R3, R2, R230, RZ ;  /* 0x000000e602037227 */ /* 0x000fe200078e00ff */
[----:B------:R-:W-:-:S03]  /*a800*/  ISETP.GT.U32.AND P6, PT, R5, R226, PT ;  /* 0x000000e20500720c */ /* 0x000fc60003fc4070 */
[----:B------:R-:W-:Y:S01]  /*a810*/  @!P4 IMAD.IADD R225, R225, 0x1, -R5 ;  /* 0x00000001e1e1c824 */ /* 0x000fe200078e0a05 */
[----:B------:R-:W-:Y:S01]  /*a820*/  ISETP.GE.AND P4, PT, R227, RZ, PT ;  /* 0x000000ffe300720c */ /* 0x000fe20003f86270 */
[----:B------:R-:W-:Y:S01]  /*a830*/  IMAD.HI.U32 R227, R2, R231, RZ ;  /* 0x000000e702e37227 */ /* 0x000fe200078e00ff */
[----:B------:R-:W-:Y:S02]  /*a840*/  @!P3 IADD3 R223, R223, -R5, RZ ;  /* 0x80000005dfdfb210 */ /* 0x000fe40007ffe0ff */
[----:B------:R-:W-:Y:S01]  /*a850*/  ISETP.GE.AND P3, PT, R228, RZ, PT ;  /* 0x000000ffe400720c */ /* 0x000fe20003f66270 */
[----:B------:R-:W-:Y:S01]  /*a860*/  IMAD.MOV R3, RZ, RZ, -R3 ;  /* 0x000000ffff037224 */ /* 0x000fe200078e0a03 */
[C---:B------:R-:W-:Y:S01]  /*a870*/  ISETP.GT.U32.AND P5, PT, R5.reuse, R225, PT ;  /* 0x000000e10500720c */ /* 0x040fe20003fa4070 */
[----:B------:R-:W-:Y:S02]  /*a880*/  IMAD.MOV R228, RZ, RZ, -R227 ;  /* 0x000000ffffe47224 */ /* 0x000fe400078e0ae3 */
[----:B------:R-:W-:Y:S01]  /*a890*/  IMAD R227, R5, R3, R230 ;  /* 0x0000000305e37224 */ /* 0x000fe200078e02e6 */
[----:B------:R-:W-:Y:S01]  /*a8a0*/  LOP3.LUT R3, R0, 0x1cc, RZ, 0xfc, !PT ;  /* 0x000001cc00037812 */ /* 0x000fe200078efcff */
[----:B------:R-:W-:Y:S01]  /*a8b0*/  @!P1 IMAD.IADD R224, R224, 0x1, -R5 ;  /* 0x00000001e0e09824 */ /* 0x000fe200078e0a05 */
[----:B------:R-:W-:Y:S01]  /*a8c0*/  ISETP.GE.AND P1, PT, R229, RZ, PT ;  /* 0x000000ffe500720c */ /* 0x000fe20003f26270 */
[C---:B------:R-:W-:Y:S01]  /*a8d0*/  IMAD R228, R5.reuse, R228, R231 ;  /* 0x000000e405e47224 */ /* 0x040fe200078e02e7 */
[----:B------:R-:W-:Y:S01]  /*a8e0*/  IABS R229, R3 ;  /* 0x0000000300e57213 */ /* 0x000fe20000000000 */
[----:B------:R-:W-:Y:S01]  /*a8f0*/  @!P6 IMAD.IADD R226, R226, 0x1, -R5 ;  /* 0x00000001e2e2e824 */ /* 0x000fe200078e0a05 */
[----:B------:R-:W-:Y:S01]  /*a900*/  IABS R231, R232 ;  /* 0x000000e800e77213 */ /* 0x000fe20000000000 */
[----:B------:R-:W-:Y:S01]  /*a910*/  @!P0 IMAD.MOV R223, RZ, RZ, -R223 ;  /* 0x000000ffffdf8224 */ /* 0x000fe200078e0adf */
[C---:B------:R-:W-:Y:S01]  /*a920*/  ISETP.GT.U32.AND P0, PT, R5.reuse, R227, PT ;  /* 0x000000e30500720c */ /* 0x040fe20003f04070 */
[----:B------:R-:W-:Y:S01]  /*a930*/  @!P2 IMAD.MOV R224, RZ, RZ, -R224 ;  /* 0x000000ffffe0a224 */ /* 0x000fe200078e0ae0 */
[----:B------:R-:W-:Y:S01]  /*a940*/  ISETP.GT.U32.AND P2, PT, R5, R228, PT ;  /* 0x000000e40500720c */ /* 0x000fe20003f44070 */
[----:B------:R-:W-:Y:S01]  /*a950*/  @!P5 IMAD.IADD R225, R225, 0x1, -R5 ;  /* 0x00000001e1e1d824 */ /* 0x000fe200078e0a05 */
[----:B------:R-:W-:-:S02]  /*a960*/  ISETP.GT.U32.AND P6, PT, R5, R226, PT ;  /* 0x000000e20500720c */ /* 0x000fc40003fc4070 */
[----:B------:R-:W-:Y:S01]  /*a970*/  ISETP.GE.AND P5, PT, R4, RZ, PT ;  /* 0x000000ff0400720c */ /* 0x000fe20003fa6270 */
[----:B------:R-:W-:Y:S01]  /*a980*/  @!P4 IMAD.MOV R225, RZ, RZ, -R225 ;  /* 0x000000ffffe1c224 */ /* 0x000fe200078e0ae1 */
[----:B------:R-:W-:Y:S02]  /*a990*/  ISETP.GE.AND P4, PT, R3, RZ, PT ;  /* 0x000000ff0300720c */ /* 0x000fe40003f86270 */
[----:B------:R-:W-:-:S03]  /*a9a0*/  LOP3.LUT R3, R0, 0x1ce, RZ, 0xfc, !PT ;  /* 0x000001ce00037812 */ /* 0x000fc600078efcff */
[--C-:B------:R-:W-:Y:S01]  /*a9b0*/  @!P0 IMAD.IADD R227, R227, 0x1, -R5.reuse ;  /* 0x00000001e3e38824 */ /* 0x100fe200078e0a05 */
[----:B------:R-:W-:Y:S01]  /*a9c0*/  IABS R230, R3 ;  /* 0x0000000300e67213 */ /* 0x000fe20000000000 */
[--C-:B------:R-:W-:Y:S02]  /*a9d0*/  @!P2 IMAD.IADD R228, R228, 0x1, -R5.reuse ;  /* 0x00000001e4e4a824 */ /* 0x100fe400078e0a05 */
[----:B------:R-:W-:Y:S01]  /*a9e0*/  @!P6 IMAD.IADD R226, R226, 0x1, -R5 ;  /* 0x00000001e2e2e824 */ /* 0x000fe200078e0a05 */
[----:B------:R-:W-:Y:S01]  /*a9f0*/  ISETP.GE.AND P6, PT, R3, RZ, PT ;  /* 0x000000ff0300720c */ /* 0x000fe20003fc6270 */
[----:B------:R-:W-:Y:S01]  /*aa00*/  IMAD.HI.U32 R3, R2, R229, RZ ;  /* 0x000000e502037227 */ /* 0x000fe200078e00ff */
[C---:B------:R-:W-:Y:S02]  /*aa10*/  ISETP.GT.U32.AND P0, PT, R5.reuse, R227, PT ;  /* 0x000000e30500720c */ /* 0x040fe40003f04070 */
[----:B------:R-:W-:Y:S01]  /*aa20*/  ISETP.GT.U32.AND P2, PT, R5, R228, PT ;  /* 0x000000e40500720c */ /* 0x000fe20003f44070 */
[----:B------:R-:W-:-:S02]  /*aa30*/  IMAD.MOV R4, RZ, RZ, -R3 ;  /* 0x000000ffff047224 */ /* 0x000fc400078e0a03 */
[----:B------:R-:W-:-:S04]  /*aa40*/  IMAD.HI.U32 R3, R2, R230, RZ ;  /* 0x000000e602037227 */ /* 0x000fc800078e00ff */
[----:B------:R-:W-:Y:S02]  /*aa50*/  IMAD R229, R5, R4, R229 ;  /* 0x0000000405e57224 */ /* 0x000fe400078e02e5 */
[----:B------:R-:W-:Y:S02]  /*aa60*/  IMAD.MOV R3, RZ, RZ, -R3 ;  /* 0x000000ffff037224 */ /* 0x000fe400078e0a03 */
[--C-:B------:R-:W-:Y:S01]  /*aa70*/  @!P0 IMAD.IADD R227, R227, 0x1, -R5.reuse ;  /* 0x00000001e3e38824 */ /* 0x100fe200078e0a05 */
[----:B------:R-:W-:Y:S01]  /*aa80*/  ISETP.GT.U32.AND P0, PT, R5, R229, PT ;  /* 0x000000e50500720c */ /* 0x000fe20003f04070 */
[----:B------:R-:W-:Y:S01]  /*aa90*/  @!P2 IMAD.IADD R228, R228, 0x1, -R5 ;  /* 0x00000001e4e4a824 */ /* 0x000fe200078e0a05 */
[----:B------:R-:W-:Y:S01]  /*aaa0*/  ISETP.GE.AND P2, PT, R233, RZ, PT ;  /* 0x000000ffe900720c */ /* 0x000fe20003f46270 */
[----:B------:R-:W-:Y:S02]  /*aab0*/  IMAD R230, R5, R3, R230 ;  /* 0x0000000305e67224 */ /* 0x000fe400078e02e6 */
[----:B------:R-:W-:-:S02]  /*aac0*/  @!P5 IMAD.MOV R228, RZ, RZ, -R228 ;  /* 0x000000ffffe4d224 */ /* 0x000fc400078e0ae4 */
[----:B------:R-:W-:Y:S01]  /*aad0*/  IMAD.HI.U32 R4, R2, R231, RZ ;  /* 0x000000e702047227 */ /* 0x000fe200078e00ff */
[----:B------:R-:W-:-:S03]  /*aae0*/  ISETP.GT.U32.AND P5, PT, R5, R230, PT ;  /* 0x000000e60500720c */ /* 0x000fc60003fa4070 */
[----:B------:R-:W-:Y:S02]  /*aaf0*/  IMAD.MOV R4, RZ, RZ, -R4 ;  /* 0x000000ffff047224 */ /* 0x000fe400078e0a04 */
[----:B------:R-:W-:Y:S02]  /*ab00*/  @!P0 IMAD.IADD R229, R229, 0x1, -R5 ;  /* 0x00000001e5e58824 */ /* 0x000fe400078e0a05 */
[----:B------:R-:W-:Y:S02]  /*ab10*/  @!P1 IMAD.MOV R227, RZ, RZ, -R227 ;  /* 0x000000ffffe39224 */ /* 0x000fe400078e0ae3 */
[----:B------:R-:W-:Y:S01]  /*ab20*/  @!P3 IMAD.MOV R226, RZ, RZ, -R226 ;  /* 0x000000ffffe2b224 */ /* 0x000fe200078e0ae2 */
[C---:B------:R-:W-:Y:S01]  /*ab30*/  ISETP.GT.U32.AND P1, PT, R5.reuse, R229, PT ;  /* 0x000000e50500720c */ /* 0x040fe20003f24070 */
[----:B------:R-:W-:Y:S01]  /*ab40*/  IMAD R231, R5, R4, R231 ;  /* 0x0000000405e77224 */ /* 0x000fe200078e02e7 */
[----:B------:R-:W-:Y:S01]  /*ab50*/  ISETP.GE.AND P3, PT, R232, RZ, PT ;  /* 0x000000ffe800720c */ /* 0x000fe20003f66270 */
[----:B------:R-:W-:Y:S01]  /*ab60*/  @!P5 IMAD.IADD R230, R230, 0x1, -R5 ;  /* 0x00000001e6e6d824 */ /* 0x000fe200078e0a05 */
[----:B------:R-:W-:-:S02]  /*ab70*/  IABS R232, R233 ;  /* 0x000000e900e87213 */ /* 0x000fc40000000000 */
[----:B------:R-:W-:Y:S02]  /*ab80*/  LOP3.LUT R4, R0, 0x1d4, RZ, 0xfc, !PT ;  /* 0x000001d400047812 */ /* 0x000fe400078efcff */
[----:B------:R-:W-:Y:S01]  /*ab90*/  ISETP.GT.U32.AND P5, PT, R5, R230, PT ;  /* 0x000000e60500720c */ /* 0x000fe20003fa4070 */
[----:B------:R-:W-:Y:S01]  /*aba0*/  IMAD.HI.U32 R3, R2, R232, RZ ;  /* 0x000000e802037227 */ /* 0x000fe200078e00ff */
[----:B------:R-:W-:Y:S02]  /*abb0*/  IABS R233, R4 ;  /* 0x0000000400e97213 */ /* 0x000fe40000000000 */
[----:B------:R-:W-:Y:S01]  /*abc0*/  ISETP.GE.AND P0, PT, R4, RZ, PT ;  /* 0x000000ff0400720c */ /* 0x000fe20003f06270 */
[----:B------:R-:W-:Y:S01]  /*abd0*/  IMAD.MOV R3, RZ, RZ, -R3 ;  /* 0x000000ffff037224 */ /* 0x000fe200078e0a03 */
[----:B------:R-:W-:Y:S01]  /*abe0*/  LOP3.LUT R4, R0, 0x1da, RZ, 0xfc, !PT ;  /* 0x000001da00047812 */ /* 0x000fe200078efcff */
[----:B------:R-:W-:-:S03]  /*abf0*/  IMAD.HI.U32 R237, R2, R233, RZ ;  /* 0x000000e902ed7227 */ /* 0x000fc600078e00ff */
[----:B------:R-:W-:Y:S01]  /*ac00*/  IABS R239, R4 ;  /* 0x0000000400ef7213 */ /* 0x000fe20000000000 */
[----:B------:R-:W-:Y:S01]  /*ac10*/  @!P1 IMAD.IADD R229, R229, 0x1, -R5 ;  /* 0x00000001e5e59824 */ /* 0x000fe200078e0a05 */
[C---:B------:R-:W-:Y:S01]  /*ac20*/  ISETP.GT.U32.AND P1, PT, R5.reuse, R231, PT ;  /* 0x000000e70500720c */ /* 0x040fe20003f24070 */
[----:B------:R-:W-:Y:S01]  /*ac30*/  IMAD R232, R5, R3, R232 ;  /* 0x0000000305e87224 */ /* 0x000fe200078e02e8 */
[----:B------:R-:W-:Y:S01]  /*ac40*/  LOP3.LUT R3, R0, 0x1dc, RZ, 0xfc, !PT ;  /* 0x000001dc00037812 */ /* 0x000fe200078efcff */
[----:B------:R-:W-:Y:S01]  /*ac50*/  IMAD.MOV R237, RZ, RZ, -R237 ;  /* 0x000000ffffed7224 */ /* 0x000fe200078e0aed */
[----:B------:R-:W-:Y:S01]  /*ac60*/  @!P4 IADD3 R229, -R229, RZ, RZ ;  /* 0x000000ffe5e5c210 */ /* 0x000fe20007ffe1ff */
[----:B------:R-:W-:Y:S01]  /*ac70*/  @!P5 IMAD.IADD R230, R230, 0x1, -R5 ;  /* 0x00000001e6e6d824 */ /* 0x000fe200078e0a05 */
[C---:B------:R-:W-:Y:S01]  /*ac80*/  ISETP.GT.U32.AND P5, PT, R5.reuse, R232, PT ;  /* 0x000000e80500720c */ /* 0x040fe20003fa4070 */
[C---:B------:R-:W-:Y:S01]  /*ac90*/  IMAD R233, R5.reuse, R237, R233 ;  /* 0x000000ed05e97224 */ /* 0x040fe200078e02e9 */
[----:B------:R-:W-:Y:S01]  /*aca0*/  IABS R237, R3 ;  /* 0x0000000300ed7213 */ /* 0x000fe20000000000 */
[----:B------:R-:W-:Y:S01]  /*acb0*/  @!P6 IMAD.MOV R230, RZ, RZ, -R230 ;  /* 0x000000ffffe6e224 */ /* 0x000fe200078e0ae6 */
[C---:B------:R-:W-:Y:S01]  /*acc0*/  ISETP.GT.U32.AND P6, PT, R5.reuse, R234, PT ;  /* 0x000000ea0500720c */ /* 0x040fe20003fc4070 */
[----:B------:R-:W-:Y:S01]  /*acd0*/  IMAD.HI.U32 R240, R2, R239, RZ ;  /* 0x000000ef02f07227 */ /* 0x000fe200078e00ff */
[----:B------:R-:W-:-:S03]  /*ace0*/  ISETP.GT.U32.AND P4, PT, R5, R233, PT ;  /* 0x000000e90500720c */ /* 0x000fc60003f84070 */
[--C-:B------:R-:W-:Y:S02]  /*acf0*/  @!P1 IMAD.IADD R231, R231, 0x1, -R5.reuse ;  /* 0x00000001e7e79824 */ /* 0x100fe400078e0a05 */
[----:B------:R-:W-:Y:S02]  /*ad00*/  IMAD.MOV R240, RZ, RZ, -R240 ;  /* 0x000000fffff07224 */ /* 0x000fe400078e0af0 */
[----:B------:R-:W-:Y:S01]  /*ad10*/  @!P5 IMAD.IADD R232, R232, 0x1, -R5 ;  /* 0x00000001e8e8d824 */ /* 0x000fe200078e0a05 */
[C---:B------:R-:W-:Y:S01]  /*ad20*/  ISETP.GT.U32.AND P1, PT, R5.reuse, R231, PT ;  /* 0x000000e70500720c */ /* 0x040fe20003f24070 */
[----:B------:R-:W-:Y:S01]  /*ad30*/  IMAD.HI.U32 R238, R2, R237, RZ ;  /* 0x000000ed02ee7227 */ /* 0x000fe200078e00ff */
[----:B------:R-:W-:-:S03]  /*ad40*/  ISETP.GT.U32.AND P5, PT, R5, R235, PT ;  /* 0x000000eb0500720c */ /* 0x000fc60003fa4070 */
[--C-:B------:R-:W-:Y:S01]  /*ad50*/  @!P4 IMAD.IADD R233, R233, 0x1, -R5.reuse ;  /* 0x00000001e9e9c824 */ /* 0x100fe200078e0a05 */
[C---:B------:R-:W-:Y:S01]  /*ad60*/  ISETP.GT.U32.AND P4, PT, R5.reuse, R232, PT ;  /* 0x000000e80500720c */ /* 0x040fe20003f84070 */
[----:B------:R-:W-:Y:S02]  /*ad70*/  IMAD.MOV R238, RZ, RZ, -R238 ;  /* 0x000000ffffee7224 */ /* 0x000fe400078e0aee */
[----:B------:R-:W-:Y:S01]  /*ad80*/  @!P6 IMAD.IADD R234, R234, 0x1, -R5 ;  /* 0x00000001eaeae824 */ /* 0x000fe200078e0a05 */
[C---:B------:R-:W-:Y:S01]  /*ad90*/  ISETP.GT.U32.AND P6, PT, R5.reuse, R233, PT ;  /* 0x000000e90500720c */ /* 0x040fe20003fc4070 */
[----:B------:R-:W-:Y:S01]  /*ada0*/  IMAD R237, R5, R238, R237 ;  /* 0x000000ee05ed7224 */ /* 0x000fe200078e02ed */
[----:B------:R-:W-:Y:S01]  /*adb0*/  IABS R238, R244 ;  /* 0x000000f400ee7213 */ /* 0x000fe20000000000 */
[----:B------:R-:W-:Y:S01]  /*adc0*/  @!P1 IMAD.IADD R231, R231, 0x1, -R5 ;  /* 0x00000001e7e79824 */ /* 0x000fe200078e0a05 */
[----:B------:R-:W-:Y:S01]  /*add0*/  ISETP.GE.AND P1, PT, R236, RZ, PT ;  /* 0x000000ffec00720c */ /* 0x000fe20003f26270 */
[C---:B------:R-:W-:Y:S01]  /*ade0*/  IMAD R236, R5.reuse, R240, R239 ;  /* 0x000000f005ec7224 */ /* 0x040fe200078e02ef */
[----:B------:R-:W-:Y:S01]  /*adf0*/  IABS R239, R245 ;  /* 0x000000f500ef7213 */ /* 0x000fe20000000000 */
[----:B------:R-:W-:Y:S01]  /*ae00*/  @!P3 IMAD.MOV R231, RZ, RZ, -R231 ;  /* 0x000000ffffe7b224 */ /* 0x000fe200078e0ae7 */
[C---:B------:R-:W-:Y:S01]  /*ae10*/  ISETP.GT.U32.AND P3, PT, R5.reuse, R234, PT ;  /* 0x000000ea0500720c */ /* 0x040fe20003f64070 */
[----:B------:R-:W-:Y:S01]  /*ae20*/  @!P4 IMAD.IADD R232, R232, 0x1, -R5 ;  /* 0x00000001e8e8c824 */ /* 0x000fe200078e0a05 */
[----:B------:R-:W-:Y:S01]  /*ae30*/  ISETP.GT.U32.AND P4, PT, R5, R236, PT ;  /* 0x000000ec0500720c */ /* 0x000fe20003f84070 */
[----:B------:R-:W-:Y:S01]  /*ae40*/  IMAD.HI.U32 R241, R2, R238, RZ ;  /* 0x000000ee02f17227 */ /* 0x000fe200078e00ff */
[----:B------:R-:W-:-:S03]  /*ae50*/  IABS R240, R246 ;  /* 0x000000f600f07213 */ /* 0x000fc60000000000 */
[----:B------:R-:W-:Y:S02]  /*ae60*/  @!P5 IMAD.IADD R235, R235, 0x1, -R5 ;  /* 0x00000001ebebd824 */ /* 0x000fe400078e0a05 */
[----:B------:R-:W-:Y:S02]  /*ae70*/  IMAD.MOV R241, RZ, RZ, -R241 ;  /* 0x000000fffff17224 */ /* 0x000fe400078e0af1 */
[--C-:B------:R-:W-:Y:S01]  /*ae80*/  @!P6 IMAD.IADD R233, R233, 0x1, -R5.reuse ;  /* 0x00000001e9e9e824 */ /* 0x100fe200078e0a05 */
[C---:B------:R-:W-:Y:S01]  /*ae90*/  ISETP.GT.U32.AND P5, PT, R5.reuse, R235, PT ;  /* 0x000000eb0500720c */ /* 0x040fe20003fa4070 */
[C---:B------:R-:W-:Y:S01]  /*aea0*/  IMAD R238, R5.reuse, R241, R238 ;  /* 0x000000f105ee7224 */ /* 0x040fe200078e02ee */
[----:B------:R-:W-:Y:S01]  /*aeb0*/  ISETP.GT.U32.AND P6, PT, R5, R237, PT ;  /* 0x000000ed0500720c */ /* 0x000fe20003fc4070 */
[----:B------:R-:W-:Y:S01]  /*aec0*/  @!P4 IMAD.IADD R236, R236, 0x1, -R5 ;  /* 0x00000001ececc824 */ /* 0x000fe200078e0a05 */
[----:B------:R-:W-:Y:S01]  /*aed0*/  ISETP.GE.AND P4, PT, R4, RZ, PT ;  /* 0x000000ff0400720c */ /* 0x000fe20003f86270 */
[----:B------:R-:W-:-:S04]  /*aee0*/  IMAD.HI.U32 R241, R2, R239, RZ ;  /* 0x000000ef02f17227 */ /* 0x000fc800078e00ff */
[----:B------:R-:W-:Y:S01]  /*aef0*/  @!P3 IMAD.IADD R234, R234, 0x1, -R5 ;  /* 0x00000001eaeab824 */ /* 0x000fe200078e0a05 */
[----:B------:R-:W-:Y:S01]  /*af00*/  ISETP.GE.AND P3, PT, R242, RZ, PT ;  /* 0x000000fff200720c */ /* 0x000fe20003f66270 */
[----:B------:R-:W-:Y:S01]  /*af10*/  @!P2 IMAD.MOV R232, RZ, RZ, -R232 ;  /* 0x000000ffffe8a224 */ /* 0x000fe200078e0ae8 */
[----:B------:R-:W-:Y:S01]  /*af20*/  ISETP.GT.U32.AND P2, PT, R5, R236, PT ;  /* 0x000000ec0500720c */ /* 0x000fe20003f44070 */
[----:B------:R-:W-:-:S04]  /*af30*/  IMAD.HI.U32 R242, R2, R240, RZ ;  /* 0x000000f002f27227 */ /* 0x000fc800078e00ff */
[----:B------:R-:W-:Y:S02]  /*af40*/  IMAD.MOV R241, RZ, RZ, -R241 ;  /* 0x000000fffff17224 */ /* 0x000fe400078e0af1 */
[----:B------:R-:W-:Y:S02]  /*af50*/  IMAD.MOV R4, RZ, RZ, -R242 ;  /* 0x000000ffff047224 */ /* 0x000fe400078e0af2 */
[----:B------:R-:W-:Y:S01]  /*af60*/  IMAD R239, R5, R241, R239 ;  /* 0x000000f105ef7224 */ /* 0x000fe200078e02ef */
[----:B------:R-:W-:Y:S01]  /*af70*/  IABS R241, R243 ;  /* 0x000000f300f17213 */ /* 0x000fe20000000000 */
[--C-:B------:R-:W-:Y:S01]  /*af80*/  @!P5 IMAD.IADD R235, R235, 0x1, -R5.reuse ;  /* 0x00000001ebebd824 */ /* 0x100fe200078e0a05 */
[C---:B------:R-:W-:Y:S01]  /*af90*/  ISETP.GT.U32.AND P5, PT, R5.reuse, R238, PT ;  /* 0x000000ee0500720c */ /* 0x040fe20003fa4070 */
[C---:B------:R-:W-:Y:S01]  /*afa0*/  IMAD R240, R5.reuse, R4, R240 ;  /* 0x0000000405f07224 */ /* 0x040fe200078e02f0 */
[----:B------:R-:W-:Y:S01]  /*afb0*/  LOP3.LUT R4, R0, 0x1e8, RZ, 0xfc, !PT ;  /* 0x000001e800047812 */ /* 0x000fe200078efcff */
[----:B------:R-:W-:Y:S01]  /*afc0*/  @!P1 IMAD.MOV R234, RZ, RZ, -R234 ;  /* 0x000000ffffea9224 */ /* 0x000fe200078e0aea */
[----:B------:R-:W-:Y:S01]  /*afd0*/  ISETP.GT.U32.AND P1, PT, R5, R239, PT ;  /* 0x000000ef0500720c */ /* 0x000fe20003f24070 */
[----:B------:R-:W-:Y:S01]  /*afe0*/  @!P6 IMAD.IADD R237, R237, 0x1, -R5 ;  /* 0x00000001edede824 */ /* 0x000fe200078e0a05 */
[----:B------:R-:W-:Y:S01]  /*aff0*/  ISETP.GE.AND P6, PT, R3, RZ, PT ;  /* 0x000000ff0300720c */ /* 0x000fe20003fc6270 */
[----:B------:R-:W-:Y:S01]  /*b000*/  @!P3 IMAD.MOV R235, RZ, RZ, -R235 ;  /* 0x000000ffffebb224 */ /* 0x000fe200078e0aeb */
[----:B------:R-:W-:Y:S01]  /*b010*/  ISETP.GE.AND P3, PT, R244, RZ, PT ;  /* 0x000000fff400720c */ /* 0x000fe20003f66270 */
[----:B------:R-:W-:Y:S01]  /*b020*/  @!P2 IMAD.IADD R236, R236, 0x1, -R5 ;  /* 0x00000001ececa824 */ /* 0x000fe200078e0a05 */
[----:B------:R-:W-:Y:S01]  /*b030*/  ISETP.GT.U32.AND P2, PT, R5, R240, PT ;  /* 0x000000f00500720c */ /* 0x000fe20003f44070 */
[----:B------:R-:W-:Y:S01]  /*b040*/  IMAD.HI.U32 R3, R2, R241, RZ ;  /* 0x000000f102037227 */ /* 0x000fe200078e00ff */
[----:B------:R-:W-:-:S02]  /*b050*/  LOP3.LUT R244, R0, 0x1e6, RZ, 0xfc, !PT ;  /* 0x000001e600f47812 */ /* 0x000fc400078efcff */
[----:B------:R-:W-:Y:S01]  /*b060*/  @!P4 IADD3 R236, -R236, RZ, RZ ;  /* 0x000000ffececc210 */ /* 0x000fe20007ffe1ff */
        /* <DEDUP_REMOVED lines=8> */
[----:B------:R-:W-:-:S04]  /*b0f0*/  IMAD.HI.U32 R3, R2, R242, RZ ;  /* 0x000000f202037227 */ /* 0x000fc800078e00ff */
[----:B------:R-:W-:Y:S01]  /*b100*/  @!P2 IMAD.IADD R240, R240, 0x1, -R5 ;  /* 0x00000001f0f0a824 */ /* 0x000fe200078e0a05 */
[C---:B------:R-:W-:Y:S01]  /*b110*/  ISETP.GT.U32.AND P2, PT, R5.reuse, R239, PT ;  /* 0x000000ef0500720c */ /* 0x040fe20003f44070 */
[----:B------:R-:W-:Y:S02]  /*b120*/  IMAD.MOV R3, RZ, RZ, -R3 ;  /* 0x000000ffff037224 */ /* 0x000fe400078e0a03 */
[--C-:B------:R-:W-:Y:S01]  /*b130*/  @!P5 IMAD.IADD R238, R238, 0x1, -R5.reuse ;  /* 0x00000001eeeed824 */ /* 0x100fe200078e0a05 */
[----:B------:R-:W-:Y:S01]  /*b140*/  ISETP.GT.U32.AND P4, PT, R5, R240, PT ;  /* 0x000000f00500720c */ /* 0x000fe20003f84070 */
[----:B------:R-:W-:Y:S01]  /*b150*/  @!P0 IMAD.IADD R237, R237, 0x1, -R5 ;  /* 0x00000001eded8824 */ /* 0x000fe200078e0a05 */
[----:B------:R-:W-:Y:S01]  /*b160*/  ISETP.GE.AND P0, PT, R245, RZ, PT ;  /* 0x000000fff500720c */ /* 0x000fe20003f06270 */
[C---:B------:R-:W-:Y:S01]  /*b170*/  IMAD R242, R5.reuse, R3, R242 ;  /* 0x0000000305f27224 */ /* 0x040fe200078e02f2 */
[----:B------:R-:W-:Y:S01]  /*b180*/  ISETP.GT.U32.AND P5, PT, R5, R238, PT ;  /* 0x000000ee0500720c */ /* 0x000fe20003fa4070 */
[----:B------:R-:W-:Y:S01]  /*b190*/  IMAD.HI.U32 R3, R2, R243, RZ ;  /* 0x000000f302037227 */ /* 0x000fe200078e00ff */
[----:B------:R-:W-:-:S03]  /*b1a0*/  IABS R245, R247 ;  /* 0x000000f700f57213 */ /* 0x000fc60000000000 */
[----:B------:R-:W-:Y:S02]  /*b1b0*/  IMAD.MOV R3, RZ, RZ, -R3 ;  /* 0x000000ffff037224 */ /* 0x000fe400078e0a03 */
[----:B------:R-:W-:Y:S01]  /*b1c0*/  @!P2 IMAD.IADD R239, R239, 0x1, -R5 ;  /* 0x00000001efefa824 */ /* 0x000fe200078e0a05 */
[----:B------:R-:W-:Y:S01]  /*b1d0*/  ISETP.GE.AND P2, PT, R4, RZ, PT ;  /* 0x000000ff0400720c */ /* 0x000fe20003f46270 */
[C---:B------:R-:W-:Y:S01]  /*b1e0*/  IMAD R243, R5.reuse, R3, R243 ;  /* 0x0000000305f37224 */ /* 0x040fe200078e02f3 */
[----:B------:R-:W-:Y:S01]  /*b1f0*/  LOP3.LUT R4, R0, 0x1ea, RZ, 0xfc, !PT ;  /* 0x000001ea00047812 */ /* 0x000fe200078efcff */
[----:B------:R-:W-:Y:S02]  /*b200*/  @!P0 IMAD.MOV R239, RZ, RZ, -R239 ;  /* 0x000000ffffef8224 */ /* 0x000fe400078e0aef */
[----:B------:R-:W-:Y:S01]  /*b210*/  @!P5 IMAD.IADD R238, R238, 0x1, -R5 ;  /* 0x00000001eeeed824 */ /* 0x000fe200078e0a05 */
[C---:B------:R-:W-:Y:S01]  /*b220*/  ISETP.GT.U32.AND P0, PT, R5.reuse, R243, PT ;  /* 0x000000f30500720c */ /* 0x040fe20003f04070 */
[----:B------:R-:W-:Y:S01]  /*b230*/  @!P6 IMAD.MOV R237, RZ, RZ, -R237 ;  /* 0x000000ffffede224 */ /* 0x000fe200078e0aed */
[----:B------:R-:W-:Y:S01]  /*b240*/  ISETP.GE.AND P5, PT, R246, RZ, PT ;  /* 0x000000fff600720c */ /* 0x000fe20003fa6270 */
[----:B------:R-:W-:Y:S01]  /*b250*/  @!P3 IMAD.MOV R238, RZ, RZ, -R238 ;  /* 0x000000ffffeeb224 */ /* 0x000fe200078e0aee */
[----:B------:R-:W-:Y:S01]  /*b260*/  ISETP.GE.AND P6, PT, R244, RZ, PT ;  /* 0x000000fff400720c */ /* 0x000fe20003fc6270 */
[----:B------:R-:W-:Y:S01]  /*b270*/  @!P4 IMAD.IADD R240, R240, 0x1, -R5 ;  /* 0x00000001f0f0c824 */ /* 0x000fe200078e0a05 */
[----:B------:R-:W-:-:S02]  /*b280*/  ISETP.GT.U32.AND P3, PT, R5, R241, PT ;  /* 0x000000f10500720c */ /* 0x000fc40003f64070 */
[----:B------:R-:W-:Y:S02]  /*b290*/  IABS R244, R4 ;  /* 0x0000000400f47213 */ /* 0x000fe40000000000 */
[----:B------:R-:W-:Y:S02]  /*b2a0*/  ISETP.GT.U32.AND P4, PT, R5, R242, PT ;  /* 0x000000f20500720c */ /* 0x000fe40003f84070 */
[----:B------:R-:W-:Y:S01]  /*b2b0*/  IABS R246, R248 ;  /* 0x000000f800f67213 */ /* 0x000fe20000000000 */
[----:B------:R-:W-:Y:S02]  /*b2c0*/  @!P0 IMAD.IADD R243, R243, 0x1, -R5 ;  /* 0x00000001f3f38824 */ /* 0x000fe400078e0a05 */
[----:B------:R-:W-:-:S03]  /*b2d0*/  IMAD.HI.U32 R3, R2, R244, RZ ;  /* 0x000000f402037227 */ /* 0x000fc600078e00ff */
[----:B------:R-:W-:Y:S01]  /*b2e0*/  ISETP.GT.U32.AND P0, PT, R5, R243, PT ;  /* 0x000000f30500720c */ /* 0x000fe20003f04070 */
[----:B------:R-:W-:Y:S01]  /*b2f0*/  @!P5 IMAD.MOV R240, RZ, RZ, -R240 ;  /* 0x000000fffff0d224 */ /* 0x000fe200078e0af0 */
[----:B------:R-:W-:Y:S01]  /*b300*/  ISETP.GE.AND P5, PT, R4, RZ, PT ;  /* 0x000000ff0400720c */ /* 0x000fe20003fa6270 */
[----:B------:R-:W-:Y:S02]  /*b310*/  IMAD.MOV R3, RZ, RZ, -R3 ;  /* 0x000000ffff037224 */ /* 0x000fe400078e0a03 */
[----:B------:R-:W-:-:S04]  /*b320*/  IMAD.HI.U32 R4, R2, R245, RZ ;  /* 0x000000f502047227 */ /* 0x000fc800078e00ff */
[--C-:B------:R-:W-:Y:S02]  /*b330*/  @!P3 IMAD.IADD R241, R241, 0x1, -R5.reuse ;  /* 0x00000001f1f1b824 */ /* 0x100fe400078e0a05 */
[C---:B------:R-:W-:Y:S02]  /*b340*/  IMAD R244, R5.reuse, R3, R244 ;  /* 0x0000000305f47224 */ /* 0x040fe400078e02f4 */
[----:B------:R-:W-:Y:S01]  /*b350*/  IMAD.MOV R3, RZ, RZ, -R4 ;  /* 0x000000ffff037224 */ /* 0x000fe200078e0a04 */
[C---:B------:R-:W-:Y:S01]  /*b360*/  ISETP.GT.U32.AND P3, PT, R5.reuse, R241, PT ;  /* 0x000000f10500720c */ /* 0x040fe20003f64070 */
[----:B------:R-:W-:Y:S02]  /*b370*/  @!P4 IMAD.IADD R242, R242, 0x1, -R5 ;  /* 0x00000001f2f2c824 */ /* 0x000fe400078e0a05 */
[----:B------:R-:W-:Y:S01]  /*b380*/  IMAD R245, R5, R3, R245 ;  /* 0x0000000305f57224 */ /* 0x000fe200078e02f5 */
[----:B------:R-:W-:Y:S01]  /*b390*/  LOP3.LUT R3, R0, 0x1f0, RZ, 0xfc, !PT ;  /* 0x000001f000037812 */ /* 0x000fe200078efcff */
[----:B------:R-:W-:Y:S01]  /*b3a0*/  @!P0 IMAD.IADD R243, R243, 0x1, -R5 ;  /* 0x00000001f3f38824 */ /* 0x000fe200078e0a05 */
[C---:B------:R-:W-:Y:S01]  /*b3b0*/  ISETP.GT.U32.AND P4, PT, R5.reuse, R242, PT ;  /* 0x000000f20500720c */ /* 0x040fe20003f84070 */
[----:B------:R-:W-:Y:S01]  /*b3c0*/  IMAD.HI.U32 R249, R2, R246, RZ ;  /* 0x000000f602f97227 */ /* 0x000fe200078e00ff */
[----:B------:R-:W-:-:S03]  /*b3d0*/  ISETP.GT.U32.AND P0, PT, R5, R245, PT ;  /* 0x000000f50500720c */ /* 0x000fc60003f04070 */
[----:B------:R-:W-:Y:S01]  /*b3e0*/  IMAD.MOV R4, RZ, RZ, -R249 ;  /* 0x000000ffff047224 */ /* 0x000fe200078e0af9 */
[----:B------:R-:W-:Y:S01]  /*b3f0*/  IABS R249, R252 ;  /* 0x000000fc00f97213 */ /* 0x000fe20000000000 */
[----:B------:R-:W-:Y:S01]  /*b400*/  @!P3 IMAD.IADD R241, R241, 0x1, -R5 ;  /* 0x00000001f1f1b824 */ /* 0x000fe200078e0a05 */
[----:B------:R-:W-:Y:S01]  /*b410*/  ISETP.GE.AND P3, PT, R247, RZ, PT ;  /* 0x000000fff700720c */ /* 0x000fe20003f66270 */
[----:B------:R-:W-:Y:S01]  /*b420*/  IMAD R246, R5, R4, R246 ;  /* 0x0000000405f67224 */ /* 0x000fe200078e02f6 */
[----:B------:R-:W-:Y:S01]  /*b430*/  IABS R247, R3 ;  /* 0x0000000300f77213 */ /* 0x000fe20000000000 */
[----:B------:R-:W-:Y:S01]  /*b440*/  @!P1 IMAD.MOV R241, RZ, RZ, -R241 ;  /* 0x000000fffff19224 */ /* 0x000fe200078e0af1 */
[----:B------:R-:W-:Y:S01]  /*b450*/  ISETP.GE.AND P1, PT, R248, RZ, PT ;  /* 0x000000fff800720c */ /* 0x000fe20003f26270 */
[--C-:B------:R-:W-:Y:S01]  /*b460*/  @!P4 IMAD.IADD R242, R242, 0x1, -R5.reuse ;  /* 0x00000001f2f2c824 */ /* 0x100fe200078e0a05 */
[----:B------:R-:W-:Y:S01]  /*b470*/  IABS R248, R251 ;  /* 0x000000fb00f87213 */ /* 0x000fe20000000000 */
[----:B------:R-:W-:Y:S01]  /*b480*/  @!P0 IMAD.IADD R245, R245, 0x1, -R5 ;  /* 0x00000001f5f58824 */ /* 0x000fe200078e0a05 */
[----:B------:R-:W-:Y:S01]  /*b490*/  ISETP.GT.U32.AND P4, PT, R5, R244, PT ;  /* 0x000000f40500720c */ /* 0x000fe20003f84070 */
[----:B------:R-:W-:Y:S01]  /*b4a0*/  @!P6 IMAD.MOV R242, RZ, RZ, -R242 ;  /* 0x000000fffff2e224 */ /* 0x000fe200078e0af2 */
[----:B------:R-:W-:Y:S01]  /*b4b0*/  ISETP.GE.AND P6, PT, R3, RZ, PT ;  /* 0x000000ff0300720c */ /* 0x000fe20003fc6270 */
[----:B------:R-:W-:Y:S01]  /*b4c0*/  IMAD.HI.U32 R4, R2, R248, RZ ;  /* 0x000000f802047227 */ /* 0x000fe200078e00ff */
[----:B------:R-:W-:-:S03]  /*b4d0*/  ISETP.GT.U32.AND P0, PT, R5, R245, PT ;  /* 0x000000f50500720c */ /* 0x000fc60003f04070 */
[----:B------:R-:W-:-:S04]  /*b4e0*/  IMAD.HI.U32 R3, R2, R247, RZ ;  /* 0x000000f702037227 */ /* 0x000fc800078e00ff */
[----:B------:R-:W-:Y:S02]  /*b4f0*/  IMAD.MOV R4, RZ, RZ, -R4 ;  /* 0x000000ffff047224 */ /* 0x000fe400078e0a04 */
[----:B------:R-:W-:-:S04]  /*b500*/  IMAD.HI.U32 R6, R2, R249, RZ ;  /* 0x000000f902067227 */ /* 0x000fc800078e00ff */
[----:B------:R-:W-:Y:S01]  /*b510*/  IMAD.MOV R3, RZ, RZ, -R3 ;  /* 0x000000ffff037224 */ /* 0x000fe200078e0a03 */
[----:B------:R-:W-:Y:S01]  /*b520*/  @!P0 IADD3 R245, R245, -R5, RZ ;  /* 0x80000005f5f58210 */ /* 0x000fe20007ffe0ff */
[C---:B------:R-:W-:Y:S02]  /*b530*/  IMAD R248, R5.reuse, R4, R248 ;  /* 0x0000000405f87224 */ /* 0x040fe400078e02f8 */
[----:B------:R-:W-:Y:S02]  /*b540*/  IMAD.MOV R6, RZ, RZ, -R6 ;  /* 0x000000ffff067224 */ /* 0x000fe400078e0a06 */
[C---:B------:R-:W-:Y:S01]  /*b550*/  IMAD R247, R5.reuse, R3, R247 ;  /* 0x0000000305f77224 */ /* 0x040fe200078e02f7 */
[----:B------:R-:W-:Y:S01]  /*b560*/  IABS R3, R250 ;  /* 0x000000fa00037213 */ /* 0x000fe20000000000 */
[----:B------:R-:W-:Y:S01]  /*b570*/  @!P4 IMAD.IADD R244, R244, 0x1, -R5 ;  /* 0x00000001f4f4c824 */ /* 0x000fe200078e0a05 */
[C---:B------:R-:W-:Y:S01]  /*b580*/  ISETP.GT.U32.AND P0, PT, R5.reuse, R248, PT ;  /* 0x000000f80500720c */ /* 0x040fe20003f04070 */
[C---:B------:R-:W-:Y:S01]  /*b590*/  IMAD R249, R5.reuse, R6, R249 ;  /* 0x0000000605f97224 */ /* 0x040fe200078e02f9 */
[----:B------:R-:W-:Y:S01]  /*b5a0*/  LOP3.LUT R6, R0, 0x1f8, RZ, 0xfc, !PT ;  /* 0x000001f800067812 */ /* 0x000fe200078efcff */
[----:B------:R-:W-:Y:S01]  /*b5b0*/  IMAD.HI.U32 R0, R2, R3, RZ ;  /* 0x0000000302007227 */ /* 0x000fe200078e00ff */
[----:B------:R-:W-:-:S02]  /*b5c0*/  ISETP.GT.U32.AND P4, PT, R5, R244, PT ;  /* 0x000000f40500720c */ /* 0x000fc40003f84070 */
[----:B------:R-:W-:Y:S01]  /*b5d0*/  IABS R4, R6 ;  /* 0x0000000600047213 */ /* 0x000fe20000000000 */
[----:B------:R-:W-:Y:S02]  /*b5e0*/  IMAD.MOV R0, RZ, RZ, -R0 ;  /* 0x000000ffff007224 */ /* 0x000fe400078e0a00 */
[----:B------:R-:W-:Y:S02]  /*b5f0*/  @!P3 IMAD.MOV R245, RZ, RZ, -R245 ;  /* 0x000000fffff5b224 */ /* 0x000fe400078e0af5 */
[C---:B------:R-:W-:Y:S02]  /*b600*/  IMAD R0, R5.reuse, R0, R3 ;  /* 0x0000000005007224 */ /* 0x040fe400078e0203 */
[----:B------:R-:W-:Y:S02]  /*b610*/  @!P0 IMAD.IADD R248, R248, 0x1, -R5 ;  /* 0x00000001f8f88824 */ /* 0x000fe400078e0a05 */
[----:B------:R-:W-:Y:S01]  /*b620*/  IMAD.HI.U32 R3, R2, R4, RZ ;  /* 0x0000000402037227 */ /* 0x000fe200078e00ff */
[----:B------:R-:W-:-:S02]  /*b630*/  ISETP.GT.U32.AND P0, PT, R5, R0, PT ;  /* 0x000000000500720c */ /* 0x000fc40003f04070 */
[----:B------:R-:W-:Y:S01]  /*b640*/  ISETP.GT.U32.AND P3, PT, R5, R248, PT ;  /* 0x000000f80500720c */ /* 0x000fe20003f64070 */
[----:B------:R-:W-:Y:S02]  /*b650*/  IMAD.MOV R3, RZ, RZ, -R3 ;  /* 0x000000ffff037224 */ /* 0x000fe400078e0a03 */
[----:B------:R-:W-:Y:S01]  /*b660*/  @!P4 IMAD.IADD R244, R244, 0x1, -R5 ;  /* 0x00000001f4f4c824 */ /* 0x000fe200078e0a05 */
[----:B------:R-:W-:Y:S01]  /*b670*/  ISETP.GE.AND P4, PT, R251, RZ, PT ;  /* 0x000000fffb00720c */ /* 0x000fe20003f86270 */
[----:B------:R-:W-:-:S04]  /*b680*/  IMAD.HI.U32 R251, R2, R9, RZ ;  /* 0x0000000902fb7227 */ /* 0x000fc800078e00ff */
[C---:B------:R-:W-:Y:S02]  /*b690*/  IMAD R2, R5.reuse, R3, R4 ;  /* 0x0000000305027224 */ /* 0x040fe400078e0204 */
[----:B------:R-:W-:Y:S02]  /*b6a0*/  IMAD.MOV R3, RZ, RZ, -R11 ;  /* 0x000000ffff037224 */ /* 0x000fe400078e0a0b */
[----:B------:R-:W-:Y:S01]  /*b6b0*/  @!P3 IMAD.IADD R248, R248, 0x1, -R5 ;  /* 0x00000001f8f8b824 */ /* 0x000fe200078e0a05 */
[----:B------:R-:W2:Y:S01]  /*b6c0*/  LDL.LU R11, [R1+0x266c] ;  /* 0x00266c00010b7983 */ /* 0x000ea20000300800 */
[C---:B------:R-:W-:Y:S02]  /*b6d0*/  IMAD R3, R5.reuse, R3, R10 ;  /* 0x0000000305037224 */ /* 0x040fe400078e020a */
[----:B------:R-:W-:Y:S01]  /*b6e0*/  IMAD.MOV R4, RZ, RZ, -R251 ;  /* 0x000000ffff047224 */ /* 0x000fe200078e0afb */
[----:B------:R-:W3:Y:S01]  /*b6f0*/  LDL.LU R10, [R1+0x2668] ;  /* 0x00266800010a7983 */ /* 0x000ee20000300800 */
[----:B------:R-:W-:Y:S01]  /*b700*/  @!P2 IMAD.MOV R243, RZ, RZ, -R243 ;  /* 0x000000fffff3a224 */ /* 0x000fe200078e0af3 */
[C---:B------:R-:W-:Y:S01]  /*b710*/  ISETP.GT.U32.AND P3, PT, R5.reuse, R3, PT ;  /* 0x000000030500720c */ /* 0x040fe20003f64070 */
[C---:B------:R-:W-:Y:S01]  /*b720*/  IMAD R4, R5.reuse, R4, R9 ;  /* 0x0000000405047224 */ /* 0x040fe200078e0209 */
[C---:B------:R-:W-:Y:S01]  /*b730*/  ISETP.GT.U32.AND P2, PT, R5.reuse, R246, PT ;  /* 0x000000f60500720c */ /* 0x040fe20003f44070 */
[----:B------:R-:W4:Y:S01]  /*b740*/  LDL.LU R9, [R1+0x2664] ;  /* 0x0026640001097983 */ /* 0x000f220000300800 */
[----:B------:R-:W-:Y:S01]  /*b750*/  @!P5 IMAD.MOV R244, RZ, RZ, -R244 ;  /* 0x000000fffff4d224 */ /* 0x000fe200078e0af4 */
[----:B------:R-:W-:-:S08]  /*b760*/  ISETP.GT.U32.AND P5, PT, R5, R247, PT ;  /* 0x000000f70500720c */ /* 0x000fd00003fa4070 */
[--C-:B------:R-:W-:Y:S01]  /*b770*/  @!P3 IMAD.IADD R3, R3, 0x1, -R5.reuse ;  /* 0x000000010303b824 */ /* 0x100fe200078e0a05 */
[----:B------:R-:W-:Y:S01]  /*b780*/  ISETP.GE.AND P3, PT, R6, RZ, PT ;  /* 0x000000ff0600720c */ /* 0x000fe20003f66270 */
[--C-:B------:R-:W-:Y:S01]  /*b790*/  @!P2 IMAD.IADD R246, R246, 0x1, -R5.reuse ;  /* 0x00000001f6f6a824 */ /* 0x100fe200078e0a05 */
[----:B------:R-:W2:Y:S02]  /*b7a0*/  LDL.LU R6, [R1+0x10] ;  /* 0x0000100001067983 */ /* 0x000ea40000300800 */
[----:B------:R-:W-:Y:S02]  /*b7b0*/  @!P5 IMAD.IADD R247, R247, 0x1, -R5 ;  /* 0x00000001f7f7d824 */ /* 0x000fe400078e0a05 */
[----:B------:R-:W-:-:S03]  /*b7c0*/  ISETP.GT.U32.AND P2, PT, R5, R246, PT ;  /* 0x000000f60500720c */ /* 0x000fc60003f44070 */
[----:B------:R-:W-:-:S10]  /*b7d0*/  ISETP.GT.U32.AND P5, PT, R5, R247, PT ;  /* 0x000000f70500720c */ /* 0x000fd40003fa4070 */
[----:B------:R-:W-:Y:S01]  /*b7e0*/  @!P2 IMAD.IADD R246, R246, 0x1, -R5 ;  /* 0x00000001f6f6a824 */ /* 0x000fe200078e0a05 */
[----:B------:R-:W-:-:S13]  /*b7f0*/  ISETP.GT.U32.AND P2, PT, R5, R249, PT ;  /* 0x000000f90500720c */ /* 0x000fda0003f44070 */
[----:B------:R-:W-:-:S05]  /*b800*/  @!P2 IMAD.IADD R249, R249, 0x1, -R5 ;  /* 0x00000001f9f9a824 */ /* 0x000fca00078e0a05 */
[----:B------:R-:W-:Y:S01]  /*b810*/  ISETP.GT.U32.AND P2, PT, R5, R249, PT ;  /* 0x000000f90500720c */ /* 0x000fe20003f44070 */
[--C-:B------:R-:W-:Y:S01]  /*b820*/  @!P5 IMAD.IADD R247, R247, 0x1, -R5.reuse ;  /* 0x00000001f7f7d824 */ /* 0x100fe200078e0a05 */
[----:B------:R-:W-:Y:S01]  /*b830*/  ISETP.GT.U32.AND P5, PT, R5, R2, PT ;  /* 0x000000020500720c */ /* 0x000fe20003fa4070 */
[----:B------:R-:W-:-:S05]  /*b840*/  @!P0 IMAD.IADD R0, R0, 0x1, -R5 ;  /* 0x0000000100008824 */ /* 0x000fca00078e0a05 */
[----:B------:R-:W-:-:S05]  /*b850*/  ISETP.GT.U32.AND P0, PT, R5, R0, PT ;  /* 0x000000000500720c */ /* 0x000fca0003f04070 */
[--C-:B------:R-:W-:Y:S01]  /*b860*/  @!P2 IMAD.IADD R249, R249, 0x1, -R5.reuse ;  /* 0x00000001f9f9a824 */ /* 0x100fe200078e0a05 */
[C---:B------:R-:W-:Y:S01]  /*b870*/  ISETP.GT.U32.AND P2, PT, R5.reuse, R4, PT ;  /* 0x000000040500720c */ /* 0x040fe20003f44070 */
[----:B------:R-:W-:Y:S02]  /*b880*/  @!P5 IMAD.IADD R2, R2, 0x1, -R5 ;  /* 0x000000010202d824 */ /* 0x000fe400078e0a05 */
[----:B------:R-:W-:Y:S01]  /*b890*/  @!P1 IMAD.MOV R246, RZ, RZ, -R246 ;  /* 0x000000fffff69224 */ /* 0x000fe200078e0af6 */
[----:B------:R-:W-:Y:S01]  /*b8a0*/  ISETP.GE.AND P1, PT, R252, RZ, PT ;  /* 0x000000fffc00720c */ /* 0x000fe20003f26270 */
[----:B------:R-:W-:Y:S01]  /*b8b0*/  @!P6 IMAD.MOV R247, RZ, RZ, -R247 ;  /* 0x000000fffff7e224 */ /* 0x000fe200078e0af7 */
[----:B------:R-:W-:Y:S01]  /*b8c0*/  ISETP.GT.U32.AND P6, PT, R5, R2, PT ;  /* 0x000000020500720c */ /* 0x000fe20003fc4070 */
[----:B------:R-:W-:-:S06]  /*b8d0*/  @!P0 IMAD.IADD R0, R0, 0x1, -R5 ;  /* 0x0000000100008824 */ /* 0x000fcc00078e0a05 */
[----:B------:R-:W-:Y:S01]  /*b8e0*/  @!P2 IMAD.IADD R4, R4, 0x1, -R5 ;  /* 0x000000010404a824 */ /* 0x000fe200078e0a05 */
[----:B------:R-:W-:Y:S01]  /*b8f0*/  ISETP.GT.U32.AND P2, PT, R5, R3, PT ;  /* 0x000000030500720c */ /* 0x000fe20003f44070 */
[----:B------:R-:W-:Y:S02]  /*b900*/  IMAD.MOV.U32 R5, RZ, RZ, c[0x0][0x180] ;  /* 0x00006000ff057624 */ /* 0x000fe400078e00ff */
[----:B------:R-:W-:-:S03]  /*b910*/  @!P1 IMAD.MOV R249, RZ, RZ, -R249 ;  /* 0x000000fffff99224 */ /* 0x000fc600078e0af9 */
[----:B------:R-:W-:-:S04]  /*b920*/  IADD3 R5, R5, -0x5, RZ ;  /* 0xfffffffb05057810 */ /* 0x000fc80007ffe0ff */
[----:B------:R-:W-:Y:S02]  /*b930*/  ISETP.GE.U32.AND P1, PT, R5, 0x7fffffbc, PT ;  /* 0x7fffffbc0500780c */ /* 0x000fe40003f26070 */
[----:B------:R-:W-:Y:S01]  /*b940*/  IABS R5, c[0x0][0x17c] ;  /* 0x00005f0000057a13 */ /* 0x000fe20000000000 */
[----:B------:R-:W-:-:S03]  /*b950*/  @!P4 IMAD.MOV R248, RZ, RZ, -R248 ;  /* 0x000000fffff8c224 */ /* 0x000fc600078e0af8 */
[----:B------:R-:W-:Y:S01]  /*b960*/  ISETP.GT.U32.AND P4, PT, R5, R4, PT ;  /* 0x000000040500720c */ /* 0x000fe20003f84070 */
[----:B------:R-:W-:Y:S02]  /*b970*/  @!P6 IMAD.IADD R2, R2, 0x1, -R5 ;  /* 0x000000010202e824 */ /* 0x000fe400078e0a05 */
[----:B------:R-:W-:Y:S02]  /*b980*/  IMAD.MOV.U32 R5, RZ, RZ, c[0x0][0x180] ;  /* 0x00006000ff057624 */ /* 0x000fe400078e00ff */
[----:B------:R-:W-:-:S03]  /*b990*/  @!P3 IMAD.MOV R2, RZ, RZ, -R2 ;  /* 0x000000ffff02b224 */ /* 0x000fc600078e0a02 */
[----:B------:R-:W-:-:S04]  /*b9a0*/  IADD3 R5, R5, -0x9, RZ ;  /* 0xfffffff705057810 */ /* 0x000fc80007ffe0ff */
[----:B------:R-:W-:Y:S02]  /*b9b0*/  ISETP.GE.U32.AND P3, PT, R5, 0x7fffffb8, PT ;  /* 0x7fffffb80500780c */ /* 0x000fe40003f66070 */
[----:B------:R-:W-:-:S05]  /*b9c0*/  IABS R5, c[0x0][0x17c] ;  /* 0x00005f0000057a13 */ /* 0x000fca0000000000 */
[----:B------:R-:W-:Y:S01]  /*b9d0*/  @!P2 IMAD.IADD R3, R3, 0x1, -R5 ;  /* 0x000000010303a824 */ /* 0x000fe200078e0a05 */
[----:B------:R-:W-:-:S04]  /*b9e0*/  MOV R5, c[0x0][0x180] ;  /* 0x0000600000057a02 */ /* 0x000fc80000000f00 */
[----:B------:R-:W-:Y:S02]  /*b9f0*/  IADD3 R5, R5, -0xd, RZ ;  /* 0xfffffff305057810 */ /* 0x000fe40007ffe0ff */
[----:B------:R-:W-:Y:S02]  /*ba00*/  ISETP.GE.AND P6, PT, R8, RZ, PT ;  /* 0x000000ff0800720c */ /* 0x000fe40003fc6270 */
[----:B------:R-:W-:Y:S02]  /*ba10*/  ISETP.GE.U32.AND P2, PT, R5, 0x7fffffb4, PT ;  /* 0x7fffffb40500780c */ /* 0x000fe40003f46070 */
[----:B------:R-:W-:-:S05]  /*ba20*/  IABS R5, c[0x0][0x17c] ;  /* 0x00005f0000057a13 */ /* 0x000fca0000000000 */
[----:B------:R-:W-:Y:S02]  /*ba30*/  @!P4 IMAD.IADD R4, R4, 0x1, -R5 ;  /* 0x000000010404c824 */ /* 0x000fe400078e0a05 */
[----:B------:R-:W-:Y:S01]  /*ba40*/  IMAD.MOV.U32 R5, RZ, RZ, c[0x0][0x180] ;  /* 0x00006000ff057624 */ /* 0x000fe200078e00ff */
[----:B------:R-:W-:Y:S01]  /*ba50*/  ISETP.GE.AND P0, PT, R250, RZ, PT ;  /* 0x000000fffa00720c */ /* 0x000fe20003f06270 */
[----:B------:R-:W-:Y:S02]  /*ba60*/  IMAD.MOV.U32 R251, RZ, RZ, c[0x0][0x180] ;  /* 0x00006000fffb7624 */ /* 0x000fe400078e00ff */
[----:B------:R-:W-:Y:S01]  /*ba70*/  @!P6 IMAD.MOV R3, RZ, RZ, -R3 ;  /* 0x000000ffff03e224 */ /* 0x000fe200078e0a03 */
[----:B------:R-:W-:Y:S01]  /*ba80*/  IADD3 R5, R5, -0x11, RZ ;  /* 0xffffffef05057810 */ /* 0x000fe20007ffe0ff */
[----:B------:R-:W3:Y:S01]  /*ba90*/  LDL.LU R250, [R1+0xc] ;  /* 0x00000c0001fa7983 */ /* 0x000ee20000300800 */
[----:B------:R-:W-:Y:S02]  /*baa0*/  IADD3 R251, R251, -0x1, RZ ;  /* 0xfffffffffbfb7810 */ /* 0x000fe40007ffe0ff */
[----:B------:R-:W-:-:S02]  /*bab0*/  ISETP.GE.U32.AND P6, PT, R5, 0x7fffffb0, PT ;  /* 0x7fffffb00500780c */ /* 0x000fc40003fc6070 */
[----:B------:R-:W-:Y:S02]  /*bac0*/  ISETP.NE.AND P4, PT, RZ, c[0x0][0x17c], PT ;  /* 0x00005f00ff007a0c */ /* 0x000fe40003f85270 */
[----:B------:R-:W-:Y:S02]  /*bad0*/  LOP3.LUT R5, RZ, c[0x0][0x17c], RZ, 0x33, !PT ;  /* 0x00005f00ff057a12 */ /* 0x000fe400078e33ff */
[----:B------:R-:W-:Y:S01]  /*bae0*/  ISETP.GE.U32.AND P5, PT, R251, 0x7fffffc0, PT ;  /* 0x7fffffc0fb00780c */ /* 0x000fe20003fa6070 */
[----:B------:R-:W-:Y:S01]  /*baf0*/  @!P0 IMAD.MOV R0, RZ, RZ, -R0 ;  /* 0x000000ffff008224 */ /* 0x000fe200078e0a00 */
[----:B------:R-:W4:Y:S01]  /*bb00*/  LDL.LU R251, [R1+0x8] ;  /* 0x0000080001fb7983 */ /* 0x000f220000300800 */
[----:B------:R-:W-:-:S03]  /*bb10*/  ISETP.GE.AND P0, PT, R7, RZ, PT ;  /* 0x000000ff0700720c */ /* 0x000fc60003f06270 */
[----:B------:R-:W4:Y:S04]  /*bb20*/  LDL.LU R252, [R1+0x4] ;  /* 0x0000040001fc7983 */ /* 0x000f280000300800 */
[----:B------:R-:W4:Y:S04]  /*bb30*/  LDL.LU R8, [R1+0x2660] ;  /* 0x0026600001087983 */ /* 0x000f280000300800 */
[----:B------:R-:W4:Y:S01]  /*bb40*/  LDL.LU R7, [R1+0x265c] ;  /* 0x00265c0001077983 */ /* 0x000f220000300800 */
[----:B--2---:R-:W-:-:S05]  /*bb50*/  SEL R6, R5, R6, !P4 ;  /* 0x0000000605067207 */ /* 0x004fca0006000000 */
[----:B------:R1:W-:Y:S04]  /*bb60*/  STL [R1+0xc4], R6 ;  /* 0x0000c40601007387 */ /* 0x0003e80000100800 */
[----:B-1----:R-:W2:Y:S01]  /*bb70*/  LDL.LU R6, [R1+0x2658] ;  /* 0x0026580001067983 */ /* 0x002ea20000300800 */
[C---:B---3--:R-:W-:Y:S02]  /*bb80*/  SEL R250, R5.reuse, R250, !P4 ;  /* 0x000000fa05fa7207 */ /* 0x048fe40006000000 */
[C---:B----4-:R-:W-:Y:S02]  /*bb90*/  SEL R251, R5.reuse, R251, !P4 ;  /* 0x000000fb05fb7207 */ /* 0x050fe40006000000 */
[C---:B------:R-:W-:Y:S02]  /*bba0*/  SEL R252, R5.reuse, R252, !P4 ;  /* 0x000000fc05fc7207 */ /* 0x040fe40006000000 */
[----:B--2---:R-:W-:-:S05]  /*bbb0*/  SEL R6, R5, R6, !P4 ;  /* 0x0000000605067207 */ /* 0x004fca0006000000 */
[----:B------:R1:W-:Y:S04]  /*bbc0*/  STL [R1+0xc8], R6 ;  /* 0x0000c80601007387 */ /* 0x0003e80000100800 */
[----:B-1----:R-:W2:Y:S04]  /*bbd0*/  LDL.LU R6, [R1] ;  /* 0x0000000001067983 */ /* 0x002ea80000300800 */
[----:B------:R1:W-:Y:S04]  /*bbe0*/  STL [R1+0xc0], R250 ;  /* 0x0000c0fa01007387 */ /* 0x0003e80000100800 */
[----:B-1----:R-:W3:Y:S04]  /*bbf0*/  LDL.LU R250, [R1+0x2654] ;  /* 0x0026540001fa7983 */ /* 0x002ee80000300800 */
[----:B------:R1:W-:Y:S04]  /*bc00*/  STL [R1+0xbc], R251 ;  /* 0x0000bcfb01007387 */ /* 0x0003e80000100800 */
[----:B-1----:R-:W4:Y:S04]  /*bc10*/  LDL.LU R251, [R1+0x2650] ;  /* 0x0026500001fb7983 */ /* 0x002f280000300800 */
[----:B------:R1:W-:Y:S04]  /*bc20*/  STL [R1+0xb8], R252 ;  /* 0x0000b8fc01007387 */ /* 0x0003e80000100800 */
[----:B-1----:R-:W4:Y:S01]  /*bc30*/  LDL.LU R252, [R1+0x264c] ;  /* 0x00264c0001fc7983 */ /* 0x002f220000300800 */
[----:B------:R-:W-:-:S02]  /*bc40*/  SEL R8, R5, R8, !P4 ;  /* 0x0000000805087207 */ /* 0x000fc40006000000 */
[----:B--2---:R-:W-:-:S05]  /*bc50*/  SEL R6, R5, R6, !P4 ;  /* 0x0000000605067207 */ /* 0x004fca0006000000 */
[----:B------:R1:W-:Y:S01]  /*bc60*/  STL [R1+0xb4], R6 ;  /* 0x0000b40601007387 */ /* 0x0003e20000100800 */
[C---:B---3--:R-:W-:Y:S02]  /*bc70*/  SEL R250, R5.reuse, R250, !P4 ;  /* 0x000000fa05fa7207 */ /* 0x048fe40006000000 */
[C---:B----4-:R-:W-:Y:S02]  /*bc80*/  SEL R251, R5.reuse, R251, !P4 ;  /* 0x000000fb05fb7207 */ /* 0x050fe40006000000 */
[----:B-1----:R-:W-:-:S05]  /*bc90*/  SEL R6, R5, R252, !P4 ;  /* 0x000000fc05067207 */ /* 0x002fca0006000000 */
[----:B------:R1:W-:Y:S04]  /*bca0*/  STL [R1+0xb0], R6 ;  /* 0x0000b00601007387 */ /* 0x0003e80000100800 */
[----:B------:R-:W-:Y:S01]  /*bcb0*/  STL [R1+0xac], R251 ;  /* 0x0000acfb01007387 */ /* 0x000fe20000100800 */
[----:B-1----:R-:W-:-:S03]  /*bcc0*/  SEL R6, R5, R7, !P4 ;  /* 0x0000000705067207 */ /* 0x002fc60006000000 */
[----:B------:R-:W-:Y:S01]  /*bcd0*/  STL [R1+0xa8], R250 ;  /* 0x0000a8fa01007387 */ /* 0x000fe20000100800 */
[----:B------:R-:W-:-:S03]  /*bce0*/  SEL R7, R5, R9, !P4 ;  /* 0x0000000905077207 */ /* 0x000fc60006000000 */
[----:B------:R1:W-:Y:S04]  /*bcf0*/  STL [R1+0xa4], R6 ;  /* 0x0000a40601007387 */ /* 0x0003e80000100800 */
[----:B------:R2:W-:Y:S01]  /*bd00*/  STL [R1+0xa0], R8 ;  /* 0x0000a00801007387 */ /* 0x0005e20000100800 */
[----:B-1----:R-:W-:-:S03]  /*bd10*/  SEL R6, R5, R10, !P4 ;  /* 0x0000000a05067207 */ /* 0x002fc60006000000 */
[----:B------:R1:W-:Y:S01]  /*bd20*/  STL [R1+0x9c], R7 ;  /* 0x00009c0701007387 */ /* 0x0003e20000100800 */
[----:B--2---:R-:W-:-:S03]  /*bd30*/  SEL R8, R5, R11, !P4 ;  /* 0x0000000b05087207 */ /* 0x004fc60006000000 */
[----:B------:R2:W-:Y:S01]  /*bd40*/  STL [R1+0x98], R6 ;  /* 0x0000980601007387 */ /* 0x0005e20000100800 */
[----:B-1----:R-:W-:-:S03]  /*bd50*/  SEL R7, R5, R12, !P4 ;  /* 0x0000000c05077207 */ /* 0x002fc60006000000 */
[----:B------:R1:W-:Y:S01]  /*bd60*/  STL [R1+0x94], R8 ;  /* 0x0000940801007387 */ /* 0x0003e20000100800 */
[----:B--2---:R-:W-:-:S03]  /*bd70*/  SEL R6, R5, R13, !P4 ;  /* 0x0000000d05067207 */ /* 0x004fc60006000000 */
[----:B------:R2:W-:Y:S04]  /*bd80*/  STL [R1+0x90], R7 ;  /* 0x0000900701007387 */ /* 0x0005e80000100800 */
[----:B------:R3:W-:Y:S01]  /*bd90*/  STL [R1+0x8c], R6 ;  /* 0x00008c0601007387 */ /* 0x0007e20000100800 */
[C---:B-1----:R-:W-:Y:S02]  /*bda0*/  SEL R8, R5.reuse, R14, !P4 ;  /* 0x0000000e05087207 */ /* 0x042fe40006000000 */
[----:B--2---:R-:W-:-:S03]  /*bdb0*/  SEL R7, R5, R15, !P4 ;  /* 0x0000000f05077207 */ /* 0x004fc60006000000 */
[----:B------:R1:W-:Y:S01]  /*bdc0*/  STL [R1+0x88], R8 ;  /* 0x0000880801007387 */ /* 0x0003e20000100800 */
[----:B---3--:R-:W-:-:S03]  /*bdd0*/  SEL R6, R5, R16, !P4 ;  /* 0x0000001005067207 */ /* 0x008fc60006000000 */
        /* <DEDUP_REMOVED lines=61> */
[----:B------:R3:W-:Y:S01]  /*c1b0*/  STL [R1], R6 ;  /* 0x0000000601007387 */ /* 0x0007e20000100800 */
[C---:B-1----:R-:W-:Y:S02]  /*c1c0*/  SEL R8, R5.reuse, R153, !P4 ;  /* 0x0000009905087207 */ /* 0x042fe40006000000 */
[C---:B--2---:R-:W-:Y:S02]  /*c1d0*/  SEL R7, R5.reuse, R155, !P4 ;  /* 0x0000009b05077207 */ /* 0x044fe40006000000 */
[C---:B---3--:R-:W-:Y:S01]  /*c1e0*/  SEL R6, R5.reuse, R154, !P4 ;  /* 0x0000009a05067207 */ /* 0x048fe20006000000 */
[----:B------:R1:W-:Y:S04]  /*c1f0*/  STL [R1+0x168], R8 ;  /* 0x0001680801007387 */ /* 0x0003e80000100800 */
        /* <DEDUP_REMOVED lines=128> */
[----:B------:R-:W-:Y:S01]  /*ca00*/  STL [R1+0x6b8], R7 ;  /* 0x0006b80701007387 */ /* 0x000fe20000100800 */
[----:B---3--:R-:W-:-:S03]  /*ca10*/  SEL R6, R5, R220, !P4 ;  /* 0x000000dc05067207 */ /* 0x008fc60006000000 */
[----:B------:R-:W-:Y:S04]  /*ca20*/  STL [R1+0x6c0], R8 ;  /* 0x0006c00801007387 */ /* 0x000fe80000100800 */
[----:B------:R1:W-:Y:S04]  /*ca30*/  STL [R1+0x6c8], R6 ;  /* 0x0006c80601007387 */ /* 0x0003e80000100800 */
[----:B-1----:R-:W2:Y:S01]  /*ca40*/  LDL.LU R6, [R1+0x3c] ;  /* 0x00003c0001067983 */ /* 0x002ea20000300800 */
[C---:B------:R-:W-:Y:S02]  /*ca50*/  SEL R7, R5.reuse, R221, !P4 ;  /* 0x000000dd05077207 */ /* 0x040fe40006000000 */
[----:B------:R-:W-:-:S03]  /*ca60*/  SEL R8, R5, R222, !P4 ;  /* 0x000000de05087207 */ /* 0x000fc60006000000 */
[----:B------:R1:W-:Y:S04]  /*ca70*/  STL [R1+0x6d0], R7 ;  /* 0x0006d00701007387 */ /* 0x0003e80000100800 */
[----:B------:R-:W-:Y:S01]  /*ca80*/  STL [R1+0x6d8], R8 ;  /* 0x0006d80801007387 */ /* 0x000fe20000100800 */
[----:B-1----:R-:W-:-:S05]  /*ca90*/  SEL R7, R5, R223, !P4 ;  /* 0x000000df05077207 */ /* 0x002fca0006000000 */
[----:B------:R1:W-:Y:S04]  /*caa0*/  STL [R1+0x6e0], R7 ;  /* 0x0006e00701007387 */ /* 0x0003e80000100800 */
[----:B-1----:R-:W3:Y:S01]  /*cab0*/  LDL.LU R7, [R1+0x38] ;  /* 0x0000380001077983 */ /* 0x002ee20000300800 */
[C---:B------:R-:W-:Y:S02]  /*cac0*/  SEL R8, R5.reuse, R224, !P4 ;  /* 0x000000e005087207 */ /* 0x040fe40006000000 */
[----:B------:R-:W-:-:S03]  /*cad0*/  SEL R9, R5, R225, !P4 ;  /* 0x000000e105097207 */ /* 0x000fc60006000000 */
[----:B------:R1:W-:Y:S01]  /*cae0*/  STL [R1+0x6e8], R8 ;  /* 0x0006e80801007387 */ /* 0x0003e20000100800 */
[----:B------:R-:W-:-:S03]  /*caf0*/  SEL R10, R5, R227, !P4 ;  /* 0x000000e3050a7207 */ /* 0x000fc60006000000 */
[----:B------:R4:W-:Y:S01]  /*cb00*/  STL [R1+0x6f0], R9 ;  /* 0x0006f00901007387 */ /* 0x0009e20000100800 */
[C---:B-1----:R-:W-:Y:S02]  /*cb10*/  SEL R8, R5.reuse, R226, !P4 ;  /* 0x000000e205087207 */ /* 0x042fe40006000000 */
[----:B----4-:R-:W-:-:S03]  /*cb20*/  SEL R9, R5, R228, !P4 ;  /* 0x000000e405097207 */ /* 0x010fc60006000000 */
[----:B------:R1:W-:Y:S04]  /*cb30*/  STL [R1+0x6f8], R8 ;  /* 0x0006f80801007387 */ /* 0x0003e80000100800 */
[----:B------:R4:W-:Y:S01]  /*cb40*/  STL [R1+0x700], R10 ;  /* 0x0007000a01007387 */ /* 0x0009e20000100800 */
[----:B-1----:R-:W-:-:S03]  /*cb50*/  SEL R8, R5, R229, !P4 ;  /* 0x000000e505087207 */ /* 0x002fc60006000000 */
[----:B------:R1:W-:Y:S01]  /*cb60*/  STL [R1+0x708], R9 ;  /* 0x0007080901007387 */ /* 0x0003e20000100800 */
[----:B----4-:R-:W-:-:S03]  /*cb70*/  SEL R10, R5, R230, !P4 ;  /* 0x000000e6050a7207 */ /* 0x010fc60006000000 */
[----:B------:R4:W-:Y:S01]  /*cb80*/  STL [R1+0x70c], R8 ;  /* 0x00070c0801007387 */ /* 0x0009e20000100800 */
[----:B-1----:R-:W-:-:S03]  /*cb90*/  SEL R9, R5, R231, !P4 ;  /* 0x000000e705097207 */ /* 0x002fc60006000000 */
[----:B------:R1:W-:Y:S01]  /*cba0*/  STL [R1+0x710], R10 ;  /* 0x0007100a01007387 */ /* 0x0003e20000100800 */
[----:B----4-:R-:W-:-:S03]  /*cbb0*/  SEL R8, R5, R232, !P4 ;  /* 0x000000e805087207 */ /* 0x010fc60006000000 */
[----:B------:R4:W-:Y:S04]  /*cbc0*/  STL [R1+0x718], R9 ;  /* 0x0007180901007387 */ /* 0x0009e80000100800 */
[----:B------:R4:W-:Y:S01]  /*cbd0*/  STL [R1+0x71c], R8 ;  /* 0x00071c0801007387 */ /* 0x0009e20000100800 */
[C---:B-1----:R-:W-:Y:S02]  /*cbe0*/  SEL R10, R5.reuse, R233, !P4 ;  /* 0x000000e9050a7207 */ /* 0x042fe40006000000 */
[----:B----4-:R-:W-:-:S03]  /*cbf0*/  SEL R9, R5, R234, !P4 ;  /* 0x000000ea05097207 */ /* 0x010fc60006000000 */
[----:B------:R1:W-:Y:S01]  /*cc00*/  STL [R1+0x720], R10 ;  /* 0x0007200a01007387 */ /* 0x0003e20000100800 */
[----:B------:R-:W-:-:S03]  /*cc10*/  SEL R8, R5, R235, !P4 ;  /* 0x000000eb05087207 */ /* 0x000fc60006000000 */
        /* <DEDUP_REMOVED lines=22> */
[----:B------:R-:W-:Y:S01]  /*cd80*/  STL [R1+0x790], R10 ;  /* 0x0007900a01007387 */ /* 0x000fe20000100800 */
[----:B------:R-:W-:-:S03]  /*cd90*/  SEL R8, R5, R247, !P4 ;  /* 0x000000f705087207 */ /* 0x000fc60006000000 */
[----:B------:R-:W-:Y:S04]  /*cda0*/  STL [R1+0x7a0], R9 ;  /* 0x0007a00901007387 */ /* 0x000fe80000100800 */
[----:B------:R1:W-:Y:S02]  /*cdb0*/  STL [R1+0x7b0], R8 ;  /* 0x0007b00801007387 */ /* 0x0003e40000100800 */
[C---:B-1----:R-:W-:Y:S02]  /*cdc0*/  SEL R8, R5.reuse, R0, !P4 ;  /* 0x0000000005087207 */ /* 0x042fe40006000000 */
[C---:B------:R-:W-:Y:S02]  /*cdd0*/  SEL R10, R5.reuse, R248, !P4 ;  /* 0x000000f8050a7207 */ /* 0x040fe40006000000 */
[----:B------:R-:W-:-:S02]  /*cde0*/  SEL R9, R5, R249, !P4 ;  /* 0x000000f905097207 */ /* 0x000fc40006000000 */
[----:B------:R-:W-:Y:S01]  /*cdf0*/  SEL R2, R5, R2, !P4 ;  /* 0x0000000205027207 */ /* 0x000fe20006000000 */
[----:B------:R-:W-:Y:S04]  /*ce00*/  STL [R1+0x7bc], R10 ;  /* 0x0007bc0a01007387 */ /* 0x000fe80000100800 */
[----:B------:R-:W-:Y:S01]  /*ce10*/  STL [R1+0x7c4], R9 ;  /* 0x0007c40901007387 */ /* 0x000fe20000100800 */
[----:B------:R-:W-:-:S03]  /*ce20*/  @!P0 IMAD.MOV R4, RZ, RZ, -R4 ;  /* 0x000000ffff048224 */ /* 0x000fc600078e0a04 */
[----:B------:R-:W-:Y:S04]  /*ce30*/  STL [R1+0x7d4], R8 ;  /* 0x0007d40801007387 */ /* 0x000fe80000100800 */
[----:B------:R1:W-:Y:S01]  /*ce40*/  STL [R1+0x7ec], R2 ;  /* 0x0007ec0201007387 */ /* 0x0003e20000100800 */
[----:B------:R-:W-:Y:S01]  /*ce50*/  IMAD.MOV.U32 R15, RZ, RZ, c[0x0][0x180] ;  /* 0x00006000ff0f7624 */ /* 0x000fe200078e00ff */
[----:B-1----:R-:W-:-:S05]  /*ce60*/  SEL R2, R5, R3, !P4 ;  /* 0x0000000305027207 */ /* 0x002fca0006000000 */
[----:B------:R1:W-:Y:S01]  /*ce70*/  STL [R1+0x7f4], R2 ;  /* 0x0007f40201007387 */ /* 0x0003e20000100800 */
[C---:B------:R-:W-:Y:S02]  /*ce80*/  SEL R252, R5.reuse, R47, !P4 ;  /* 0x0000002f05fc7207 */ /* 0x040fe40006000000 */
[C---:B------:R-:W-:Y:S02]  /*ce90*/  SEL R251, R5.reuse, R48, !P4 ;  /* 0x0000003005fb7207 */ /* 0x040fe40006000000 */
[C---:B------:R-:W-:Y:S02]  /*cea0*/  SEL R250, R5.reuse, R49, !P4 ;  /* 0x0000003105fa7207 */ /* 0x040fe40006000000 */
[C---:B------:R-:W-:Y:S02]  /*ceb0*/  SEL R50, R5.reuse, R50, !P4 ;  /* 0x0000003205327207 */ /* 0x040fe40006000000 */
[C---:B-1----:R-:W-:Y:S02]  /*cec0*/  SEL R2, R5.reuse, R4, !P4 ;  /* 0x0000000405027207 */ /* 0x042fe40006000000 */
[----:B------:R-:W-:-:S02]  /*ced0*/  SEL R51, R5, R51, !P4 ;  /* 0x0000003305337207 */ /* 0x000fc40006000000 */
[C---:B------:R-:W-:Y:S02]  /*cee0*/  SEL R52, R5.reuse, R52, !P4 ;  /* 0x0000003405347207 */ /* 0x040fe40006000000 */
[C---:B------:R-:W-:Y:S02]  /*cef0*/  SEL R53, R5.reuse, R53, !P4 ;  /* 0x0000003505357207 */ /* 0x040fe40006000000 */
[C---:B------:R-:W-:Y:S02]  /*cf00*/  SEL R54, R5.reuse, R54, !P4 ;  /* 0x0000003605367207 */ /* 0x040fe40006000000 */
[C---:B------:R-:W-:Y:S02]  /*cf10*/  SEL R55, R5.reuse, R55, !P4 ;  /* 0x0000003705377207 */ /* 0x040fe40006000000 */
[C---:B------:R-:W-:Y:S02]  /*cf20*/  SEL R56, R5.reuse, R56, !P4 ;  /* 0x0000003805387207 */ /* 0x040fe40006000000 */
        /* <DEDUP_REMOVED lines=24> */
[----:B------:R-:W-:Y:S01]  /*d0b0*/  SEL R81, R5, R81, !P4 ;  /* 0x0000005105517207 */ /* 0x000fe20006000000 */
[----:B--2---:R-:W-:-:S02]  /*d0c0*/  IMAD R0, R6, c[0x0][0x184], RZ ;  /* 0x0000610006007a24 */ /* 0x004fc400078e02ff */
[----:B------:R-:W1:Y:S01]  /*d0d0*/  S2R R6, SR_TID.X ;  /* 0x0000000000067919 */ /* 0x000e620000002100 */
        /* <DEDUP_REMOVED lines=12> */
[----:B-1----:R-:W-:Y:S02]  /*d1a0*/  LOP3.LUT R8, R6, 0x7f, RZ, 0xc0, !PT ;  /* 0x0000007f06087812 */ /* 0x002fe400078ec0ff */
[----:B------:R-:W-:Y:S01]  /*d1b0*/  SEL R94, R5, R94, !P4 ;  /* 0x0000005e055e7207 */ /* 0x000fe20006000000 */
[----:B---3--:R-:W-:Y:S01]  /*d1c0*/  IMAD R3, R7, c[0x0][0x184], RZ ;  /* 0x0000610007037a24 */ /* 0x008fe200078e02ff */
        /* <DEDUP_REMOVED lines=58> */
[----:B------:R1:W-:Y:S01]  /*d570*/  STL [R1+0x804], R2 ;  /* 0x0008040201007387 */ /* 0x0003e20000100800 */
[----:B------:R-:W-:Y:S01]  /*d580*/  LEA R4, P4, R0, c[0x0][0x160], 0x2 ;  /* 0x0000580000047a11 */ /* 0x000fe200078810ff */
[----:B------:R-:W-:Y:S01]  /*d590*/  IMAD.MOV.U32 R13, RZ, RZ, c[0x0][0x188] ;  /* 0x00006200ff0d7624 */ /* 0x000fe200078e00ff */
[C---:B------:R-:W-:Y:S01]  /*d5a0*/  IADD3 R7, R15.reuse, -0x15, RZ ;  /* 0xffffffeb0f077810 */ /* 0x040fe20007ffe0ff */
[----:B------:R-:W-:Y:S01]  /*d5b0*/  IMAD.SHL.U32 R12, R8, 0x4, RZ ;  /* 0x00000004080c7824 */ /* 0x000fe200078e00ff */
[----:B------:R-:W-:-:S02]  /*d5c0*/  IADD3 R6, R15, -0x19, RZ ;  /* 0xffffffe70f067810 */ /* 0x000fc40007ffe0ff */
[----:B------:R-:W-:Y:S02]  /*d5d0*/  LEA.HI.X.SX32 R5, R0, c[0x0][0x164], 0x2, P4 ;  /* 0x0000590000057a11 */ /* 0x000fe400020f16ff */
[----:B-1----:R-:W-:Y:S02]  /*d5e0*/  LEA R2, P0, R3, c[0x0][0x160], 0x2 ;  /* 0x0000580003027a11 */ /* 0x002fe400078010ff */
[----:B------:R-:W-:Y:S01]  /*d5f0*/  ISETP.GE.U32.AND P4, PT, R7, 0x7fffffac, PT ;  /* 0x7fffffac0700780c */ /* 0x000fe20003f86070 */
[----:B------:R-:W-:Y:S01]  /*d600*/  IMAD.SHL.U32 R7, R13, 0x4, RZ ;  /* 0x000000040d077824 */ /* 0x000fe200078e00ff */
[----:B------:R-:W-:Y:S02]  /*d610*/  LEA.HI.X.SX32 R3, R3, c[0x0][0x164], 0x2, P0 ;  /* 0x0000590003037a11 */ /* 0x000fe400000f16ff */
[----:B------:R-:W-:Y:S02]  /*d620*/  ISETP.GE.U32.AND P0, PT, R6, 0x7fffffa8, PT ;  /* 0x7fffffa80600780c */ /* 0x000fe40003f06070 */
[C---:B------:R-:W-:Y:S01]  /*d630*/  IADD3 R0, R12.reuse, 0x100000, RZ ;  /* 0x001000000c007810 */ /* 0x040fe20007ffe0ff */
[----:B------:R-:W-:Y:S01]  /*d640*/  IMAD.WIDE R20, R7, 0x4, R4 ;  /* 0x0000000407147825 */ /* 0x000fe200078e0204 */
[----:B------:R-:W-:Y:S01]  /*d650*/  IADD3 R6, R12, 0x100000, RZ ;  /* 0x001000000c067810 */ /* 0x000fe20007ffe0ff */
[----:B------:R-:W-:-:S02]  /*d660*/  ULDC.64 UR4, c[0x0][0x118] ;  /* 0x0000460000047ab9 */ /* 0x000fc40000000a00 */
[----:B------:R-:W-:Y:S01]  /*d670*/  IMAD.WIDE R18, R7, 0x4, R2 ;  /* 0x0000000407127825 */ /* 0x000fe200078e0202 */
[----:B------:R1:W-:Y:S01]  /*d680*/  LDGSTS.E [R0+-0x60000], [R4.64], !P5 ;  /* 0xa000000004007fae */ /* 0x0003e2000e921844 */
[----:B------:R-:W-:Y:S02]  /*d690*/  IADD3 R9, R15, -0x21, RZ ;  /* 0xffffffdf0f097810 */ /* 0x000fe40007ffe0ff */
[----:B------:R-:W-:Y:S01]  /*d6a0*/  IMAD.SHL.U32 R8, R13, 0x8, RZ ;  /* 0x000000080d087824 */ /* 0x000fe200078e00ff */
[----:B------:R2:W-:Y:S01]  /*d6b0*/  LDGSTS.E [R6+-0x5fe00], [R2.64], !P5 ;  /* 0xa020000002067fae */ /* 0x0005e2000e921844 */
[----:B------:R-:W-:-:S03]  /*d6c0*/  IADD3 R7, R12, 0x100000, RZ ;  /* 0x001000000c077810 */ /* 0x000fc60007ffe0ff */
[----:B------:R3:W-:Y:S01]  /*d6d0*/  LDGSTS.E [R0+-0x5f000], [R20.64], !P1 ;  /* 0xa100000014007fae */ /* 0x0007e2000c921844 */
[----:B------:R-:W-:-:S03]  /*d6e0*/  IMAD.WIDE R16, R8, 0x4, R4 ;  /* 0x0000000408107825 */ /* 0x000fc600078e0204 */
[----:B------:R4:W-:Y:S01]  /*d6f0*/  LDGSTS.E [R6+-0x5ee00], [R18.64], !P1 ;  /* 0xa120000012067fae */ /* 0x0009e2000c921844 */
[----:B------:R-:W-:Y:S01]  /*d700*/  ISETP.GE.U32.AND P1, PT, R9, 0x7fffffa0, PT ;  /* 0x7fffffa00900780c */ /* 0x000fe20003f26070 */
[----:B------:R-:W-:Y:S02]  /*d710*/  IMAD R9, R13, 0xc, RZ ;  /* 0x0000000c0d097824 */ /* 0x000fe400078e02ff */
[----:B------:R3:W-:Y:S04]  /*d720*/  STL.64 [R1+0x5b0], R20 ;  /* 0x0005b01401007387 */ /* 0x0007e80000100a00 */
[----:B------:R4:W-:Y:S04]  /*d730*/  STL.64 [R1+0x5a8], R18 ;  /* 0x0005a81201007387 */ /* 0x0009e80000100a00 */
[----:B------:R1:W-:Y:S01]  /*d740*/  STL.64 [R1+0x570], R16 ;  /* 0x0005701001007387 */ /* 0x0003e20000100a00 */
[----:B---3--:R-:W-:-:S03]  /*d750*/  IMAD.WIDE R20, R8, 0x4, R2 ;  /* 0x0000000408147825 */ /* 0x008fc600078e0202 */
[----:B------:R1:W-:Y:S01]  /*d760*/  LDGSTS.E [R7+-0x5e000], [R16.64], !P3 ;  /* 0xa200000010077fae */ /* 0x0003e2000d921844 */
[----:B----4-:R-:W-:-:S03]  /*d770*/  IMAD.WIDE R18, R9, 0x4, R4 ;  /* 0x0000000409127825 */ /* 0x010fc600078e0204 */
[----:B------:R3:W-:Y:S01]  /*d780*/  LDGSTS.E [R0+-0x5de00], [R20.64], !P3 ;  /* 0xa220000014007fae */ /* 0x0007e2000d921844 */
[----:B------:R-:W-:-:S03]  /*d790*/  IMAD.SHL.U32 R8, R13, 0x10, RZ ;  /* 0x000000100d087824 */ /* 0x000fc600078e00ff */
[----:B------:R4:W-:Y:S01]  /*d7a0*/  LDGSTS.E [R6+-0x5d000], [R18.64], !P2 ;  /* 0xa300000012067fae */ /* 0x0009e2000d121844 */
[----:B-1----:R-:W-:Y:S01]  /*d7b0*/  IMAD.WIDE R16, R9, 0x4, R2 ;  /* 0x0000000409107825 */ /* 0x002fe200078e0202 */
[----:B---3--:R-:W-:-:S04]  /*d7c0*/  IADD3 R0, R15, -0x29, RZ ;  /* 0xffffffd70f007810 */ /* 0x008fc80007ffe0ff */
[----:B------:R1:W-:Y:S01]  /*d7d0*/  LDGSTS.E [R7+-0x5ce00], [R16.64], !P2 ;  /* 0xa320000010077fae */ /* 0x0003e2000d121844 */
[----:B------:R-:W-:Y:S01]  /*d7e0*/  IMAD R9, R13, 0x14, RZ ;  /* 0x000000140d097824 */ /* 0x000fe200078e02ff */
[----:B------:R-:W-:Y:S02]  /*d7f0*/  ISETP.GE.U32.AND P2, PT, R0, 0x7fffff98, PT ;  /* 0x7fffff980000780c */ /* 0x000fe40003f46070 */
[----:B------:R3:W-:Y:S01]  /*d800*/  STL.64 [R1+0x568], R20 ;  /* 0x0005681401007387 */ /* 0x0007e20000100a00 */
[----:B------:R-:W-:Y:S01]  /*d810*/  IADD3 R0, R12, 0x100000, RZ ;  /* 0x001000000c007810 */ /* 0x000fe20007ffe0ff */
[----:B------:R-:W-:Y:S02]  /*d820*/  IMAD.WIDE R22, R8, 0x4, R4 ;  /* 0x0000000408167825 */ /* 0x000fe400078e0204 */
[----:B------:R4:W-:Y:S01]  /*d830*/  STL.64 [R1+0x530], R18 ;  /* 0x0005301201007387 */ /* 0x0009e20000100a00 */
[----:B------:R-:W-:-:S03]  /*d840*/  IADD3 R10, R15, -0x1d, RZ ;  /* 0xffffffe30f0a7810 */ /* 0x000fc60007ffe0ff */
[----:B------:R1:W-:Y:S01]  /*d850*/  LDGSTS.E [R0+-0x5c000], [R22.64], !P6 ;  /* 0xa400000016007fae */ /* 0x0003e2000f121844 */
[----:B---3--:R-:W-:-:S04]  /*d860*/  IMAD.WIDE R20, R8, 0x4, R2 ;  /* 0x0000000408147825 */ /* 0x008fc800078e0202 */
[----:B----4-:R-:W-:Y:S01]  /*d870*/  IMAD.WIDE R18, R9, 0x4, R4 ;  /* 0x0000000409127825 */ /* 0x010fe200078e0204 */
[----:B------:R3:W-:Y:S01]  /*d880*/  LDGSTS.E [R6+-0x5be00], [R20.64], !P6 ;  /* 0xa420000014067fae */ /* 0x0007e2000f121844 */
[----:B------:R-:W-:-:S03]  /*d890*/  IADD3 R8, R12, 0x100000, RZ ;  /* 0x001000000c087810 */ /* 0x000fc60007ffe0ff */
[----:B------:R1:W-:Y:S01]  /*d8a0*/  LDGSTS.E [R7+-0x5b000], [R18.64], !P4 ;  /* 0xa500000012077fae */ /* 0x0003e2000e121844 */
[----:B------:R-:W-:-:S03]  /*d8b0*/  ISETP.GE.U32.AND P5, PT, R10, 0x7fffffa4, PT ;  /* 0x7fffffa40a00780c */ /* 0x000fc60003fa6070 */
[----:B------:R4:W-:Y:S04]  /*d8c0*/  STL.64 [R1+0x528], R16 ;  /* 0x0005281001007387 */ /* 0x0009e80000100a00 */
[----:B------:R-:W-:Y:S01]  /*d8d0*/  STL.64 [R1+0x4f0], R22 ;  /* 0x0004f01601007387 */ /* 0x000fe20000100a00 */
[----:B-1----:R-:W-:-:S03]  /*d8e0*/  IMAD R7, R13, 0x18, RZ ;  /* 0x000000180d077824 */ /* 0x002fc600078e02ff */
[----:B------:R3:W-:Y:S01]  /*d8f0*/  STL.64 [R1+0x4e8], R20 ;  /* 0x0004e81401007387 */ /* 0x0007e20000100a00 */
[----:B----4-:R-:W-:-:S03]  /*d900*/  IMAD.WIDE R16, R9, 0x4, R2 ;  /* 0x0000000409107825 */ /* 0x010fc600078e0202 */
[----:B------:R1:W-:Y:S01]  /*d910*/  STL.64 [R1+0x4b0], R18 ;  /* 0x0004b01201007387 */ /* 0x0003e20000100a00 */
[----:B------:R-:W-:-:S03]  /*d920*/  IADD3 R9, R15, -0x35, RZ ;  /* 0xffffffcb0f097810 */ /* 0x000fc60007ffe0ff */
[----:B------:R4:W-:Y:S01]  /*d930*/  LDGSTS.E [R8+-0x5ae00], [R16.64], !P4 ;  /* 0xa520000010087fae */ /* 0x0009e2000e121844 */
[----:B---3--:R-:W-:-:S04]  /*d940*/  IMAD.WIDE R20, R7, 0x4, R4 ;  /* 0x0000000407147825 */ /* 0x008fc800078e0204 */
[----:B-1----:R-:W-:Y:S01]  /*d950*/  IMAD.WIDE R18, R7, 0x4, R2 ;  /* 0x0000000407127825 */ /* 0x002fe200078e0202 */
[----:B------:R1:W-:Y:S03]  /*d960*/  LDGSTS.E [R0+-0x5a000], [R20.64], !P0 ;  /* 0xa600000014007fae */ /* 0x0003e6000c121844 */
[----:B----4-:R-:W-:Y:S01]  /*d970*/  IMAD R8, R13, 0x1c, RZ ;  /* 0x0000001c0d087824 */ /* 0x010fe200078e02ff */
[----:B------:R3:W-:Y:S01]  /*d980*/  STL.64 [R1+0x4a8], R16 ;  /* 0x0004a81001007387 */ /* 0x0007e20000100a00 */
[----:B------:R-:W-:-:S03]  /*d990*/  IADD3 R7, R12, 0x100000, RZ ;  /* 0x001000000c077810 */ /* 0x000fc60007ffe0ff */
[----:B------:R4:W-:Y:S01]  /*d9a0*/  LDGSTS.E [R6+-0x59e00], [R18.64], !P0 ;  /* 0xa620000012067fae */ /* 0x0009e2000c121844 */
[----:B------:R-:W-:Y:S01]  /*d9b0*/  ISETP.GE.U32.AND P0, PT, R9, 0x7fffff8c, PT ;  /* 0x7fffff8c0900780c */ /* 0x000fe20003f06070 */
[----:B------:R-:W-:Y:S01]  /*d9c0*/  IMAD.SHL.U32 R9, R13, 0x20, RZ ;  /* 0x000000200d097824 */ /* 0x000fe200078e00ff */
[----:B------:R-:W-:Y:S01]  /*d9d0*/  IADD3 R10, R15, -0x25, RZ ;  /* 0xffffffdb0f0a7810 */ /* 0x000fe20007ffe0ff */
[----:B------:R1:W-:Y:S01]  /*d9e0*/  STL.64 [R1+0x470], R20 ;  /* 0x0004701401007387 */ /* 0x0003e20000100a00 */
[----:B---3--:R-:W-:-:S03]  /*d9f0*/  IMAD.WIDE R16, R8, 0x4, R4 ;  /* 0x0000000408107825 */ /* 0x008fc600078e0204 */
[----:B------:R4:W-:Y:S01]  /*da00*/  STL.64 [R1+0x468], R18 ;  /* 0x0004681201007387 */ /* 0x0009e20000100a00 */
[----:B------:R-:W-:-:S03]  /*da10*/  ISETP.GE.U32.AND P3, PT, R10, 0x7fffff9c, PT ;  /* 0x7fffff9c0a00780c */ /* 0x000fc60003f66070 */
[----:B------:R3:W-:Y:S01]  /*da20*/  STL.64 [R1+0x430], R16 ;  /* 0x0004301001007387 */ /* 0x0007e20000100a00 */
[----:B-1----:R-:W-:-:S03]  /*da30*/  IMAD.WIDE R20, R8, 0x4, R2 ;  /* 0x0000000408147825 */ /* 0x002fc600078e0202 */
[----:B------:R3:W-:Y:S01]  /*da40*/  LDGSTS.E [R7+-0x59000], [R16.64], !P5 ;  /* 0xa700000010077fae */ /* 0x0007e2000e921844 */
[----:B----4-:R-:W-:-:S03]  /*da50*/  IMAD.WIDE R18, R9, 0x4, R4 ;  /* 0x0000000409127825 */ /* 0x010fc600078e0204 */
[----:B------:R1:W-:Y:S01]  /*da60*/  LDGSTS.E [R0+-0x58e00], [R20.64], !P5 ;  /* 0xa720000014007fae */ /* 0x0003e2000e921844 */
[----:B------:R-:W-:-:S03]  /*da70*/  IMAD R8, R13, 0x24, RZ ;  /* 0x000000240d087824 */ /* 0x000fc600078e02ff */
[----:B------:R4:W-:Y:S01]  /*da80*/  LDGSTS.E [R6+-0x58000], [R18.64], !P1 ;  /* 0xa800000012067fae */ /* 0x0009e2000c921844 */
[----:B---3--:R-:W-:Y:S01]  /*da90*/  IMAD.WIDE R16, R9, 0x4, R2 ;  /* 0x0000000409107825 */ /* 0x008fe200078e0202 */
[----:B-1----:R-:W-:-:S04]  /*daa0*/  IADD3 R0, R15, -0x3d, RZ ;  /* 0xffffffc30f007810 */ /* 0x002fc80007ffe0ff */
[----:B------:R1:W-:Y:S01]  /*dab0*/  LDGSTS.E [R7+-0x57e00], [R16.64], !P1 ;  /* 0xa820000010077fae */ /* 0x0003e2000c921844 */
[----:B------:R-:W-:Y:S01]  /*dac0*/  IMAD R9, R13, 0x28, RZ ;  /* 0x000000280d097824 */ /* 0x000fe200078e02ff */
[----:B------:R-:W-:Y:S01]  /*dad0*/  IADD3 R10, R15, -0x2d, RZ ;  /* 0xffffffd30f0a7810 */ /* 0x000fe20007ffe0ff */
[----:B------:R-:W-:Y:S01]  /*dae0*/  IMAD.WIDE R22, R8, 0x4, R4 ;  /* 0x0000000408167825 */ /* 0x000fe200078e0204 */
[----:B------:R-:W-:Y:S01]  /*daf0*/  ISETP.GE.U32.AND P1, PT, R0, 0x7fffff84, PT ;  /* 0x7fffff840000780c */ /* 0x000fe20003f26070 */
[----:B------:R3:W-:Y:S01]  /*db00*/  STL.64 [R1+0x428], R20 ;  /* 0x0004281401007387 */ /* 0x0007e20000100a00 */
[----:B------:R-:W-:-:S03]  /*db10*/  IADD3 R0, R12, 0x100000, RZ ;  /* 0x001000000c007810 */ /* 0x000fc60007ffe0ff */
[----:B------:R4:W-:Y:S01]  /*db20*/  STL.64 [R1+0x3f0], R18 ;  /* 0x0003f01201007387 */ /* 0x0009e20000100a00 */
[----:B------:R-:W-:-:S03]  /*db30*/  ISETP.GE.U32.AND P6, PT, R10, 0x7fffff94, PT ;  /* 0x7fffff940a00780c */ /* 0x000fc60003fc6070 */
[----:B------:R1:W-:Y:S01]  /*db40*/  LDGSTS.E [R0+-0x57000], [R22.64], !P3 ;  /* 0xa900000016007fae */ /* 0x0003e2000d921844 */
[----:B---3--:R-:W-:-:S04]  /*db50*/  IMAD.WIDE R20, R8, 0x4, R2 ;  /* 0x0000000408147825 */ /* 0x008fc800078e0202 */
[----:B----4-:R-:W-:Y:S01]  /*db60*/  IMAD.WIDE R18, R9, 0x4, R4 ;  /* 0x0000000409127825 */ /* 0x010fe200078e0204 */
[----:B------:R3:W-:Y:S01]  /*db70*/  LDGSTS.E [R6+-0x56e00], [R20.64], !P3 ;  /* 0xa920000014067fae */ /* 0x0007e2000d921844 */
[----:B------:R-:W-:-:S03]  /*db80*/  IADD3 R10, R15, -0x31, RZ ;  /* 0xffffffcf0f0a7810 */ /* 0x000fc60007ffe0ff */
[----:B------:R1:W-:Y:S01]  /*db90*/  LDGSTS.E [R7+-0x56000], [R18.64], !P2 ;  /* 0xaa00000012077fae */ /* 0x0003e2000d121844 */
[----:B------:R-:W-:-:S03]  /*dba0*/  IADD3 R8, R12, 0x100000, RZ ;  /* 0x001000000c087810 */ /* 0x000fc60007ffe0ff */
[----:B------:R4:W-:Y:S01]  /*dbb0*/  STL.64 [R1+0x3e8], R16 ;  /* 0x0003e81001007387 */ /* 0x0009e20000100a00 */
[----:B------:R-:W-:-:S03]  /*dbc0*/  ISETP.GE.U32.AND P4, PT, R10, 0x7fffff90, PT ;  /* 0x7fffff900a00780c */ /* 0x000fc60003f86070 */
        /* <DEDUP_REMOVED lines=15> */
[----:B------:R-:W-:Y:S01]  /*dcc0*/  IMAD R9, R13, 0x34, RZ ;  /* 0x000000340d097824 */ /* 0x000fe200078e02ff */
        /* <DEDUP_REMOVED lines=8> */
[----:B------:R-:W-:Y:S01]  /*dd50*/  IADD3 R10, R15, -0x2, RZ ;  /* 0xfffffffe0f0a7810 */ /* 0x000fe20007ffe0ff */
[----:B----4-:R-:W-:Y:S02]  /*dd60*/  IMAD.WIDE R18, R9, 0x4, R4 ;  /* 0x0000000409127825 */ /* 0x010fe400078e0204 */
[----:B------:R1:W-:Y:S02]  /*dd70*/  LDGSTS.E [R0+-0x53e00], [R20.64], !P4 ;  /* 0xac20000014007fae */ /* 0x0003e4000e121844 */
[----:B------:R-:W-:Y:S02]  /*dd80*/  IMAD R8, R13, 0x38, RZ ;  /* 0x000000380d087824 */ /* 0x000fe400078e02ff */
[----:B------:R4:W-:Y:S01]  /*dd90*/  LDGSTS.E [R6+-0x53000], [R18.64], !P0 ;  /* 0xad00000012067fae */ /* 0x0009e2000c121844 */
[----:B---3--:R-:W-:Y:S01]  /*dda0*/  IMAD.WIDE R16, R9, 0x4, R2 ;  /* 0x0000000409107825 */ /* 0x008fe200078e0202 */
[----:B------:R-:W-:-:S02]  /*ddb0*/  ISETP.GE.U32.AND P3, PT, R10, 0x7fffffbf, PT ;  /* 0x7fffffbf0a00780c */ /* 0x000fc40003f66070 */
[----:B-1----:R-:W-:Y:S02]  /*ddc0*/  IADD3 R0, R15, -0x12, RZ ;  /* 0xffffffee0f007810 */ /* 0x002fe40007ffe0ff */
[----:B------:R1:W-:Y:S01]  /*ddd0*/  LDGSTS.E [R7+-0x52e00], [R16.64], !P0 ;  /* 0xad20000010077fae */ /* 0x0003e2000c121844 */
[----:B------:R-:W-:Y:S01]  /*dde0*/  IMAD R9, R13, 0x3c, RZ ;  /* 0x0000003c0d097824 */ /* 0x000fe200078e02ff */
[----:B------:R-:W-:Y:S02]  /*ddf0*/  ISETP.GE.U32.AND P0, PT, R0, 0x7fffffaf, PT ;  /* 0x7fffffaf0000780c */ /* 0x000fe40003f06070 */
[----:B------:R3:W-:Y:S01]  /*de00*/  STL.64 [R1+0x2e8], R20 ;  /* 0x0002e81401007387 */ /* 0x0007e20000100a00 */
[----:B------:R-:W-:Y:S01]  /*de10*/  IADD3 R0, R12, 0x100000, RZ ;  /* 0x001000000c007810 */ /* 0x000fe20007ffe0ff */
[----:B------:R-:W-:Y:S01]  /*de20*/  IMAD.WIDE R22, R8, 0x4, R4 ;  /* 0x0000000408167825 */ /* 0x000fe200078e0204 */
[----:B------:R-:W-:Y:S01]  /*de30*/  IADD3 R10, R15, -0x6, RZ ;  /* 0xfffffffa0f0a7810 */ /* 0x000fe20007ffe0ff */
[----:B------:R4:W-:Y:S01]  /*de40*/  STL.64 [R1+0x2b0], R18 ;  /* 0x0002b01201007387 */ /* 0x0009e20000100a00 */
[----:B------:R-:W-:-:S03]  /*de50*/  LOP3.LUT R14, R12, 0x20, RZ, 0x3c, !PT ;  /* 0x000000200c0e7812 */ /* 0x000fc600078e3cff */
[----:B------:R1:W-:Y:S01]  /*de60*/  STL.64 [R1+0x2a8], R16 ;  /* 0x0002a81001007387 */ /* 0x0003e20000100a00 */
[----:B---3--:R-:W-:Y:S01]  /*de70*/  IMAD.WIDE R20, R8, 0x4, R2 ;  /* 0x0000000408147825 */ /* 0x008fe200078e0202 */
[----:B------:R-:W-:Y:S02]  /*de80*/  IADD3 R8, R12, 0x100000, RZ ;  /* 0x001000000c087810 */ /* 0x000fe40007ffe0ff */
[----:B------:R3:W-:Y:S01]  /*de90*/  LDGSTS.E [R0+-0x52000], [R22.64], !P5 ;  /* 0xae00000016007fae */ /* 0x0007e2000e921844 */
[C---:B----4-:R-:W-:Y:S01]  /*dea0*/  IMAD.WIDE R18, R9.reuse, 0x4, R4 ;  /* 0x0000000409127825 */ /* 0x050fe200078e0204 */
[----:B------:R-:W-:Y:S02]  /*deb0*/  ISETP.GE.U32.AND P2, PT, R10, 0x7fffffbb, PT ;  /* 0x7fffffbb0a00780c */ /* 0x000fe40003f46070 */
[----:B------:R-:W-:Y:S01]  /*dec0*/  STL.64 [R1+0x270], R22 ;  /* 0x0002701601007387 */ /* 0x000fe20000100a00 */
[----:B-1----:R-:W-:-:S03]  /*ded0*/  IMAD.WIDE R16, R9, 0x4, R2 ;  /* 0x0000000409107825 */ /* 0x002fc600078e0202 */
[----:B------:R1:W-:Y:S04]  /*dee0*/  STL.64 [R1+0x268], R20 ;  /* 0x0002681401007387 */ /* 0x0003e80000100a00 */
[----:B------:R1:W-:Y:S01]  /*def0*/  LDGSTS.E [R6+-0x51e00], [R20.64], !P5 ;  /* 0xae20000014067fae */ /* 0x0003e2000e921844 */
[----:B---3--:R-:W-:-:S03]  /*df00*/  IADD3 R0, R14, 0x100000, RZ ;  /* 0x001000000e007810 */ /* 0x008fc60007ffe0ff */
[----:B------:R3:W-:Y:S01]  /*df10*/  STL.64 [R1+0x230], R18 ;  /* 0x0002301201007387 */ /* 0x0007e20000100a00 */
[----:B------:R-:W-:-:S03]  /*df20*/  IADD3 R9, R15, -0x1e, RZ ;  /* 0xffffffe20f097810 */ /* 0x000fc60007ffe0ff */
[----:B------:R3:W-:Y:S01]  /*df30*/  LDGSTS.E [R7+-0x51000], [R18.64], !P1 ;  /* 0xaf00000012077fae */ /* 0x0007e2000c921844 */
[----:B-1----:R-:W-:Y:S01]  /*df40*/  IMAD.WIDE R20, R13, 0x4, R4 ;  /* 0x000000040d147825 */ /* 0x002fe200078e0204 */
[----:B--2---:R-:W-:Y:S02]  /*df50*/  IADD3 R6, R14, 0x100000, RZ ;  /* 0x001000000e067810 */ /* 0x004fe40007ffe0ff */
[----:B------:R1:W-:Y:S01]  /*df60*/  LDGSTS.E [R8+-0x50e00], [R16.64], !P1 ;  /* 0xaf20000010087fae */ /* 0x0003e2000c921844 */
[----:B------:R-:W-:-:S03]  /*df70*/  IADD3 R10, R15, -0xe, RZ ;  /* 0xfffffff20f0a7810 */ /* 0x000fc60007ffe0ff */
[----:B------:R2:W-:Y:S01]  /*df80*/  LDGSTS.E [R0+-0x5fc00], [R20.64], !P3 ;  /* 0xa040000014007fae */ /* 0x0005e2000d921844 */
[C---:B---3--:R-:W-:Y:S01]  /*df90*/  IMAD.WIDE R18, R13.reuse, 0x4, R2 ;  /* 0x000000040d127825 */ /* 0x048fe200078e0202 */
[----:B------:R-:W-:Y:S02]  /*dfa0*/  IADD3 R7, R14, 0x100000, RZ ;  /* 0x001000000e077810 */ /* 0x000fe40007ffe0ff */
[----:B------:R3:W-:Y:S01]  /*dfb0*/  STL.64 [R1+0x228], R16 ;  /* 0x0002281001007387 */ /* 0x0007e20000100a00 */
[----:B-1----:R-:W-:-:S03]  /*dfc0*/  IMAD R8, R13, 0x5, RZ ;  /* 0x000000050d087824 */ /* 0x002fc600078e02ff */
[----:B------:R1:W-:Y:S01]  /*dfd0*/  LDGSTS.E [R6+-0x5fa00], [R18.64], !P3 ;  /* 0xa060000012067fae */ /* 0x0003e2000d921844 */
[----:B------:R-:W-:Y:S01]  /*dfe0*/  ISETP.GE.U32.AND P3, PT, R9, 0x7fffffa3, PT ;  /* 0x7fffffa30900780c */ /* 0x000fe20003f66070 */
[----:B------:R-:W-:Y:S02]  /*dff0*/  IMAD R9, R13, 0x9, RZ ;  /* 0x000000090d097824 */ /* 0x000fe400078e02ff */
[----:B------:R2:W-:Y:S01]  /*e000*/  STL.64 [R1+0x5e0], R20 ;  /* 0x0005e01401007387 */ /* 0x0005e20000100a00 */
[----:B---3--:R-:W-:-:S03]  /*e010*/  IMAD.WIDE R16, R8, 0x4, R4 ;  /* 0x0000000408107825 */ /* 0x008fc600078e0204 */
[----:B------:R1:W-:Y:S01]  /*e020*/  STL.64 [R1+0x5d8], R18 ;  /* 0x0005d81201007387 */ /* 0x0003e20000100a00 */
[----:B------:R-:W-:-:S03]  /*e030*/  ISETP.GE.U32.AND P4, PT, R10, 0x7fffffb3, PT ;  /* 0x7fffffb30a00780c */ /* 0x000fc60003f86070 */
[----:B------:R3:W-:Y:S01]  /*e040*/  STL.64 [R1+0x5a0], R16 ;  /* 0x0005a01001007387 */ /* 0x0007e20000100a00 */
[----:B--2---:R-:W-:-:S03]  /*e050*/  IMAD.WIDE R20, R8, 0x4, R2 ;  /* 0x0000000408147825 */ /* 0x004fc600078e0202 */
[----:B------:R3:W-:Y:S01]  /*e060*/  LDGSTS.E [R7+-0x5ec00], [R16.64], !P2 ;  /* 0xa140000010077fae */ /* 0x0007e2000d121844 */
[----:B-1----:R-:W-:-:S03]  /*e070*/  IMAD.WIDE R18, R9, 0x4, R4 ;  /* 0x0000000409127825 */ /* 0x002fc600078e0204 */
        /* <DEDUP_REMOVED lines=16> */
[----:B--2---:R-:W-:Y:S01]  /*e180*/  IMAD.WIDE R18, R9, 0x4, R4 ;  /* 0x0000000409127825 */ /* 0x004fe200078e0204 */
        /* <DEDUP_REMOVED lines=9> */
[----:B---3--:R-:W-:-:S03]  /*e220*/  IMAD.WIDE R16, R9, 0x4, R2 ;  /* 0x0000000409107825 */ /* 0x008fc600078e0202 */
[----:B------:R1:W-:Y:S01]  /*e230*/  STL.64 [R1+0x4e0], R18 ;  /* 0x0004e01201007387 */ /* 0x0003e20000100a00 */
[----:B------:R-:W-:-:S03]  /*e240*/  IADD3 R9, R15, -0x32, RZ ;  /* 0xffffffce0f097810 */ /* 0x000fc60007ffe0ff */
[----:B------:R3:W-:Y:S01]  /*e250*/  LDGSTS.E [R8+-0x5ba00], [R16.64], !P0 ;  /* 0xa460000010087fae */ /* 0x0007e2000c121844 */
[----:B--2---:R-:W-:-:S04]  /*e260*/  IMAD.WIDE R20, R7, 0x4, R4 ;  /* 0x0000000407147825 */ /* 0x004fc800078e0204 */
[----:B-1----:R-:W-:Y:S01]  /*e270*/  IMAD.WIDE R18, R7, 0x4, R2 ;  /* 0x0000000407127825 */ /* 0x002fe200078e0202 */
[----:B------:R1:W-:Y:S03]  /*e280*/  LDGSTS.E [R0+-0x5ac00], [R20.64], !P5 ;  /* 0xa540000014007fae */ /* 0x0003e6000e921844 */
[----:B---3--:R-:W-:Y:S01]  /*e290*/  IMAD R8, R13, 0x19, RZ ;  /* 0x000000190d087824 */ /* 0x008fe200078e02ff */
[----:B------:R2:W-:Y:S01]  /*e2a0*/  STL.64 [R1+0x4d8], R16 ;  /* 0x0004d81001007387 */ /* 0x0005e20000100a00 */
[----:B------:R-:W-:-:S03]  /*e2b0*/  IADD3 R7, R14, 0x100000, RZ ;  /* 0x001000000e077810 */ /* 0x000fc60007ffe0ff */
[----:B------:R3:W-:Y:S01]  /*e2c0*/  LDGSTS.E [R6+-0x5aa00], [R18.64], !P5 ;  /* 0xa560000012067fae */ /* 0x0007e2000e921844 */
[----:B------:R-:W-:Y:S01]  /*e2d0*/  ISETP.GE.U32.AND P5, PT, R9, 0x7fffff8f, PT ;  /* 0x7fffff8f0900780c */ /* 0x000fe20003fa6070 */
[----:B------:R-:W-:Y:S01]  /*e2e0*/  IMAD R9, R13, 0x1d, RZ ;  /* 0x0000001d0d097824 */ /* 0x000fe200078e02ff */
[----:B------:R-:W-:Y:S01]  /*e2f0*/  IADD3 R10, R15, -0x22, RZ ;  /* 0xffffffde0f0a7810 */ /* 0x000fe20007ffe0ff */
[----:B------:R1:W-:Y:S01]  /*e300*/  STL.64 [R1+0x4a0], R20 ;  /* 0x0004a01401007387 */ /* 0x0003e20000100a00 */
[----:B--2---:R-:W-:-:S03]  /*e310*/  IMAD.WIDE R16, R8, 0x4, R4 ;  /* 0x0000000408107825 */ /* 0x004fc600078e0204 */
[----:B------:R3:W-:Y:S01]  /*e320*/  STL.64 [R1+0x498], R18 ;  /* 0x0004981201007387 */ /* 0x0007e20000100a00 */
[----:B------:R-:W-:-:S03]  /*e330*/  ISETP.GE.U32.AND P2, PT, R10, 0x7fffff9f, PT ;  /* 0x7fffff9f0a00780c */ /* 0x000fc60003f46070 */
[----:B------:R2:W-:Y:S01]  /*e340*/  STL.64 [R1+0x460], R16 ;  /* 0x0004601001007387 */ /* 0x0005e20000100a00 */
[----:B-1----:R-:W-:-:S03]  /*e350*/  IMAD.WIDE R20, R8, 0x4, R2 ;  /* 0x0000000408147825 */ /* 0x002fc600078e0202 */
[----:B------:R2:W-:Y:S01]  /*e360*/  LDGSTS.E [R7+-0x59c00], [R16.64], !P1 ;  /* 0xa640000010077fae */ /* 0x0005e2000c921844 */
[----:B---3--:R-:W-:-:S03]  /*e370*/  IMAD.WIDE R18, R9, 0x4, R4 ;  /* 0x0000000409127825 */ /* 0x008fc600078e0204 */
[----:B------:R4:W-:Y:S01]  /*e380*/  LDGSTS.E [R0+-0x59a00], [R20.64], !P1 ;  /* 0xa660000014007fae */ /* 0x0009e2000c921844 */
[----:B------:R-:W-:-:S03]  /*e390*/  IMAD R8, R13, 0x21, RZ ;  /* 0x000000210d087824 */ /* 0x000fc600078e02ff */
[----:B------:R1:W-:Y:S01]  /*e3a0*/  LDGSTS.E [R6+-0x58c00], [R18.64], !P3 ;  /* 0xa740000012067fae */ /* 0x0003e2000d921844 */
[----:B--2---:R-:W-:Y:S01]  /*e3b0*/  IMAD.WIDE R16, R9, 0x4, R2 ;  /* 0x0000000409107825 */ /* 0x004fe200078e0202 */
[----:B----4-:R-:W-:-:S04]  /*e3c0*/  IADD3 R0, R15, -0x3a, RZ ;  /* 0xffffffc60f007810 */ /* 0x010fc80007ffe0ff */
        /* <DEDUP_REMOVED lines=11> */
[----:B-1----:R-:W-:Y:S01]  /*e480*/  IMAD.WIDE R18, R9, 0x4, R4 ;  /* 0x0000000409127825 */ /* 0x002fe200078e0204 */
[----:B------:R1:W-:Y:S01]  /*e490*/  LDGSTS.E [R6+-0x57a00], [R20.64], !P2 ;  /* 0xa860000014067fae */ /* 0x0003e2000d121844 */
[----:B------:R-:W-:-:S03]  /*e4a0*/  IADD3 R10, R15, -0x2e, RZ ;  /* 0xffffffd20f0a7810 */ /* 0x000fc60007ffe0ff */
[----:B------:R2:W-:Y:S01]  /*e4b0*/  LDGSTS.E [R7+-0x56c00], [R18.64], !P6 ;  /* 0xa940000012077fae */ /* 0x0005e2000f121844 */
[----:B------:R-:W-:-:S03]  /*e4c0*/  IADD3 R8, R14, 0x100000, RZ ;  /* 0x001000000e087810 */ /* 0x000fc60007ffe0ff */
[----:B------:R3:W-:Y:S01]  /*e4d0*/  STL.64 [R1+0x418], R16 ;  /* 0x0004181001007387 */ /* 0x0007e20000100a00 */
[----:B------:R-:W-:-:S03]  /*e4e0*/  ISETP.GE.U32.AND P0, PT, R10, 0x7fffff93, PT ;  /* 0x7fffff930a00780c */ /* 0x000fc60003f06070 */
[----:B------:R-:W-:Y:S01]  /*e4f0*/  STL.64 [R1+0x3e0], R22 ;  /* 0x0003e01601007387 */ /* 0x000fe20000100a00 */
[----:B--2---:R-:W-:-:S03]  /*e500*/  IMAD R7, R13, 0x29, RZ ;  /* 0x000000290d077824 */ /* 0x004fc600078e02ff */
[----:B------:R1:W-:Y:S01]  /*e510*/  STL.64 [R1+0x3d8], R20 ;  /* 0x0003d81401007387 */ /* 0x0003e20000100a00 */
[----:B---3--:R-:W-:-:S03]  /*e520*/  IMAD.WIDE R16, R9, 0x4, R2 ;  /* 0x0000000409107825 */ /* 0x008fc600078e0202 */
[----:B------:R2:W-:Y:S01]  /*e530*/  STL.64 [R1+0x3a0], R18 ;  /* 0x0003a01201007387 */ /* 0x0005e20000100a00 */
[----:B------:R-:W-:-:S03]  /*e540*/  IADD3 R9, R15, -0x7, RZ ;  /* 0xfffffff90f097810 */ /* 0x000fc60007ffe0ff */
[----:B------:R3:W-:Y:S01]  /*e550*/  LDGSTS.E [R8+-0x56a00], [R16.64], !P6 ;  /* 0xa960000010087fae */ /* 0x0007e2000f121844 */
[----:B-1----:R-:W-:-:S04]  /*e560*/  IMAD.WIDE R20, R7, 0x4, R4 ;  /* 0x0000000407147825 */ /* 0x002fc800078e0204 */
[----:B--2---:R-:W-:Y:S01]  /*e570*/  IMAD.WIDE R18, R7, 0x4, R2 ;  /* 0x0000000407127825 */ /* 0x004fe200078e0202 */
        /* <DEDUP_REMOVED lines=44> */
[----:B------:R-:W-:Y:S02]  /*e840*/  IADD3 R9, R15, -0x1b, RZ ;  /* 0xffffffe50f097810 */ /* 0x000fe40007ffe0ff */
[----:B------:R-:W-:Y:S01]  /*e850*/  LOP3.LUT R11, R12, 0x40, RZ, 0x3c, !PT ;  /* 0x000000400c0b7812 */ /* 0x000fe200078e3cff */
[----:B------:R3:W-:Y:S01]  /*e860*/  LDGSTS.E [R8+-0x51a00], [R16.64], !P3 ;  /* 0xae60000010087fae */ /* 0x0007e2000d921844 */
[----:B-1----:R-:W-:-:S04]  /*e870*/  IMAD.WIDE R20, R7, 0x4, R4 ;  /* 0x0000000407147825 */ /* 0x002fc800078e0204 */
[----:B--2---:R-:W-:Y:S01]  /*e880*/  IMAD.WIDE R18, R7, 0x4, R2 ;  /* 0x0000000407127825 */ /* 0x004fe200078e0202 */
[----:B------:R4:W-:Y:S03]  /*e890*/  LDGSTS.E [R0+-0x50c00], [R20.64], !P2 ;  /* 0xaf40000014007fae */ /* 0x0009e6000d121844 */
[----:B---3--:R-:W-:Y:S01]  /*e8a0*/  IMAD.SHL.U32 R8, R13, 0x2, RZ ;  /* 0x000000020d087824 */ /* 0x008fe200078e00ff */
[----:B------:R1:W-:Y:S01]  /*e8b0*/  STL.64 [R1+0x258], R16 ;  /* 0x0002581001007387 */ /* 0x0003e20000100a00 */
[----:B------:R-:W-:-:S03]  /*e8c0*/  IADD3 R7, R11, 0x100000, RZ ;  /* 0x001000000b077810 */ /* 0x000fc60007ffe0ff */
[----:B------:R2:W-:Y:S01]  /*e8d0*/  LDGSTS.E [R6+-0x50a00], [R18.64], !P2 ;  /* 0xaf60000012067fae */ /* 0x0005e2000d121844 */
[----:B------:R-:W-:Y:S01]  /*e8e0*/  ISETP.GE.U32.AND P2, PT, R9, 0x7fffffa6, PT ;  /* 0x7fffffa60900780c */ /* 0x000fe20003f46070 */
[----:B------:R-:W-:Y:S01]  /*e8f0*/  IMAD R9, R13, 0x6, RZ ;  /* 0x000000060d097824 */ /* 0x000fe200078e02ff */
[----:B------:R-:W-:Y:S01]  /*e900*/  IADD3 R10, R15, -0xb, RZ ;  /* 0xfffffff50f0a7810 */ /* 0x000fe20007ffe0ff */
[----:B------:R3:W-:Y:S01]  /*e910*/  STL.64 [R1+0x220], R20 ;  /* 0x0002201401007387 */ /* 0x0007e20000100a00 */
[C---:B----4-:R-:W-:Y:S01]  /*e920*/  IADD3 R0, R11.reuse, 0x100000, RZ ;  /* 0x001000000b007810 */ /* 0x050fe20007ffe0ff */
[----:B-1----:R-:W-:Y:S02]  /*e930*/  IMAD.WIDE R16, R8, 0x4, R4 ;  /* 0x0000000408107825 */ /* 0x002fe400078e0204 */
[----:B------:R1:W-:Y:S01]  /*e940*/  STL.64 [R1+0x218], R18 ;  /* 0x0002181201007387 */ /* 0x0003e20000100a00 */
[----:B------:R-:W-:Y:S02]  /*e950*/  ISETP.GE.U32.AND P0, PT, R10, 0x7fffffb6, PT ;  /* 0x7fffffb60a00780c */ /* 0x000fe40003f06070 */
[----:B--2---:R-:W-:Y:S01]  /*e960*/  IADD3 R6, R11, 0x100000, RZ ;  /* 0x001000000b067810 */ /* 0x004fe20007ffe0ff */
[----:B------:R2:W-:Y:S01]  /*e970*/  STL.64 [R1+0x5d0], R16 ;  /* 0x0005d01001007387 */ /* 0x0005e20000100a00 */
[----:B---3--:R-:W-:-:S03]  /*e980*/  IMAD.WIDE R20, R8, 0x4, R2 ;  /* 0x0000000408147825 */ /* 0x008fc600078e0202 */
[----:B------:R2:W-:Y:S01]  /*e990*/  LDGSTS.E [R7+-0x5f800], [R16.64], !P6 ;  /* 0xa080000010077fae */ /* 0x0005e2000f121844 */
[----:B-1----:R-:W-:-:S03]  /*e9a0*/  IMAD.WIDE R18, R9, 0x4, R4 ;  /* 0x0000000409127825 */ /* 0x002fc600078e0204 */
[----:B------:R1:W-:Y:S01]  /*e9b0*/  LDGSTS.E [R0+-0x5f600], [R20.64], !P6 ;  /* 0xa0a0000014007fae */ /* 0x0003e2000f121844 */
[----:B------:R-:W-:-:S03]  /*e9c0*/  IMAD R8, R13, 0xa, RZ ;  /* 0x0000000a0d087824 */ /* 0x000fc600078e02ff */
[----:B------:R3:W-:Y:S01]  /*e9d0*/  LDGSTS.E [R6+-0x5e800], [R18.64], !P4 ;  /* 0xa180000012067fae */ /* 0x0007e2000e121844 */
[----:B--2---:R-:W-:Y:S01]  /*e9e0*/  IMAD.WIDE R16, R9, 0x4, R2 ;  /* 0x0000000409107825 */ /* 0x004fe200078e0202 */
        /* <DEDUP_REMOVED lines=11> */
[----:B--2---:R-:W-:-:S04]  /*eaa0*/  IMAD.WIDE R20, R8, 0x4, R2 ;  /* 0x0000000408147825 */ /* 0x004fc800078e0202 */
[----:B---3--:R-:W-:Y:S01]  /*eab0*/  IMAD.WIDE R18, R9, 0x4, R4 ;  /* 0x0000000409127825 */ /* 0x008fe200078e0204 */
        /* <DEDUP_REMOVED lines=35> */
[C---:B------:R-:W-:Y:S02]  /*ecf0*/  IADD3 R10, R15.reuse, -0x27, RZ ;  /* 0xffffffd90f0a7810 */ /* 0x040fe40007ffe0ff */
[----:B----4-:R-:W-:Y:S02]  /*ed00*/  IADD3 R0, R15, -0x37, RZ ;  /* 0xffffffc90f007810 */ /* 0x010fe40007ffe0ff */
[----:B------:R2:W-:Y:S01]  /*ed10*/  LDGSTS.E [R7+-0x59600], [R16.64], !P2 ;  /* 0xa6a0000010077fae */ /* 0x0005e2000d121844 */
[----:B------:R-:W-:Y:S01]  /*ed20*/  IMAD R9, R13, 0x22, RZ ;  /* 0x000000220d097824 */ /* 0x000fe200078e02ff */
[----:B------:R-:W-:Y:S02]  /*ed30*/  ISETP.GE.U32.AND P2, PT, R0, 0x7fffff8a, PT ;  /* 0x7fffff8a0000780c */ /* 0x000fe40003f46070 */
[----:B------:R3:W-:Y:S01]  /*ed40*/  STL.64 [R1+0x488], R20 ;  /* 0x0004881401007387 */ /* 0x0007e20000100a00 */
[----:B------:R-:W-:Y:S01]  /*ed50*/  IADD3 R0, R11, 0x100000, RZ ;  /* 0x001000000b007810 */ /* 0x000fe20007ffe0ff */
[----:B------:R-:W-:-:S02]  /*ed60*/  IMAD.WIDE R22, R8, 0x4, R4 ;  /* 0x0000000408167825 */ /* 0x000fc400078e0204 */
[----:B------:R1:W-:Y:S01]  /*ed70*/  STL.64 [R1+0x450], R18 ;  /* 0x0004501201007387 */ /* 0x0003e20000100a00 */
[----:B------:R-:W-:Y:S02]  /*ed80*/  ISETP.GE.U32.AND P0, PT, R10, 0x7fffff9a, PT ;  /* 0x7fffff9a0a00780c */ /* 0x000fe40003f06070 */
[----:B------:R-:W-:Y:S01]  /*ed90*/  IADD3 R10, R15, -0x2b, RZ ;  /* 0xffffffd50f0a7810 */ /* 0x000fe20007ffe0ff */
[----:B------:R2:W-:Y:S01]  /*eda0*/  STL.64 [R1+0x448], R16 ;  /* 0x0004481001007387 */ /* 0x0005e20000100a00 */
[----:B---3--:R-:W-:-:S03]  /*edb0*/  IMAD.WIDE R20, R8, 0x4, R2 ;  /* 0x0000000408147825 */ /* 0x008fc600078e0202 */
[----:B------:R3:W-:Y:S01]  /*edc0*/  LDGSTS.E [R0+-0x58800], [R22.64], !P6 ;  /* 0xa780000016007fae */ /* 0x0007e2000f121844 */
[----:B-1----:R-:W-:Y:S01]  /*edd0*/  IMAD.WIDE R18, R9, 0x4, R4 ;  /* 0x0000000409127825 */ /* 0x002fe200078e0204 */
[----:B------:R-:W-:Y:S02]  /*ede0*/  IADD3 R8, R11, 0x100000, RZ ;  /* 0x001000000b087810 */ /* 0x000fe40007ffe0ff */
[----:B------:R1:W-:Y:S01]  /*edf0*/  LDGSTS.E [R6+-0x58600], [R20.64], !P6 ;  /* 0xa7a0000014067fae */ /* 0x0003e2000f121844 */
[----:B--2---:R-:W-:Y:S01]  /*ee00*/  IMAD.WIDE R16, R9, 0x4, R2 ;  /* 0x0000000409107825 */ /* 0x004fe200078e0202 */
[----:B------:R-:W-:Y:S02]  /*ee10*/  ISETP.GE.U32.AND P5, PT, R10, 0x7fffff96, PT ;  /* 0x7fffff960a00780c */ /* 0x000fe40003fa6070 */
[----:B------:R2:W-:Y:S01]  /*ee20*/  LDGSTS.E [R7+-0x57800], [R18.64], !P4 ;  /* 0xa880000012077fae */ /* 0x0005e2000e121844 */
[----:B------:R-:W-:-:S03]  /*ee30*/  IADD3 R9, R15, -0x3f, RZ ;  /* 0xffffffc10f097810 */ /* 0x000fc60007ffe0ff */
[----:B------:R-:W-:Y:S04]  /*ee40*/  STL.64 [R1+0x410], R22 ;  /* 0x0004101601007387 */ /* 0x000fe80000100a00 */
[----:B------:R1:W-:Y:S01]  /*ee50*/  STL.64 [R1+0x408], R20 ;  /* 0x0004081401007387 */ /* 0x0003e20000100a00 */
[----:B--2---:R-:W-:-:S03]  /*ee60*/  IMAD R7, R13, 0x26, RZ ;  /* 0x000000260d077824 */ /* 0x004fc600078e02ff */
[----:B------:R2:W-:Y:S01]  /*ee70*/  LDGSTS.E [R8+-0x57600], [R16.64], !P4 ;  /* 0xa8a0000010087fae */ /* 0x0005e2000e121844 */
[----:B------:R-:W-:-:S03]  /*ee80*/  ISETP.GE.U32.AND P4, PT, R9, 0x7fffff82, PT ;  /* 0x7fffff820900780c */ /* 0x000fc60003f86070 */
[----:B------:R4:W-:Y:S01]  /*ee90*/  STL.64 [R1+0x3d0], R18 ;  /* 0x0003d01201007387 */ /* 0x0009e20000100a00 */
[----:B-1----:R-:W-:-:S03]  /*eea0*/  IMAD.WIDE R20, R7, 0x4, R4 ;  /* 0x0000000407147825 */ /* 0x002fc600078e0204 */
[----:B------:R1:W-:Y:S01]  /*eeb0*/  STL.64 [R1+0x3c8], R16 ;  /* 0x0003c81001007387 */ /* 0x0003e20000100a00 */
[----:B--2---:R-:W-:Y:S01]  /*eec0*/  IMAD R8, R13, 0x2a, RZ ;  /* 0x0000002a0d087824 */ /* 0x004fe200078e02ff */
[----:B------:R-:W-:Y:S02]  /*eed0*/  IADD3 R10, R15, -0x33, RZ ;  /* 0xffffffcd0f0a7810 */ /* 0x000fe40007ffe0ff */
[----:B------:R2:W-:Y:S01]  /*eee0*/  STL.64 [R1+0x390], R20 ;  /* 0x0003901401007387 */ /* 0x0005e20000100a00 */
[----:B----4-:R-:W-:Y:S01]  /*eef0*/  IMAD.WIDE R18, R7, 0x4, R2 ;  /* 0x0000000407127825 */ /* 0x010fe200078e0202 */
[----:B------:R-:W-:Y:S02]  /*ef00*/  IADD3 R7, R11, 0x100000, RZ ;  /* 0x001000000b077810 */ /* 0x000fe40007ffe0ff */
[----:B------:R2:W-:Y:S01]  /*ef10*/  LDGSTS.E [R0+-0x56800], [R20.64], !P0 ;  /* 0xa980000014007fae */ /* 0x0005e2000c121844 */
[----:B-1----:R-:W-:-:S04]  /*ef20*/  IMAD.WIDE R16, R8, 0x4, R4 ;  /* 0x0000000408107825 */ /* 0x002fc800078e0204 */
[----:B------:R-:W-:Y:S01]  /*ef30*/  IMAD R9, R13, 0x2e, RZ ;  /* 0x0000002e0d097824 */ /* 0x000fe200078e02ff */
[----:B------:R1:W-:Y:S01]  /*ef40*/  STL.64 [R1+0x388], R18 ;  /* 0x0003881201007387 */ /* 0x0003e20000100a00 */
[----:B------:R-:W-:-:S03]  /*ef50*/  ISETP.GE.U32.AND P3, PT, R10, 0x7fffff8e, PT ;  /* 0x7fffff8e0a00780c */ /* 0x000fc60003f66070 */
[----:B------:R1:W-:Y:S01]  /*ef60*/  LDGSTS.E [R6+-0x56600], [R18.64], !P0 ;  /* 0xa9a0000012067fae */ /* 0x0003e2000c121844 */
[----:B--2---:R-:W-:-:S03]  /*ef70*/  IMAD.WIDE R20, R8, 0x4, R2 ;  /* 0x0000000408147825 */ /* 0x004fc600078e0202 */
[----:B------:R2:W-:Y:S04]  /*ef80*/  STL.64 [R1+0x350], R16 ;  /* 0x0003501001007387 */ /* 0x0005e80000100a00 */
[----:B------:R2:W-:Y:S01]  /*ef90*/  LDGSTS.E [R7+-0x55800], [R16.64], !P5 ;  /* 0xaa80000010077fae */ /* 0x0005e2000e921844 */
[----:B-1----:R-:W-:-:S03]  /*efa0*/  IMAD.WIDE R18, R9, 0x4, R4 ;  /* 0x0000000409127825 */ /* 0x002fc600078e0204 */
[----:B------:R3:W-:Y:S01]  /*efb0*/  LDGSTS.E [R0+-0x55600], [R20.64], !P5 ;  /* 0xaaa0000014007fae */ /* 0x0007e2000e921844 */
[----:B------:R-:W-:-:S03]  /*efc0*/  IMAD R8, R13, 0x32, RZ ;  /* 0x000000320d087824 */ /* 0x000fc600078e02ff */
[----:B------:R1:W-:Y:S01]  /*efd0*/  LDGSTS.E [R6+-0x54800], [R18.64], !P1 ;  /* 0xab80000012067fae */ /* 0x0003e2000c921844 */
[----:B--2---:R-:W-:Y:S01]  /*efe0*/  IMAD.WIDE R16, R9, 0x4, R2 ;  /* 0x0000000409107825 */ /* 0x004fe200078e0202 */
[----:B---3--:R-:W-:-:S04]  /*eff0*/  IADD3 R0, R15, -0xc, RZ ;  /* 0xfffffff40f007810 */ /* 0x008fc80007ffe0ff */
        /* <DEDUP_REMOVED lines=13> */
[----:B------:R-:W-:-:S03]  /*f0d0*/  IADD3 R8, R11, 0x100000, RZ ;  /* 0x001000000b087810 */ /* 0x000fc60007ffe0ff */
[----:B------:R2:W-:Y:S04]  /*f0e0*/  LDGSTS.E [R7+-0x52800], [R18.64], !P2 ;  /* 0xad80000012077fae */ /* 0x0005e8000d121844 */
[----:B------:R3:W-:Y:S01]  /*f0f0*/  STL.64 [R1+0x308], R16 ;  /* 0x0003081001007387 */ /* 0x0007e20000100a00 */
[----:B------:R-:W-:-:S03]  /*f100*/  IADD3 R10, R15, -0x4, RZ ;  /* 0xfffffffc0f0a7810 */ /* 0x000fc60007ffe0ff */
[----:B------:R-:W-:Y:S01]  /*f110*/  STL.64 [R1+0x2d0], R22 ;  /* 0x0002d01601007387 */ /* 0x000fe20000100a00 */
[----:B--2---:R-:W-:-:S03]  /*f120*/  IMAD R7, R13, 0x3a, RZ ;  /* 0x0000003a0d077824 */ /* 0x004fc600078e02ff */
[----:B------:R1:W-:Y:S01]  /*f130*/  STL.64 [R1+0x2c8], R20 ;  /* 0x0002c81401007387 */ /* 0x0003e20000100a00 */
[----:B---3--:R-:W-:-:S03]  /*f140*/  IMAD.WIDE R16, R9, 0x4, R2 ;  /* 0x0000000409107825 */ /* 0x008fc600078e0202 */
[----:B------:R2:W-:Y:S01]  /*f150*/  STL.64 [R1+0x290], R18 ;  /* 0x0002901201007387 */ /* 0x0005e20000100a00 */
[----:B------:R-:W-:-:S03]  /*f160*/  IADD3 R9, R15, -0x18, RZ ;  /* 0xffffffe80f097810 */ /* 0x000fc60007ffe0ff */
[----:B------:R3:W-:Y:S01]  /*f170*/  LDGSTS.E [R8+-0x52600], [R16.64], !P2 ;  /* 0xada0000010087fae */ /* 0x0007e2000d121844 */
[----:B-1----:R-:W-:Y:S01]  /*f180*/  IMAD.WIDE R20, R7, 0x4, R4 ;  /* 0x0000000407147825 */ /* 0x002fe200078e0204 */
[----:B------:R-:W-:-:S03]  /*f190*/  ISETP.GE.U32.AND P0, PT, R10, 0x7fffffbd, PT ;  /* 0x7fffffbd0a00780c */ /* 0x000fc60003f06070 */
        /* <DEDUP_REMOVED lines=8> */
[----:B------:R-:W-:Y:S01]  /*f220*/  LOP3.LUT R14, R12, 0x60, RZ, 0x3c, !PT ;  /* 0x000000600c0e7812 */ /* 0x000fe200078e3cff */
[----:B------:R1:W-:Y:S01]  /*f230*/  STL.64 [R1+0x250], R20 ;  /* 0x0002501401007387 */ /* 0x0003e20000100a00 */
[----:B--2---:R-:W-:-:S03]  /*f240*/  IMAD.WIDE R16, R8, 0x4, R4 ;  /* 0x0000000408107825 */ /* 0x004fc600078e0204 */
[----:B------:R2:W-:Y:S01]  /*f250*/  STL.64 [R1+0x248], R18 ;  /* 0x0002481201007387 */ /* 0x0005e20000100a00 */
[----:B------:R-:W-:Y:S02]  /*f260*/  IADD3 R10, R15, -0x8, RZ ;  /* 0xfffffff80f0a7810 */ /* 0x000fe40007ffe0ff */
[----:B---3--:R-:W-:Y:S01]  /*f270*/  IADD3 R6, R14, 0x100000, RZ ;  /* 0x001000000e067810 */ /* 0x008fe20007ffe0ff */
[----:B------:R3:W-:Y:S01]  /*f280*/  STL.64 [R1+0x210], R16 ;  /* 0x0002101001007387 */ /* 0x0007e20000100a00 */
[----:B-1----:R-:W-:-:S03]  /*f290*/  IMAD.WIDE R20, R8, 0x4, R2 ;  /* 0x0000000408147825 */ /* 0x002fc600078e0202 */
[----:B------:R1:W-:Y:S01]  /*f2a0*/  LDGSTS.E [R7+-0x50800], [R16.64], !P4 ;  /* 0xaf80000010077fae */ /* 0x0003e2000e121844 */
[----:B--2---:R-:W-:-:S03]  /*f2b0*/  IMAD.WIDE R18, R9, 0x4, R4 ;  /* 0x0000000409127825 */ /* 0x004fc600078e0204 */
[----:B------:R4:W-:Y:S01]  /*f2c0*/  LDGSTS.E [R0+-0x50600], [R20.64], !P4 ;  /* 0xafa0000014007fae */ /* 0x0009e2000e121844 */
[----:B------:R-:W-:-:S03]  /*f2d0*/  ISETP.GE.U32.AND P5, PT, R10, 0x7fffffb9, PT ;  /* 0x7fffffb90a00780c */ /* 0x000fc60003fa6070 */
[----:B------:R2:W-:Y:S01]  /*f2e0*/  LDGSTS.E [R6+-0x5f400], [R18.64], !P0 ;  /* 0xa0c0000012067fae */ /* 0x0005e2000c121844 */
[----:B-1----:R-:W-:Y:S01]  /*f2f0*/  IADD3 R7, R14, 0x100000, RZ ;  /* 0x001000000e077810 */ /* 0x002fe20007ffe0ff */
[----:B---3--:R-:W-:Y:S01]  /*f300*/  IMAD.WIDE R16, R9, 0x4, R2 ;  /* 0x0000000409107825 */ /* 0x008fe200078e0202 */
[----:B----4-:R-:W-:-:S04]  /*f310*/  IADD3 R0, R15, -0x20, RZ ;  /* 0xffffffe00f007810 */ /* 0x010fc80007ffe0ff */
[----:B------:R1:W-:Y:S01]  /*f320*/  LDGSTS.E [R7+-0x5f200], [R16.64], !P0 ;  /* 0xa0e0000010077fae */ /* 0x0003e2000c121844 */
[----:B------:R-:W-:Y:S01]  /*f330*/  ISETP.GE.U32.AND P0, PT, R0, 0x7fffffa1, PT ;  /* 0x7fffffa10000780c */ /* 0x000fe20003f06070 */
[C---:B------:R-:W-:Y:S02]  /*f340*/  IMAD R0, R13.reuse, 0x7, RZ ;  /* 0x000000070d007824 */ /* 0x040fe400078e02ff */
[----:B------:R-:W-:Y:S01]  /*f350*/  IMAD R9, R13, 0xb, RZ ;  /* 0x0000000b0d097824 */ /* 0x000fe200078e02ff */
[----:B------:R3:W-:Y:S01]  /*f360*/  STL.64 [R1+0x208], R20 ;  /* 0x0002081401007387 */ /* 0x0007e20000100a00 */
[----:B------:R-:W-:Y:S01]  /*f370*/  IADD3 R8, R14, 0x100000, RZ ;  /* 0x001000000e087810 */ /* 0x000fe20007ffe0ff */
[C---:B------:R-:W-:Y:S01]  /*f380*/  IMAD.WIDE R22, R0.reuse, 0x4, R4 ;  /* 0x0000000400167825 */ /* 0x040fe200078e0204 */
[----:B------:R-:W-:Y:S01]  /*f390*/  IADD3 R10, R15, -0x10, RZ ;  /* 0xfffffff00f0a7810 */ /* 0x000fe20007ffe0ff */
[----:B------:R2:W-:Y:S04]  /*f3a0*/  STL.64 [R1+0x5c0], R18 ;  /* 0x0005c01201007387 */ /* 0x0005e80000100a00 */
[----:B------:R1:W-:Y:S01]  /*f3b0*/  STL.64 [R1+0x5b8], R16 ;  /* 0x0005b81001007387 */ /* 0x0003e20000100a00 */
[----:B---3--:R-:W-:Y:S01]  /*f3c0*/  IMAD.WIDE R20, R0, 0x4, R2 ;  /* 0x0000000400147825 */ /* 0x008fe200078e0202 */
[----:B------:R-:W-:-:S02]  /*f3d0*/  IADD3 R0, R14, 0x100000, RZ ;  /* 0x001000000e007810 */ /* 0x000fc40007ffe0ff */
[----:B------:R3:W-:Y:S01]  /*f3e0*/  LDGSTS.E [R8+-0x5e400], [R22.64], !P5 ;  /* 0xa1c0000016087fae */ /* 0x0007e2000e921844 */
[C---:B--2---:R-:W-:Y:S01]  /*f3f0*/  IMAD.WIDE R18, R9.reuse, 0x4, R4 ;  /* 0x0000000409127825 */ /* 0x044fe200078e0204 */
[----:B------:R-:W-:Y:S02]  /*f400*/  ISETP.GE.U32.AND P3, PT, R10, 0x7fffffb1, PT ;  /* 0x7fffffb10a00780c */ /* 0x000fe40003f66070 */
[----:B------:R2:W-:Y:S01]  /*f410*/  LDGSTS.E [R7+-0x5e200], [R20.64], !P5 ;  /* 0xa1e0000014077fae */ /* 0x0005e2000e921844 */
[----:B-1----:R-:W-:Y:S01]  /*f420*/  IMAD.WIDE R16, R9, 0x4, R2 ;  /* 0x0000000409107825 */ /* 0x002fe200078e0202 */
[----:B------:R-:W-:Y:S02]  /*f430*/  IADD3 R10, R15, -0x14, RZ ;  /* 0xffffffec0f0a7810 */ /* 0x000fe40007ffe0ff */
[----:B------:R1:W-:Y:S04]  /*f440*/  LDGSTS.E [R6+-0x5d400], [R18.64], !P1 ;  /* 0xa2c0000012067fae */ /* 0x0003e8000c921844 */
[----:B------:R4:W-:Y:S01]  /*f450*/  LDGSTS.E [R0+-0x5d200], [R16.64], !P1 ;  /* 0xa2e0000010007fae */ /* 0x0009e2000c921844 */
[----:B------:R-:W-:-:S03]  /*f460*/  ISETP.GE.U32.AND P2, PT, R10, 0x7fffffad, PT ;  /* 0x7fffffad0a00780c */ /* 0x000fc60003f46070 */
[----:B------:R-:W-:Y:S04]  /*f470*/  STL.64 [R1+0x580], R22 ;  /* 0x0005801601007387 */ /* 0x000fe80000100a00 */
[----:B------:R2:W-:Y:S01]  /*f480*/  STL.64 [R1+0x578], R20 ;  /* 0x0005781401007387 */ /* 0x0005e20000100a00 */
[----:B----4-:R-:W-:-:S03]  /*f490*/  IMAD R0, R13, 0xf, RZ ;  /* 0x0000000f0d007824 */ /* 0x010fc600078e02ff */
[----:B------:R1:W-:Y:S01]  /*f4a0*/  STL.64 [R1+0x540], R18 ;  /* 0x0005401201007387 */ /* 0x0003e20000100a00 */
[----:B---3--:R-:W-:Y:S01]  /*f4b0*/  IMAD R8, R13, 0x13, RZ ;  /* 0x000000130d087824 */ /* 0x008fe200078e02ff */
[----:B------:R-:W-:Y:S01]  /*f4c0*/  IADD3 R9, R15, -0x2c, RZ ;  /* 0xffffffd40f097810 */ /* 0x000fe20007ffe0ff */
[----:B--2---:R-:W-:-:S04]  /*f4d0*/  IMAD.WIDE R20, R0, 0x4, R4 ;  /* 0x0000000400147825 */ /* 0x004fc800078e0204 */
[----:B-1----:R-:W-:Y:S01]  /*f4e0*/  IMAD.WIDE R18, R0, 0x4, R2 ;  /* 0x0000000400127825 */ /* 0x002fe200078e0202 */
[----:B------:R1:W-:Y:S01]  /*f4f0*/  LDGSTS.E [R7+-0x5c400], [R20.64], !P3 ;  /* 0xa3c0000014077fae */ /* 0x0003e2000d921844 */
[----:B------:R-:W-:Y:S02]  /*f500*/  IADD3 R10, R15, -0x1c, RZ ;  /* 0xffffffe40f0a7810 */ /* 0x000fe40007ffe0ff */
[----:B------:R-:W-:Y:S01]  /*f510*/  IADD3 R0, R14, 0x100000, RZ ;  /* 0x001000000e007810 */ /* 0x000fe20007ffe0ff */
[----:B------:R2:W-:Y:S04]  /*f520*/  STL.64 [R1+0x538], R16 ;  /* 0x0005381001007387 */ /* 0x0005e80000100a00 */
[----:B------:R3:W-:Y:S01]  /*f530*/  LDGSTS.E [R6+-0x5c200], [R18.64], !P3 ;  /* 0xa3e0000012067fae */ /* 0x0007e2000d921844 */
[----:B------:R-:W-:Y:S01]  /*f540*/  ISETP.GE.U32.AND P3, PT, R9, 0x7fffff95, PT ;  /* 0x7fffff950900780c */ /* 0x000fe20003f66070 */
[----:B------:R-:W-:Y:S01]  /*f550*/  IMAD R9, R13, 0x17, RZ ;  /* 0x000000170d097824 */ /* 0x000fe200078e02ff */
[----:B------:R-:W-:Y:S01]  /*f560*/  ISETP.GE.U32.AND P4, PT, R10, 0x7fffffa5, PT ;  /* 0x7fffffa50a00780c */ /* 0x000fe20003f86070 */
[----:B------:R1:W-:Y:S01]  /*f570*/  STL.64 [R1+0x500], R20 ;  /* 0x0005001401007387 */ /* 0x0003e20000100a00 */
[----:B--2---:R-:W-:Y:S01]  /*f580*/  IMAD.WIDE R16, R8, 0x4, R4 ;  /* 0x0000000408107825 */ /* 0x004fe200078e0204 */
[----:B------:R-:W-:-:S02]  /*f590*/  IADD3 R10, R15, -0x24, RZ ;  /* 0xffffffdc0f0a7810 */ /* 0x000fc40007ffe0ff */
[----:B------:R3:W-:Y:S04]  /*f5a0*/  STL.64 [R1+0x4f8], R18 ;  /* 0x0004f81201007387 */ /* 0x0007e80000100a00 */
[----:B------:R2:W-:Y:S01]  /*f5b0*/  STL.64 [R1+0x4c0], R16 ;  /* 0x0004c01001007387 */ /* 0x0005e20000100a00 */
[----:B-1----:R-:W-:-:S03]  /*f5c0*/  IMAD.WIDE R20, R8, 0x4, R2 ;  /* 0x0000000408147825 */ /* 0x002fc600078e0202 */
[----:B------:R2:W-:Y:S01]  /*f5d0*/  LDGSTS.E [R0+-0x5b400], [R16.64], !P2 ;  /* 0xa4c0000010007fae */ /* 0x0005e2000d121844 */
[----:B------:R-:W-:Y:S01]  /*f5e0*/  ISETP.GE.U32.AND P5, PT, R10, 0x7fffff9d, PT ;  /* 0x7fffff9d0a00780c */ /* 0x000fe20003fa6070 */
[----:B---3--:R-:W-:Y:S01]  /*f5f0*/  IMAD.WIDE R18, R9, 0x4, R4 ;  /* 0x0000000409127825 */ /* 0x008fe200078e0204 */
[----:B------:R-:W-:Y:S01]  /*f600*/  IADD3 R10, R15, -0x28, RZ ;  /* 0xffffffd80f0a7810 */ /* 0x000fe20007ffe0ff */
[----:B------:R1:W-:Y:S04]  /*f610*/  LDGSTS.E [R7+-0x5b200], [R20.64], !P2 ;  /* 0xa4e0000014077fae */ /* 0x0003e8000d121844 */
[----:B------:R3:W-:Y:S01]  /*f620*/  LDGSTS.E [R6+-0x5a400], [R18.64], !P6 ;  /* 0xa5c0000012067fae */ /* 0x0007e2000f121844 */
[----:B--2---:R-:W-:Y:S01]  /*f630*/  IMAD.WIDE R16, R9, 0x4, R2 ;  /* 0x0000000409107825 */ /* 0x004fe200078e0202 */
[----:B------:R-:W-:-:S02]  /*f640*/  ISETP.GE.U32.AND P1, PT, R10, 0x7fffff99, PT ;  /* 0x7fffff990a00780c */ /* 0x000fc40003f26070 */
[----:B------:R-:W2:Y:S01]  /*f650*/  S2R R12, SR_TID.X ;  /* 0x00000000000c7919 */ /* 0x000ea20000002100 */
[----:B------:R-:W-:-:S03]  /*f660*/  IADD3 R10, R15, -0x30, RZ ;  /* 0xffffffd00f0a7810 */ /* 0x000fc60007ffe0ff */
[----:B------:R4:W-:Y:S01]  /*f670*/  LDGSTS.E [R0+-0x5a200], [R16.64], !P6 ;  /* 0xa5e0000010007fae */ /* 0x0009e2000f121844 */
[----:B-1----:R-:W-:Y:S01]  /*f680*/  IADD3 R7, R15, -0x34, RZ ;  /* 0xffffffcc0f077810 */ /* 0x002fe20007ffe0ff */
[----:B------:R-:W-:Y:S01]  /*f690*/  IMAD R9, R13, 0x1f, RZ ;  /* 0x0000001f0d097824 */ /* 0x000fe200078e02ff */
[C---:B------:R-:W-:Y:S01]  /*f6a0*/  IADD3 R8, R14.reuse, 0x100000, RZ ;  /* 0x001000000e087810 */ /* 0x040fe20007ffe0ff */
[----:B------:R1:W-:Y:S01]  /*f6b0*/  STL.64 [R1+0x4b8], R20 ;  /* 0x0004b81401007387 */ /* 0x0003e20000100a00 */
[----:B------:R-:W-:Y:S02]  /*f6c0*/  ISETP.GE.U32.AND P6, PT, R7, 0x7fffff8d, PT ;  /* 0x7fffff8d0700780c */ /* 0x000fe40003fc6070 */
[----:B------:R-:W-:Y:S01]  /*f6d0*/  IADD3 R7, R14, 0x100000, RZ ;  /* 0x001000000e077810 */ /* 0x000fe20007ffe0ff */
[----:B----4-:R-:W-:Y:S01]  /*f6e0*/  IMAD R0, R13, 0x1b, RZ ;  /* 0x0000001b0d007824 */ /* 0x010fe200078e02ff */
[----:B------:R3:W-:Y:S01]  /*f6f0*/  STL.64 [R1+0x480], R18 ;  /* 0x0004801201007387 */ /* 0x0007e20000100a00 */
[----:B------:R-:W-:-:S02]  /*f700*/  ISETP.GE.U32.AND P2, PT, R10, 0x7fffff91, PT ;  /* 0x7fffff910a00780c */ /* 0x000fc40003f46070 */
[C---:B------:R-:W-:Y:S01]  /*f710*/  IMAD.WIDE R22, R0.reuse, 0x4, R4 ;  /* 0x0000000400167825 */ /* 0x040fe200078e0204 */
[----:B------:R4:W-:Y:S01]  /*f720*/  STL.64 [R1+0x478], R16 ;  /* 0x0004781001007387 */ /* 0x0009e20000100a00 */
[----:B------:R-:W-:Y:S02]  /*f730*/  IADD3 R10, R15, -0x38, RZ ;  /* 0xffffffc80f0a7810 */ /* 0x000fe40007ffe0ff */
[----:B-1----:R-:W-:Y:S01]  /*f740*/  IMAD.WIDE R20, R0, 0x4, R2 ;  /* 0x0000000400147825 */ /* 0x002fe200078e0202 */
[----:B------:R1:W-:Y:S03]  /*f750*/  LDGSTS.E [R8+-0x59400], [R22.64], !P4 ;  /* 0xa6c0000016087fae */ /* 0x0003e6000e121844 */
[C---:B---3--:R-:W-:Y:S01]  /*f760*/  IMAD.WIDE R18, R9.reuse, 0x4, R4 ;  /* 0x0000000409127825 */ /* 0x048fe200078e0204 */
[----:B------:R3:W-:Y:S03]  /*f770*/  LDGSTS.E [R7+-0x59200], [R20.64], !P4 ;  /* 0xa6e0000014077fae */ /* 0x0007e6000e121844 */
[----:B----4-:R-:W-:Y:S01]  /*f780*/  IMAD.WIDE R16, R9, 0x4, R2 ;  /* 0x0000000409107825 */ /* 0x010fe200078e0202 */
[----:B------:R-:W-:Y:S01]  /*f790*/  IADD3 R0, R14, 0x100000, RZ ;  /* 0x001000000e007810 */ /* 0x000fe20007ffe0ff */
[----:B------:R1:W-:Y:S02]  /*f7a0*/  STL.64 [R1+0x440], R22 ;  /* 0x0004401601007387 */ /* 0x0003e40000100a00 */
[C---:B------:R-:W-:Y:S01]  /*f7b0*/  IMAD R9, R13.reuse, 0x23, RZ ;  /* 0x000000230d097824 */ /* 0x040fe200078e02ff */
[----:B------:R-:W-:Y:S01]  /*f7c0*/  ISETP.GE.U32.AND P4, PT, R10, 0x7fffff89, PT ;  /* 0x7fffff890a00780c */ /* 0x000fe20003f86070 */
[----:B------:R3:W-:Y:S01]  /*f7d0*/  STL.64 [R1+0x438], R20 ;  /* 0x0004381401007387 */ /* 0x0007e20000100a00 */
[----:B------:R-:W-:-:S03]  /*f7e0*/  IMAD R10, R13, 0x27, RZ ;  /* 0x000000270d0a7824 */ /* 0x000fc600078e02ff */
[----:B------:R4:W-:Y:S01]  /*f7f0*/  STL.64 [R1+0x400], R18 ;  /* 0x0004001201007387 */ /* 0x0009e20000100a00 */
[----:B-1----:R-:W-:-:S03]  /*f800*/  IMAD.WIDE R22, R9, 0x4, R4 ;  /* 0x0000000409167825 */ /* 0x002fc600078e0204 */
[----:B------:R4:W-:Y:S01]  /*f810*/  LDGSTS.E [R6+-0x58400], [R18.64], !P0 ;  /* 0xa7c0000012067fae */ /* 0x0009e2000c121844 */
[----:B---3--:R-:W-:-:S03]  /*f820*/  IMAD.WIDE R20, R9, 0x4, R2 ;  /* 0x0000000409147825 */ /* 0x008fc600078e0202 */
[----:B------:R1:W-:Y:S01]  /*f830*/  STL.64 [R1+0x3f8], R16 ;  /* 0x0003f81001007387 */ /* 0x0003e20000100a00 */
[----:B------:R-:W-:-:S03]  /*f840*/  IMAD R9, R13, 0x2b, RZ ;  /* 0x0000002b0d097824 */ /* 0x000fc600078e02ff */
[----:B------:R1:W-:Y:S01]  /*f850*/  LDGSTS.E [R0+-0x58200], [R16.64], !P0 ;  /* 0xa7e0000010007fae */ /* 0x0003e2000c121844 */
[----:B----4-:R-:W-:-:S03]  /*f860*/  IMAD.WIDE R18, R10, 0x4, R4 ;  /* 0x000000040a127825 */ /* 0x010fc600078e0204 */
[----:B------:R3:W-:Y:S04]  /*f870*/  STL.64 [R1+0x3c0], R22 ;  /* 0x0003c01601007387 */ /* 0x0007e80000100a00 */
[----:B------:R3:W-:Y:S01]  /*f880*/  LDGSTS.E [R8+-0x57400], [R22.64], !P5 ;  /* 0xa8c0000016087fae */ /* 0x0007e2000e921844 */
[----:B-1----:R-:W-:-:S03]  /*f890*/  IMAD.WIDE R16, R10, 0x4, R2 ;  /* 0x000000040a107825 */ /* 0x002fc600078e0202 */
[----:B------:R1:W-:Y:S01]  /*f8a0*/  LDGSTS.E [R7+-0x57200], [R20.64], !P5 ;  /* 0xa8e0000014077fae */ /* 0x0003e2000e921844 */
[----:B------:R-:W-:Y:S01]  /*f8b0*/  IADD3 R11, R15, -0x3c, RZ ;  /* 0xffffffc40f0b7810 */ /* 0x000fe20007ffe0ff */
[----:B------:R-:W-:Y:S02]  /*f8c0*/  IMAD R10, R13, 0x2f, RZ ;  /* 0x0000002f0d0a7824 */ /* 0x000fe400078e02ff */
[----:B------:R1:W-:Y:S01]  /*f8d0*/  STL.64 [R1+0x3b8], R20 ;  /* 0x0003b81401007387 */ /* 0x0003e20000100a00 */
[----:B---3--:R-:W-:-:S03]  /*f8e0*/  IMAD.WIDE R22, R9, 0x4, R4 ;  /* 0x0000000409167825 */ /* 0x008fc600078e0204 */
[----:B------:R3:W-:Y:S01]  /*f8f0*/  LDGSTS.E [R6+-0x56400], [R18.64], !P1 ;  /* 0xa9c0000012067fae */ /* 0x0007e2000c921844 */
[----:B------:R-:W-:-:S03]  /*f900*/  ISETP.GE.U32.AND P0, PT, R11, 0x7fffff85, PT ;  /* 0x7fffff850b00780c */ /* 0x000fc60003f06070 */
[----:B------:R3:W-:Y:S01]  /*f910*/  STL.64 [R1+0x380], R18 ;  /* 0x0003801201007387 */ /* 0x0007e20000100a00 */
[----:B-1----:R-:W-:-:S03]  /*f920*/  IMAD.WIDE R20, R9, 0x4, R2 ;  /* 0x0000000409147825 */ /* 0x002fc600078e0202 */
[----:B------:R1:W-:Y:S01]  /*f930*/  LDGSTS.E [R0+-0x56200], [R16.64], !P1 ;  /* 0xa9e0000010007fae */ /* 0x0003e2000c921844 */
[----:B--2---:R-:W-:-:S03]  /*f940*/  LOP3.LUT R12, R12, 0x3f, RZ, 0xc0, !PT ;  /* 0x0000003f0c0c7812 */ /* 0x004fc600078ec0ff */
[----:B------:R1:W-:Y:S01]  /*f950*/  STL.64 [R1+0x378], R16 ;  /* 0x0003781001007387 */ /* 0x0003e20000100a00 */
[C---:B------:R-:W-:Y:S01]  /*f960*/  IADD3 R11, R15.reuse, -0x40, RZ ;  /* 0xffffffc00f0b7810 */ /* 0x040fe20007ffe0ff */
[----:B---3--:R-:W-:Y:S02]  /*f970*/  IMAD.WIDE R18, R10, 0x4, R4 ;  /* 0x000000040a127825 */ /* 0x008fe400078e0204 */
[----:B------:R2:W-:Y:S01]  /*f980*/  LDGSTS.E [R8+-0x55400], [R22.64], !P3 ;  /* 0xaac0000016087fae */ /* 0x0005e2000d921844 */
[----:B------:R-:W-:-:S03]  /*f990*/  IADD3 R9, R15, -0x80, RZ ;  /* 0xffffff800f097810 */ /* 0x000fc60007ffe0ff */
[----:B------:R-:W-:Y:S01]  /*f9a0*/  STL.64 [R1+0x340], R22 ;  /* 0x0003401601007387 */ /* 0x000fe20000100a00 */
[----:B-1----:R-:W-:-:S03]  /*f9b0*/  IMAD.WIDE R16, R10, 0x4, R2 ;  /* 0x000000040a107825 */ /* 0x002fc600078e0202 */
[----:B------:R1:W-:Y:S01]  /*f9c0*/  STL.64 [R1+0x338], R20 ;  /* 0x0003381401007387 */ /* 0x0003e20000100a00 */
[----:B--2---:R-:W-:-:S03]  /*f9d0*/  IMAD R8, R13, 0x33, RZ ;  /* 0x000000330d087824 */ /* 0x004fc600078e02ff */
[----:B------:R1:W-:Y:S01]  /*f9e0*/  LDGSTS.E [R7+-0x55200], [R20.64], !P3 ;  /* 0xaae0000014077fae */ /* 0x0003e2000d921844 */
[----:B------:R-:W-:Y:S01]  /*f9f0*/  IMAD R10, R13, 0x37, RZ ;  /* 0x000000370d0a7824 */ /* 0x000fe200078e02ff */
[C---:B------:R-:W-:Y:S02]  /*fa00*/  ISETP.GE.AND P1, PT, R12.reuse, R11, PT ;  /* 0x0000000b0c00720c */ /* 0x040fe40003f26270 */
[----:B------:R2:W-:Y:S01]  /*fa10*/  STL.64 [R1+0x300], R18 ;  /* 0x0003001201007387 */ /* 0x0005e20000100a00 */
[----:B------:R-:W-:-:S03]  /*fa20*/  IMAD R248, R12, c[0x0][0x18c], RZ ;  /* 0x000063000cf87a24 */ /* 0x000fc600078e02ff */
[----:B------:R2:W-:Y:S01]  /*fa30*/  LDGSTS.E [R6+-0x54400], [R18.64], !P2 ;  /* 0xabc0000012067fae */ /* 0x0005e2000d121844 */
[----:B-1----:R-:W-:-:S03]  /*fa40*/  IMAD.WIDE R20, R8, 0x4, R4 ;  /* 0x0000000408147825 */ /* 0x002fc600078e0204 */
[----:B------:R1:W-:Y:S04]  /*fa50*/  STL.64 [R1+0x2f8], R16 ;  /* 0x0002f81001007387 */ /* 0x0003e80000100a00 */
[----:B------:R1:W-:Y:S01]  /*fa60*/  LDGSTS.E [R0+-0x54200], [R16.64], !P2 ;  /* 0xabe0000010007fae */ /* 0x0003e2000d121844 */
[----:B------:R-:W-:Y:S01]  /*fa70*/  ISETP.GE.AND P2, PT, R12, R9, PT ;  /* 0x000000090c00720c */ /* 0x000fe20003f46270 */
[--C-:B--2---:R-:W-:Y:S02]  /*fa80*/  IMAD.WIDE R18, R8, 0x4, R2.reuse ;  /* 0x0000000408127825 */ /* 0x104fe400078e0202 */
[----:B------:R-:W-:Y:S02]  /*fa90*/  STL.64 [R1+0x2c0], R20 ;  /* 0x0002c01401007387 */ /* 0x000fe40000100a00 */
[----:B------:R-:W-:Y:S01]  /*faa0*/  IMAD R8, R13, 0x3b, RZ ;  /* 0x0000003b0d087824 */ /* 0x000fe200078e02ff */
[----:B------:R-:W-:Y:S01]  /*fab0*/  ISETP.GE.U32.AND P5, PT, R11, 0x7fffff81, PT ;  /* 0x7fffff810b00780c */ /* 0x000fe20003fa6070 */
[----:B------:R-:W-:-:S04]  /*fac0*/  IMAD.WIDE R12, R10, 0x4, R2 ;  /* 0x000000040a0c7825 */ /* 0x000fc800078e0202 */
[--C-:B-1----:R-:W-:Y:S01]  /*fad0*/  IMAD.WIDE R16, R10, 0x4, R4.reuse ;  /* 0x000000040a107825 */ /* 0x102fe200078e0204 */
[----:B------:R-:W-:Y:S03]  /*fae0*/  STL.64 [R1+0x2b8], R18 ;  /* 0x0002b81201007387 */ /* 0x000fe60000100a00 */
[C---:B------:R-:W-:Y:S01]  /*faf0*/  IMAD.WIDE R48, R8.reuse, 0x4, R4 ;  /* 0x0000000408307825 */ /* 0x040fe200078e0204 */
[----:B------:R-:W-:Y:S03]  /*fb00*/  STL.64 [R1+0x280], R16 ;  /* 0x0002801001007387 */ /* 0x000fe60000100a00 */
[----:B------:R-:W-:Y:S01]  /*fb10*/  IMAD.WIDE R10, R8, 0x4, R2 ;  /* 0x00000004080a7825 */ /* 0x000fe200078e0202 */
[----:B------:R1:W-:Y:S04]  /*fb20*/  STL.64 [R1+0x278], R12 ;  /* 0x0002780c01007387 */ /* 0x0003e80000100a00 */
[----:B------:R-:W-:Y:S04]  /*fb30*/  STL.64 [R1+0x2588], R4 ;  /* 0x0025880401007387 */ /* 0x000fe80000100a00 */
[----:B------:R2:W-:Y:S04]  /*fb40*/  STL.64 [R1+0x2590], R2 ;  /* 0x0025900201007387 */ /* 0x0005e80000100a00 */
[----:B------:R-:W-:Y:S04]  /*fb50*/  STL.64 [R1+0x240], R48 ;  /* 0x0002403001007387 */ /* 0x000fe80000100a00 */
[----:B------:R-:W3:Y:S04]  /*fb60*/  LDL.LU R46, [R1+0xc4] ;  /* 0x0000c400012e7983 */ /* 0x000ee80000300800 */
[----:B------:R4:W-:Y:S04]  /*fb70*/  STL.64 [R1+0x238], R10 ;  /* 0x0002380a01007387 */ /* 0x0009e80000100a00 */
[----:B------:R-:W4:Y:S04]  /*fb80*/  LDL.LU R45, [R1+0xc0] ;  /* 0x0000c000012d7983 */ /* 0x000f280000300800 */
[----:B------:R-:W4:Y:S04]  /*fb90*/  LDL.LU R44, [R1+0xbc] ;  /* 0x0000bc00012c7983 */ /* 0x000f280000300800 */
[----:B------:R-:W4:Y:S04]  /*fba0*/  LDL.LU R43, [R1+0xb8] ;  /* 0x0000b800012b7983 */ /* 0x000f280000300800 */
[----:B------:R-:W4:Y:S04]  /*fbb0*/  LDL.LU R42, [R1+0xb4] ;  /* 0x0000b400012a7983 */ /* 0x000f280000300800 */
[----:B------:R1:W-:Y:S04]  /*fbc0*/  LDGSTS.E [R7+-0x53400], [R20.64], !P6 ;  /* 0xacc0000014077fae */ /* 0x0003e8000f121844 */
[----:B------:R1:W-:Y:S04]  /*fbd0*/  LDGSTS.E [R6+-0x53200], [R18.64], !P6 ;  /* 0xace0000012067fae */ /* 0x0003e8000f121844 */
[----:B------:R1:W-:Y:S04]  /*fbe0*/  LDGSTS.E [R0+-0x52400], [R16.64], !P4 ;  /* 0xadc0000010007fae */ /* 0x0003e8000e121844 */
[----:B------:R1:W-:Y:S01]  /*fbf0*/  LDGSTS.E [R0+-0x52200], [R12.64], !P4 ;  /* 0xade000000c007fae */ /* 0x0003e2000e121844 */
[----:B------:R-:W-:-:S02]  /*fc00*/  IMAD.MOV.U32 R149, RZ, RZ, R33 ;  /* 0x000000ffff957224 */ /* 0x000fc400078e0021 */
[----:B------:R-:W-:Y:S02]  /*fc10*/  IMAD.MOV.U32 R148, RZ, RZ, R34 ;  /* 0x000000ffff947224 */ /* 0x000fe400078e0022 */
[----:B------:R-:W-:Y:S01]  /*fc20*/  IMAD.MOV.U32 R150, RZ, RZ, R35 ;  /* 0x000000ffff967224 */ /* 0x000fe200078e0023 */
[----:B------:R-:W-:Y:S01]  /*fc30*/  ISETP.GE.U32.AND P3, PT, R9, 0x7fffff41, PT ;  /* 0x7fffff410900780c */ /* 0x000fe20003f66070 */
[----:B-1----:R-:W4:Y:S04]  /*fc40*/  LDL.LU R12, [R1+0xb0] ;  /* 0x0000b000010c7983 */ /* 0x002f280000300800 */
[----:B------:R-:W4:Y:S04]  /*fc50*/  LDL.LU R13, [R1+0xac] ;  /* 0x0000ac00010d7983 */ /* 0x000f280000300800 */
        /* <DEDUP_REMOVED lines=17> */
[----:B------:R-:W4:Y:S01]  /*fd70*/  LDL.LU R31, [R1+0x64] ;  /* 0x00006400011f7983 */ /* 0x000f220000300800 */
[----:B------:R-:W-:-:S03]  /*fd80*/  IMAD.MOV.U32 R152, RZ, RZ, R36 ;  /* 0x000000ffff987224 */ /* 0x000fc600078e0024 */
[----:B------:R-:W4:Y:S01]  /*fd90*/  LDL.LU R32, [R1+0x60] ;  /* 0x0000600001207983 */ /* 0x000f220000300800 */
[----:B------:R-:W-:-:S03]  /*fda0*/  IMAD.MOV.U32 R153, RZ, RZ, R37 ;  /* 0x000000ffff997224 */ /* 0x000fc600078e0025 */
[----:B------:R-:W4:Y:S01]  /*fdb0*/  LDL.LU R33, [R1+0x5c] ;  /* 0x00005c0001217983 */ /* 0x000f220000300800 */
[----:B------:R-:W-:-:S03]  /*fdc0*/  IMAD.MOV.U32 R9, RZ, RZ, 0x3f ;  /* 0x0000003fff097424 */ /* 0x000fc600078e00ff */
[----:B------:R-:W4:Y:S01]  /*fdd0*/  LDL.LU R34, [R1+0x58] ;  /* 0x0000580001227983 */ /* 0x000f220000300800 */
[----:B------:R-:W-:-:S03]  /*fde0*/  IMAD.MOV.U32 R154, RZ, RZ, R38 ;  /* 0x000000ffff9a7224 */ /* 0x000fc600078e0026 */
[----:B------:R-:W4:Y:S01]  /*fdf0*/  LDL.LU R35, [R1+0x54] ;  /* 0x0000540001237983 */ /* 0x000f220000300800 */
[----:B------:R-:W-:-:S03]  /*fe00*/  IMAD.MOV.U32 R155, RZ, RZ, R39 ;  /* 0x000000ffff9b7224 */ /* 0x000fc600078e0027 */
[----:B------:R-:W4:Y:S01]  /*fe10*/  LDL.LU R36, [R1+0x50] ;  /* 0x0000500001247983 */ /* 0x000f220000300800 */
[----:B------:R-:W-:-:S03]  /*fe20*/  IMAD.MOV.U32 R156, RZ, RZ, R40 ;  /* 0x000000ffff9c7224 */ /* 0x000fc600078e0028 */
[----:B------:R-:W4:Y:S01]  /*fe30*/  LDL.LU R37, [R1+0x4c] ;  /* 0x00004c0001257983 */ /* 0x000f220000300800 */
[----:B------:R-:W-:-:S03]  /*fe40*/  IMAD.MOV.U32 R157, RZ, RZ, R41 ;  /* 0x000000ffff9d7224 */ /* 0x000fc600078e0029 */
[----:B------:R-:W4:Y:S01]  /*fe50*/  LDL.LU R38, [R1+0x48] ;  /* 0x0000480001267983 */ /* 0x000f220000300800 */
[----:B--2---:R-:W-:-:S03]  /*fe60*/  IADD3 R2, R9, c[0x0][0x180], RZ ;  /* 0x0000600009027a10 */ /* 0x004fc60007ffe0ff */
[----:B------:R3:W-:Y:S04]  /*fe70*/  LDGSTS.E [R7+-0x51400], [R48.64], !P0 ;  /* 0xaec0000030077fae */ /* 0x0007e8000c121844 */
[----:B------:R-:W2:Y:S04]  /*fe80*/  LDL.LU R39, [R1+0x44] ;  /* 0x0000440001277983 */ /* 0x000ea80000300800 */
[----:B------:R1:W-:Y:S04]  /*fe90*/  LDGSTS.E [R6+-0x51200], [R10.64], !P0 ;  /* 0xaee000000a067fae */ /* 0x0003e8000c121844 */
[----:B------:R-:W2:Y:S04]  /*fea0*/  LDL.LU R40, [R1+0x40] ;  /* 0x0000400001287983 */ /* 0x000ea80000300800 */
[----:B------:R-:W2:Y:S01]  /*feb0*/  LDL.LU R41, [R1+0x34] ;  /* 0x0000340001297983 */ /* 0x000ea20000300800 */
[----:B---3--:R-:W-:-:S02]  /*fec0*/  IMAD R7, R46, c[0x0][0x190], RZ ;  /* 0x000064002e077a24 */ /* 0x008fc400078e02ff */
[----:B----4-:R-:W-:Y:S02]  /*fed0*/  IMAD R8, R45, c[0x0][0x190], RZ ;  /* 0x000064002d087a24 */ /* 0x010fe400078e02ff */
[----:B------:R-:W-:Y:S02]  /*fee0*/  IMAD R9, R44, c[0x0][0x190], RZ ;  /* 0x000064002c097a24 */ /* 0x000fe400078e02ff */
[----:B-1----:R-:W-:Y:S02]  /*fef0*/  IMAD R10, R43, c[0x0][0x190], RZ ;  /* 0x000064002b0a7a24 */ /* 0x002fe400078e02ff */
[----:B------:R-:W-:Y:S02]  /*ff00*/  IMAD R11, R42, c[0x0][0x190], RZ ;  /* 0x000064002a0b7a24 */ /* 0x000fe400078e02ff */
[----:B------:R-:W3:Y:S04]  /*ff10*/  LDL.LU R42, [R1+0x30] ;  /* 0x00003000012a7983 */ /* 0x000ee80000300800 */
[----:B------:R-:W4:Y:S04]  /*ff20*/  LDL.LU R43, [R1+0x2c] ;  /* 0x00002c00012b7983 */ /* 0x000f280000300800 */
[----:B------:R-:W3:Y:S04]  /*ff30*/  LDL.LU R44, [R1+0x28] ;  /* 0x00002800012c7983 */ /* 0x000ee80000300800 */
        /* <DEDUP_REMOVED lines=9> */
[----:B------:R-:W3:Y:S04]  /*ffd0*/  LDL.LU R147, [R1] ;  /* 0x0000000001937983 */ /* 0x000ee80000300800 */
[----:B------:R-:W3:Y:S01]  /*ffe0*/  LDL.LU R193, [R1+0xc8] ;  /* 0x0000c80001c17983 */ /* 0x000ee20000300800 */
[----:B------:R-:W-:-:S02]  /*fff0*/  LEA R0, P6, R248, c[0x0][0x168], 0x2 ;  /* 0x00005a00f8007a11 */ /* 0x000fc400078c10ff */
[----:B------:R-:W-:Y:S02]  /*10000*/  ISETP.GT.AND P4, PT, R2, 0x3f, PT ;  /* 0x0000003f0200780c */ /* 0x000fe40003f84270 */
[----:B------:R-:W-:Y:S01]  /*10010*/  LEA.HI.X.SX32 R248, R248, c[0x0][0x16c], 0x2, P6 ;  /* 0x00005b00f8f87a11 */ /* 0x000fe200030f16ff */
[----:B------:R-:W-:Y:S02]  /*10020*/  IMAD R12, R12, c[0x0][0x190], RZ ;  /* 0x000064000c0c7a24 */ /* 0x000fe400078e02ff */
[----:B------:R-:W-:Y:S02]  /*10030*/  IMAD R13, R13, c[0x0][0x190], RZ ;  /* 0x000064000d0d7a24 */ /* 0x000fe400078e02ff */
[----:B------:R-:W-:Y:S02]  /*10040*/  IMAD R14, R14, c[0x0][0x190], RZ ;  /* 0x000064000e0e7a24 */ /* 0x000fe400078e02ff */
[----:B------:R-:W-:Y:S02]  /*10050*/  IMAD R15, R15, c[0x0][0x190], RZ ;  /* 0x000064000f0f7a24 */ /* 0x000fe400078e02ff */
[----:B------:R-:W-:-:S02]  /*10060*/  IMAD R16, R16, c[0x0][0x190], RZ ;  /* 0x0000640010107a24 */ /* 0x000fc400078e02ff */
[----:B------:R-:W-:Y:S02]  /*10070*/  IMAD R17, R17, c[0x0][0x190], RZ ;  /* 0x0000640011117a24 */ /* 0x000fe400078e02ff */
        /* <DEDUP_REMOVED lines=21> */
[----:B--2---:R-:W-:Y:S02]  /*101d0*/  IMAD R39, R39, c[0x0][0x190], RZ ;  /* 0x0000640027277a24 */ /* 0x004fe400078e02ff */
[----:B------:R-:W-:-:S02]  /*101e0*/  IMAD R40, R40, c[0x0][0x190], RZ ;  /* 0x0000640028287a24 */ /* 0x000fc400078e02ff */
[----:B------:R-:W-:Y:S02]  /*101f0*/  IMAD R41, R41, c[0x0][0x190], RZ ;  /* 0x0000640029297a24 */ /* 0x000fe400078e02ff */
[----:B---3--:R-:W-:-:S05]  /*10200*/  IMAD R6, R193, c[0x0][0x190], RZ ;  /* 0x00006400c1067a24 */ /* 0x008fca00078e02ff */
[----:B------:R-:W-:-:S04]  /*10210*/  LEA R2, P0, R6, R0, 0x2 ;  /* 0x0000000006027211 */ /* 0x000fc800078010ff */
[----:B------:R-:W-:Y:S02]  /*10220*/  LEA.HI.X.SX32 R3, R6, R248, 0x2, P0 ;  /* 0x000000f806037211 */ /* 0x000fe400000f16ff */
[----:B------:R-:W-:-:S03]  /*10230*/  LEA R4, P0, R7, R0, 0x2 ;  /* 0x0000000007047211 */ /* 0x000fc600078010ff */
[----:B------:R1:W-:Y:S01]  /*10240*/  STL.64 [R1+0x818], R2 ;  /* 0x0008180201007387 */ /* 0x0003e20000100a00 */
[----:B------:R-:W-:Y:S02]  /*10250*/  LEA.HI.X.SX32 R5, R7, R248, 0x2, P0 ;  /* 0x000000f807057211 */ /* 0x000fe400000f16ff */
[----:B-1----:R-:W-:-:S03]  /*10260*/  LEA R2, P6, R8, R0, 0x2 ;  /* 0x0000000008027211 */ /* 0x002fc600078c10ff */
[----:B------:R1:W-:Y:S01]  /*10270*/  STL.64 [R1+0x138], R4 ;  /* 0x0001380401007387 */ /* 0x0003e20000100a00 */
[----:B------:R-:W-:-:S05]  /*10280*/  LEA.HI.X.SX32 R3, R8, R248, 0x2, P6 ;  /* 0x000000f808037211 */ /* 0x000fca00030f16ff */
[----:B------:R2:W-:Y:S01]  /*10290*/  STL.64 [R1+0x130], R2 ;  /* 0x0001300201007387 */ /* 0x0005e20000100a00 */
[----:B-1----:R-:W-:-:S04]  /*102a0*/  LEA R4, P0, R9, R0, 0x2 ;  /* 0x0000000009047211 */ /* 0x002fc800078010ff */
[----:B------:R-:W-:Y:S02]  /*102b0*/  LEA.HI.X.SX32 R5, R9, R248, 0x2, P0 ;  /* 0x000000f809057211 */ /* 0x000fe400000f16ff */
[----:B--2---:R-:W-:-:S03]  /*102c0*/  LEA R2, P6, R10, R0, 0x2 ;  /* 0x000000000a027211 */ /* 0x004fc600078c10ff */
        /* <DEDUP_REMOVED lines=87> */
[----:B-1----:R-:W-:Y:S01]  /*10840*/  LEA R4, P0, R39, R0, 0x2 ;  /* 0x0000000027047211 */ /* 0x002fe200078010ff */
[----:B------:R-:W-:-:S03]  /*10850*/  IMAD R42, R42, c[0x0][0x190], RZ ;  /* 0x000064002a2a7a24 */ /* 0x000fc600078e02ff */
[----:B------:R-:W-:Y:S02]  /*10860*/  LEA.HI.X.SX32 R5, R39, R248, 0x2, P0 ;  /* 0x000000f827057211 */ /* 0x000fe400000f16ff */
[----:B--2---:R-:W-:-:S03]  /*10870*/  LEA R2, P6, R40, R0, 0x2 ;  /* 0x0000000028027211 */ /* 0x004fc600078c10ff */
[----:B------:R1:W-:Y:S01]  /*10880*/  STL.64 [R1+0x38], R4 ;  /* 0x0000380401007387 */ /* 0x0003e20000100a00 */
[----:B------:R-:W-:Y:S01]  /*10890*/  LEA.HI.X.SX32 R3, R40, R248, 0x2, P6 ;  /* 0x000000f828037211 */ /* 0x000fe200030f16ff */
[----:B----4-:R-:W-:-:S04]  /*108a0*/  IMAD R43, R43, c[0x0][0x190], RZ ;  /* 0x000064002b2b7a24 */ /* 0x010fc800078e02ff */
[----:B------:R2:W-:Y:S01]  /*108b0*/  STL.64 [R1+0x30], R2 ;  /* 0x0000300201007387 */ /* 0x0005e20000100a00 */
[----:B-1----:R-:W-:Y:S01]  /*108c0*/  LEA R4, P0, R41, R0, 0x2 ;  /* 0x0000000029047211 */ /* 0x002fe200078010ff */
[----:B------:R-:W-:-:S03]  /*108d0*/  IMAD R44, R44, c[0x0][0x190], RZ ;  /* 0x000064002c2c7a24 */ /* 0x000fc600078e02ff */
[----:B------:R-:W-:Y:S02]  /*108e0*/  LEA.HI.X.SX32 R5, R41, R248, 0x2, P0 ;  /* 0x000000f829057211 */ /* 0x000fe400000f16ff */
[----:B--2---:R-:W-:-:S03]  /*108f0*/  LEA R2, P6, R42, R0, 0x2 ;  /* 0x000000002a027211 */ /* 0x004fc600078c10ff */
[----:B------:R1:W-:Y:S01]  /*10900*/  STL.64 [R1+0x28], R4 ;  /* 0x0000280401007387 */ /* 0x0003e20000100a00 */
[----:B------:R-:W-:Y:S01]  /*10910*/  LEA.HI.X.SX32 R3, R42, R248, 0x2, P6 ;  /* 0x000000f82a037211 */ /* 0x000fe200030f16ff */
[----:B------:R-:W-:-:S04]  /*10920*/  IMAD R45, R45, c[0x0][0x190], RZ ;  /* 0x000064002d2d7a24 */ /* 0x000fc800078e02ff */
[----:B------:R2:W-:Y:S01]  /*10930*/  STL.64 [R1+0x20], R2 ;  /* 0x0000200201007387 */ /* 0x0005e20000100a00 */
[----:B-1----:R-:W-:Y:S01]  /*10940*/  LEA R4, P0, R43, R0, 0x2 ;  /* 0x000000002b047211 */ /* 0x002fe200078010ff */
[----:B------:R-:W-:-:S03]  /*10950*/  IMAD R46, R46, c[0x0][0x190], RZ ;  /* 0x000064002e2e7a24 */ /* 0x000fc600078e02ff */
[----:B------:R-:W-:Y:S02]  /*10960*/  LEA.HI.X.SX32 R5, R43, R248, 0x2, P0 ;  /* 0x000000f82b057211 */ /* 0x000fe400000f16ff */
[----:B--2---:R-:W-:-:S03]  /*10970*/  LEA R2, P6, R44, R0, 0x2 ;  /* 0x000000002c027211 */ /* 0x004fc600078c10ff */
[----:B------:R1:W-:Y:S01]  /*10980*/  STL.64 [R1+0x18], R4 ;  /* 0x0000180401007387 */ /* 0x0003e20000100a00 */
[----:B------:R-:W-:Y:S01]  /*10990*/  LEA.HI.X.SX32 R3, R44, R248, 0x2, P6 ;  /* 0x000000f82c037211 */ /* 0x000fe200030f16ff */
[----:B------:R-:W-:Y:S02]  /*109a0*/  IMAD R47, R47, c[0x0][0x190], RZ ;  /* 0x000064002f2f7a24 */ /* 0x000fe400078e02ff */
[----:B------:R-:W-:Y:S02]  /*109b0*/  IMAD R48, R48, c[0x0][0x190], RZ ;  /* 0x0000640030307a24 */ /* 0x000fe400078e02ff */
[----:B------:R2:W-:Y:S01]  /*109c0*/  STL.64 [R1+0x10], R2 ;  /* 0x0000100201007387 */ /* 0x0005e20000100a00 */
[----:B------:R-:W-:Y:S01]  /*109d0*/  IMAD.MOV.U32 R198, RZ, RZ, R149 ;  /* 0x000000ffffc67224 */ /* 0x000fe200078e0095 */
[----:B-1----:R-:W-:Y:S01]  /*109e0*/  LEA R4, P0, R45, R0, 0x2 ;  /* 0x000000002d047211 */ /* 0x002fe200078010ff */
[----:B------:R-:W-:Y:S02]  /*109f0*/  IMAD R149, R250, c[0x0][0x190], RZ ;  /* 0x00006400fa957a24 */ /* 0x000fe400078e02ff */
[----:B------:R-:W-:Y:S01]  /*10a00*/  IMAD R49, R49, c[0x0][0x190], RZ ;  /* 0x0000640031317a24 */ /* 0x000fe200078e02ff */
[----:B------:R-:W-:-:S02]  /*10a10*/  LEA.HI.X.SX32 R5, R45, R248, 0x2, P0 ;  /* 0x000000f82d057211 */ /* 0x000fc400000f16ff */
[CC--:B--2---:R-:W-:Y:S02]  /*10a20*/  LEA R2, P6, R46.reuse, R0.reuse, 0x2 ;  /* 0x000000002e027211 */ /* 0x0c4fe400078c10ff */
[----:B------:R-:W-:Y:S01]  /*10a30*/  LEA R250, P0, R47, R0, 0x2 ;  /* 0x000000002ffa7211 */ /* 0x000fe200078010ff */
[----:B------:R-:W-:Y:S01]  /*10a40*/  IMAD R143, R143, c[0x0][0x190], RZ ;  /* 0x000064008f8f7a24 */ /* 0x000fe200078e02ff */
[----:B------:R-:W-:Y:S01]  /*10a50*/  LEA.HI.X.SX32 R3, R46, R248, 0x2, P6 ;  /* 0x000000f82e037211 */ /* 0x000fe200030f16ff */
[----:B------:R-:W-:Y:S01]  /*10a60*/  IMAD.MOV.U32 R192, RZ, RZ, R148 ;  /* 0x000000ffffc07224 */ /* 0x000fe200078e0094 */
[----:B------:R-:W-:Y:S01]  /*10a70*/  LEA R246, P6, R48, R0, 0x2 ;  /* 0x0000000030f67211 */ /* 0x000fe200078c10ff */
[----:B------:R-:W-:Y:S01]  /*10a80*/  IMAD R148, R251, c[0x0][0x190], RZ ;  /* 0x00006400fb947a24 */ /* 0x000fe200078e02ff */
[----:B------:R-:W-:Y:S01]  /*10a90*/  LEA.HI.X.SX32 R251, R47, R248, 0x2, P0 ;  /* 0x000000f82ffb7211 */ /* 0x000fe200000f16ff */
[----:B------:R-:W-:Y:S01]  /*10aa0*/  IMAD R144, R144, c[0x0][0x190], RZ ;  /* 0x0000640090907a24 */ /* 0x000fe200078e02ff */
[----:B------:R-:W-:Y:S01]  /*10ab0*/  LEA R244, P0, R49, R0, 0x2 ;  /* 0x0000000031f47211 */ /* 0x000fe200078010ff */
[----:B------:R-:W-:Y:S01]  /*10ac0*/  IMAD R145, R145, c[0x0][0x190], RZ ;  /* 0x0000640091917a24 */ /* 0x000fe200078e02ff */
[----:B------:R-:W-:-:S02]  /*10ad0*/  LEA.HI.X.SX32 R247, R48, R248, 0x2, P6 ;  /* 0x000000f830f77211 */ /* 0x000fc400030f16ff */
[----:B------:R-:W-:Y:S01]  /*10ae0*/  LEA R6, P6, R143, R0, 0x2 ;  /* 0x000000008f067211 */ /* 0x000fe200078c10ff */
[----:B------:R-:W-:Y:S01]  /*10af0*/  IMAD R146, R146, c[0x0][0x190], RZ ;  /* 0x0000640092927a24 */ /* 0x000fe200078e02ff */
[----:B------:R-:W-:Y:S02]  /*10b00*/  LEA.HI.X.SX32 R245, R49, R248, 0x2, P0 ;  /* 0x000000f831f57211 */ /* 0x000fe400000f16ff */
[C---:B------:R-:W-:Y:S01]  /*10b10*/  LEA R8, P0, R144.reuse, R0, 0x2 ;  /* 0x0000000090087211 */ /* 0x040fe200078010ff */
[----:B------:R-:W-:Y:S01]  /*10b20*/  IMAD R147, R147, c[0x0][0x190], RZ ;  /* 0x0000640093937a24 */ /* 0x000fe200078e02ff */
[----:B------:R-:W-:Y:S02]  /*10b30*/  LEA.HI.X.SX32 R7, R143, R248, 0x2, P6 ;  /* 0x000000f88f077211 */ /* 0x000fe400030f16ff */
[C---:B------:R-:W-:Y:S01]  /*10b40*/  LEA R10, P6, R145.reuse, R0, 0x2 ;  /* 0x00000000910a7211 */ /* 0x040fe200078c10ff */
[----:B------:R-:W-:Y:S01]  /*10b50*/  IMAD.MOV.U32 R190, RZ, RZ, R151 ;  /* 0x000000ffffbe7224 */ /* 0x000fe200078e0097 */
[----:B------:R-:W-:Y:S01]  /*10b60*/  LEA.HI.X.SX32 R9, R144, R248, 0x2, P0 ;  /* 0x000000f890097211 */ /* 0x000fe200000f16ff */
[----:B------:R-:W-:Y:S01]  /*10b70*/  IMAD R252, R252, c[0x0][0x190], RZ ;  /* 0x00006400fcfc7a24 */ /* 0x000fe200078e02ff */
[C---:B------:R-:W-:Y:S01]  /*10b80*/  LEA R12, P0, R146.reuse, R0, 0x2 ;  /* 0x00000000920c7211 */ /* 0x040fe200078010ff */
[----:B------:R-:W-:Y:S01]  /*10b90*/  STL.64 [R1+0x8], R4 ;  /* 0x0000080401007387 */ /* 0x000fe20000100a00 */
[----:B------:R-:W-:Y:S01]  /*10ba0*/  LEA.HI.X.SX32 R11, R145, R248, 0x2, P6 ;  /* 0x000000f8910b7211 */ /* 0x000fe200030f16ff */
[----:B------:R-:W-:Y:S01]  /*10bb0*/  IMAD.MOV.U32 R200, RZ, RZ, R190 ;  /* 0x000000ffffc87224 */ /* 0x000fe200078e00be */
[----:B------:R-:W-:Y:S01]  /*10bc0*/  LEA R14, P6, R147, R0, 0x2 ;  /* 0x00000000930e7211 */ /* 0x000fe200078c10ff */
[----:B------:R-:W-:Y:S01]  /*10bd0*/  STL.64 [R1], R2 ;  /* 0x0000000201007387 */ /* 0x000fe20000100a00 */
[----:B------:R-:W-:-:S03]  /*10be0*/  LEA.HI.X.SX32 R13, R146, R248, 0x2, P0 ;  /* 0x000000f8920d7211 */ /* 0x000fc600000f16ff */
[----:B------:R-:W-:Y:S01]  /*10bf0*/  STL.64 [R1+0x2578], R250 ;  /* 0x002578fa01007387 */ /* 0x000fe20000100a00 */
[----:B------:R-:W-:-:S03]  /*10c00*/  LEA R16, P0, R252, R0, 0x2 ;  /* 0x00000000fc107211 */ /* 0x000fc600078010ff */
[----:B------:R-:W-:Y:S01]  /*10c10*/  STL.64 [R1+0x2580], R246 ;  /* 0x002580f601007387 */ /* 0x000fe20000100a00 */
[----:B------:R-:W-:Y:S01]  /*10c20*/  LEA.HI.X.SX32 R15, R147, R248, 0x2, P6 ;  /* 0x000000f8930f7211 */ /* 0x000fe200030f16ff */
[----:B------:R-:W-:Y:S02]  /*10c30*/  IMAD.MOV.U32 R201, RZ, RZ, R153 ;  /* 0x000000ffffc97224 */ /* 0x000fe400078e0099 */
[----:B------:R-:W-:Y:S01]  /*10c40*/  STL.64 [R1+0x2598], R244 ;  /* 0x002598f401007387 */ /* 0x000fe20000100a00 */
[----:B------:R-:W-:Y:S01]  /*10c50*/  IMAD R50, R50, c[0x0][0x190], RZ ;  /* 0x0000640032327a24 */ /* 0x000fe200078e02ff */
[----:B------:R-:W-:Y:S01]  /*10c60*/  LEA R18, P6, R148, R0, 0x2 ;  /* 0x0000000094127211 */ /* 0x000fe200078c10ff */
[----:B------:R-:W-:Y:S01]  /*10c70*/  IMAD.MOV.U32 R217, RZ, RZ, R200 ;  /* 0x000000ffffd97224 */ /* 0x000fe200078e00c8 */
[----:B------:R-:W-:Y:S01]  /*10c80*/  STL.64 [R1+0x25a0], R6 ;  /* 0x0025a00601007387 */ /* 0x000fe20000100a00 */
[----:B------:R-:W-:-:S03]  /*10c90*/  LEA.HI.X.SX32 R17, R252, R248, 0x2, P0 ;  /* 0x000000f8fc117211 */ /* 0x000fc600000f16ff */
[----:B------:R-:W-:Y:S01]  /*10ca0*/  STL.64 [R1+0x25a8], R8 ;  /* 0x0025a80801007387 */ /* 0x000fe20000100a00 */
[----:B------:R-:W-:-:S03]  /*10cb0*/  LEA R20, P0, R149, R0, 0x2 ;  /* 0x0000000095147211 */ /* 0x000fc600078010ff */
[----:B------:R-:W-:Y:S01]  /*10cc0*/  STL.64 [R1+0x25b0], R10 ;  /* 0x0025b00a01007387 */ /* 0x000fe20000100a00 */
[----:B------:R-:W-:Y:S01]  /*10cd0*/  IMAD.MOV.U32 R224, RZ, RZ, R217 ;  /* 0x000000ffffe07224 */ /* 0x000fe200078e00d9 */
[----:B------:R-:W-:Y:S02]  /*10ce0*/  LEA.HI.X.SX32 R19, R148, R248, 0x2, P6 ;  /* 0x000000f894137211 */ /* 0x000fe400030f16ff */
[----:B------:R-:W2:Y:S01]  /*10cf0*/  LDL.LU R229, [R1+0x168] ;  /* 0x0001680001e57983 */ /* 0x000ea20000300800 */
[----:B------:R-:W-:Y:S01]  /*10d00*/  IMAD.MOV.U32 R225, RZ, RZ, R201 ;  /* 0x000000ffffe17224 */ /* 0x000fe200078e00c9 */
[----:B------:R-:W-:Y:S02]  /*10d10*/  LEA R22, P6, R50, R0, 0x2 ;  /* 0x0000000032167211 */ /* 0x000fe400078c10ff */
[----:B------:R-:W-:Y:S01]  /*10d20*/  STL.64 [R1+0x25b8], R12 ;  /* 0x0025b80c01007387 */ /* 0x000fe20000100a00 */
[----:B------:R-:W-:-:S03]  /*10d30*/  LEA.HI.X.SX32 R21, R149, R248, 0x2, P0 ;  /* 0x000000f895157211 */ /* 0x000fc600000f16ff */
[----:B------:R-:W-:Y:S01]  /*10d40*/  STL.64 [R1+0x25c0], R14 ;  /* 0x0025c00e01007387 */ /* 0x000fe20000100a00 */
[----:B------:R-:W-:-:S03]  /*10d50*/  IMAD.MOV.U32 R227, RZ, RZ, R225 ;  /* 0x000000ffffe37224 */ /* 0x000fc600078e00e1 */
[----:B------:R-:W3:Y:S01]  /*10d60*/  LDL.LU R226, [R1+0x16c] ;  /* 0x00016c0001e27983 */ /* 0x000ee20000300800 */
[----:B------:R-:W-:Y:S01]  /*10d70*/  IMAD R225, R224, c[0x0][0x190], RZ ;  /* 0x00006400e0e17a24 */ /* 0x000fe200078e02ff */
[----:B------:R-:W-:Y:S02]  /*10d80*/  LEA.HI.X.SX32 R23, R50, R248, 0x2, P6 ;  /* 0x000000f832177211 */ /* 0x000fe400030f16ff */
[----:B------:R-:W-:Y:S04]  /*10d90*/  STL.64 [R1+0x25c8], R16 ;  /* 0x0025c81001007387 */ /* 0x000fe80000100a00 */
[----:B------:R-:W-:Y:S04]  /*10da0*/  STL.64 [R1+0x25d0], R18 ;  /* 0x0025d01201007387 */ /* 0x000fe80000100a00 */
[----:B------:R-:W4:Y:S04]  /*10db0*/  LDL.LU R224, [R1+0x170] ;  /* 0x0001700001e07983 */ /* 0x000f280000300800 */
[----:B------:R-:W-:Y:S04]  /*10dc0*/  STL.64 [R1+0x25d8], R20 ;  /* 0x0025d81401007387 */ /* 0x000fe80000100a00 */
[----:B------:R-:W-:Y:S04]  /*10dd0*/  STL [R1+0x25e4], R22 ;  /* 0x0025e41601007387 */ /* 0x000fe80000100800 */
[----:B------:R-:W-:Y:S04]  /*10de0*/  STL [R1+0x25e0], R23 ;  /* 0x0025e01701007387 */ /* 0x000fe80000100800 */
[----:B------:R-:W2:Y:S01]  /*10df0*/  LDL.LU R228, [R1+0x174] ;  /* 0x0001740001e47983 */ /* 0x000ea20000300800 */
[----:B------:R-:W-:-:S02]  /*10e00*/  IMAD R51, R51, c[0x0][0x190], RZ ;  /* 0x0000640033337a24 */ /* 0x000fc400078e02ff */
[----:B------:R-:W-:Y:S02]  /*10e10*/  IMAD R52, R52, c[0x0][0x190], RZ ;  /* 0x0000640034347a24 */ /* 0x000fe400078e02ff */
[----:B------:R-:W-:Y:S01]  /*10e20*/  IMAD R53, R53, c[0x0][0x190], RZ ;  /* 0x0000640035357a24 */ /* 0x000fe200078e02ff */
[-C--:B------:R-:W-:Y:S01]  /*10e30*/  LEA R24, P0, R51, R0.reuse, 0x2 ;  /* 0x0000000033187211 */ /* 0x080fe200078010ff */
[----:B------:R-:W-:Y:S01]  /*10e40*/  IMAD R54, R54, c[0x0][0x190], RZ ;  /* 0x0000640036367a24 */ /* 0x000fe200078e02ff */
[----:B------:R-:W-:Y:S01]  /*10e50*/  LEA R26, P6, R52, R0, 0x2 ;  /* 0x00000000341a7211 */ /* 0x000fe200078c10ff */
[----:B------:R-:W-:Y:S01]  /*10e60*/  IMAD R55, R55, c[0x0][0x190], RZ ;  /* 0x0000640037377a24 */ /* 0x000fe200078e02ff */
[----:B------:R-:W-:Y:S02]  /*10e70*/  LEA.HI.X.SX32 R25, R51, R248, 0x2, P0 ;  /* 0x000000f833197211 */ /* 0x000fe400000f16ff */
[----:B------:R-:W-:Y:S01]  /*10e80*/  LEA R28, P0, R53, R0, 0x2 ;  /* 0x00000000351c7211 */ /* 0x000fe200078010ff */
[----:B------:R-:W-:Y:S01]  /*10e90*/  IMAD R56, R56, c[0x0][0x190], RZ ;  /* 0x0000640038387a24 */ /* 0x000fe200078e02ff */
[----:B------:R-:W-:Y:S01]  /*10ea0*/  LEA.HI.X.SX32 R27, R52, R248, 0x2, P6 ;  /* 0x000000f8341b7211 */ /* 0x000fe200030f16ff */
[----:B------:R-:W-:Y:S01]  /*10eb0*/  STL [R1+0x25ec], R24 ;  /* 0x0025ec1801007387 */ /* 0x000fe20000100800 */
        /* <DEDUP_REMOVED lines=8> */
[----:B------:R-:W-:-:S03]  /*10f40*/  LEA R34, P6, R56, R0, 0x2 ;  /* 0x0000000038227211 */ /* 0x000fc600078c10ff */
[----:B------:R-:W-:Y:S01]  /*10f50*/  STL [R1+0x25f0], R27 ;  /* 0x0025f01b01007387 */ /* 0x000fe20000100800 */
[----:B------:R-:W-:-:S03]  /*10f60*/  LEA.HI.X.SX32 R33, R55, R248, 0x2, P0 ;  /* 0x000000f837217211 */ /* 0x000fc600000f16ff */
[----:B------:R-:W2:Y:S01]  /*10f70*/  LDL.LU R230, [R1+0x178] ;  /* 0x0001780001e67983 */ /* 0x000ea20000300800 */
[----:B------:R-:W-:-:S03]  /*10f80*/  LEA R36, P0, R57, R0, 0x2 ;  /* 0x0000000039247211 */ /* 0x000fc600078010ff */
[----:B------:R-:W-:Y:S01]  /*10f90*/  STL [R1+0x25fc], R28 ;  /* 0x0025fc1c01007387 */ /* 0x000fe20000100800 */
[----:B------:R-:W-:-:S03]  /*10fa0*/  LEA.HI.X.SX32 R35, R56, R248, 0x2, P6 ;  /* 0x000000f838237211 */ /* 0x000fc600030f16ff */
[----:B------:R-:W-:Y:S01]  /*10fb0*/  STL [R1+0x25f8], R29 ;  /* 0x0025f81d01007387 */ /* 0x000fe20000100800 */
[----:B------:R-:W-:-:S03]  /*10fc0*/  LEA R38, P6, R58, R0, 0x2 ;  /* 0x000000003a267211 */ /* 0x000fc600078c10ff */
[----:B------:R-:W-:Y:S01]  /*10fd0*/  STL [R1+0x2604], R30 ;  /* 0x0026041e01007387 */ /* 0x000fe20000100800 */
[----:B------:R-:W-:-:S03]  /*10fe0*/  LEA.HI.X.SX32 R37, R57, R248, 0x2, P0 ;  /* 0x000000f839257211 */ /* 0x000fc600000f16ff */
[----:B------:R-:W-:Y:S01]  /*10ff0*/  STL [R1+0x2600], R31 ;  /* 0x0026001f01007387 */ /* 0x000fe20000100800 */
[----:B------:R-:W-:Y:S01]  /*11000*/  LEA.HI.X.SX32 R39, R58, R248, 0x2, P6 ;  /* 0x000000f83a277211 */ /* 0x000fe200030f16ff */
[----:B---3--:R-:W-:Y:S02]  /*11010*/  IMAD R231, R226, c[0x0][0x190], RZ ;  /* 0x00006400e2e77a24 */ /* 0x008fe400078e02ff */
[----:B------:R-:W3:Y:S04]  /*11020*/  LDL.LU R226, [R1+0x17c] ;  /* 0x00017c0001e27983 */ /* 0x000ee80000300800 */
[----:B------:R-:W-:Y:S04]  /*11030*/  STL [R1+0x260c], R32 ;  /* 0x00260c2001007387 */ /* 0x000fe80000100800 */
[----:B------:R-:W-:Y:S01]  /*11040*/  STL [R1+0x2608], R33 ;  /* 0x0026082101007387 */ /* 0x000fe20000100800 */
[----:B----4-:R-:W-:-:S03]  /*11050*/  IMAD R233, R224, c[0x0][0x190], RZ ;  /* 0x00006400e0e97a24 */ /* 0x010fc600078e02ff */
[----:B------:R-:W-:Y:S04]  /*11060*/  STL [R1+0x2614], R34 ;  /* 0x0026142201007387 */ /* 0x000fe80000100800 */
[----:B------:R-:W-:Y:S04]  /*11070*/  STL [R1+0x2610], R35 ;  /* 0x0026102301007387 */ /* 0x000fe80000100800 */
[----:B------:R-:W4:Y:S04]  /*11080*/  LDL.LU R224, [R1+0x180] ;  /* 0x0001800001e07983 */ /* 0x000f280000300800 */
[----:B------:R-:W-:Y:S01]  /*11090*/  STL [R1+0x261c], R36 ;  /* 0x00261c2401007387 */ /* 0x000fe20000100800 */
[----:B--2---:R-:W-:-:S03]  /*110a0*/  IMAD R235, R228, c[0x0][0x190], RZ ;  /* 0x00006400e4eb7a24 */ /* 0x004fc600078e02ff */
[----:B------:R-:W-:Y:S04]  /*110b0*/  STL [R1+0x2618], R37 ;  /* 0x0026182501007387 */ /* 0x000fe80000100800 */
[----:B------:R-:W-:Y:S04]  /*110c0*/  STL [R1+0x2624], R38 ;  /* 0x0026242601007387 */ /* 0x000fe80000100800 */
[----:B------:R-:W-:Y:S04]  /*110d0*/  STL [R1+0x2620], R39 ;  /* 0x0026202701007387 */ /* 0x000fe80000100800 */
[----:B------:R-:W2:Y:S04]  /*110e0*/  LDL.LU R228, [R1+0x184] ;  /* 0x0001840001e47983 */ /* 0x000ea80000300800 */
[----:B------:R-:W2:Y:S01]  /*110f0*/  LDL.LU R232, [R1+0x188] ;  /* 0x0001880001e87983 */ /* 0x000ea20000300800 */
[----:B------:R-:W-:-:S02]  /*11100*/  IMAD R59, R59, c[0x0][0x190], RZ ;  /* 0x000064003b3b7a24 */ /* 0x000fc400078e02ff */
[----:B------:R-:W-:Y:S02]  /*11110*/  IMAD R60, R60, c[0x0][0x190], RZ ;  /* 0x000064003c3c7a24 */ /* 0x000fe400078e02ff */
[----:B------:R-:W-:Y:S01]  /*11120*/  IMAD R61, R61, c[0x0][0x190], RZ ;  /* 0x000064003d3d7a24 */ /* 0x000fe200078e02ff */
[-C--:B------:R-:W-:Y:S01]  /*11130*/  LEA R40, P0, R59, R0.reuse, 0x2 ;  /* 0x000000003b287211 */ /* 0x080fe200078010ff */
[----:B------:R-:W-:Y:S01]  /*11140*/  IMAD R62, R62, c[0x0][0x190], RZ ;  /* 0x000064003e3e7a24 */ /* 0x000fe200078e02ff */
[C---:B------:R-:W-:Y:S01]  /*11150*/  LEA R42, P6, R60.reuse, R0, 0x2 ;  /* 0x000000003c2a7211 */ /* 0x040fe200078c10ff */
[----:B------:R-:W-:Y:S01]  /*11160*/  IMAD R63, R63, c[0x0][0x190], RZ ;  /* 0x000064003f3f7a24 */ /* 0x000fe200078e02ff */
[----:B------:R-:W-:Y:S02]  /*11170*/  LEA.HI.X.SX32 R41, R59, R248, 0x2, P0 ;  /* 0x000000f83b297211 */ /* 0x000fe400000f16ff */
[----:B------:R-:W-:Y:S02]  /*11180*/  LEA R44, P0, R61, R0, 0x2 ;  /* 0x000000003d2c7211 */ /* 0x000fe400078010ff */
[----:B------:R-:W-:-:S02]  /*11190*/  LEA.HI.X.SX32 R43, R60, R248, 0x2, P6 ;  /* 0x000000f83c2b7211 */ /* 0x000fc400030f16ff */
[C---:B------:R-:W-:Y:S01]  /*111a0*/  LEA R46, P6, R62.reuse, R0, 0x2 ;  /* 0x000000003e2e7211 */ /* 0x040fe200078c10ff */
[----:B------:R-:W-:Y:S01]  /*111b0*/  STL [R1+0x262c], R40 ;  /* 0x00262c2801007387 */ /* 0x000fe20000100800 */
[----:B------:R-:W-:Y:S02]  /*111c0*/  LEA.HI.X.SX32 R45, R61, R248, 0x2, P0 ;  /* 0x000000f83d2d7211 */ /* 0x000fe400000f16ff */
[----:B------:R-:W-:Y:S01]  /*111d0*/  LEA R48, P0, R63, R0, 0x2 ;  /* 0x000000003f307211 */ /* 0x000fe200078010ff */
[----:B------:R-:W-:Y:S01]  /*111e0*/  STL [R1+0x2628], R41 ;  /* 0x0026282901007387 */ /* 0x000fe20000100800 */
[----:B------:R-:W-:-:S03]  /*111f0*/  LEA.HI.X.SX32 R47, R62, R248, 0x2, P6 ;  /* 0x000000f83e2f7211 */ /* 0x000fc600030f16ff */
[----:B------:R-:W-:Y:S01]  /*11200*/  STL.64 [R1+0x2630], R42 ;  /* 0x0026302a01007387 */ /* 0x000fe20000100a00 */
[----:B------:R-:W-:-:S03]  /*11210*/  LEA.HI.X.SX32 R49, R63, R248, 0x2, P0 ;  /* 0x000000f83f317211 */ /* 0x000fc600000f16ff */
[----:B------:R-:W2:Y:S01]  /*11220*/  LDL.LU R234, [R1+0x18c] ;  /* 0x00018c0001ea7983 */ /* 0x000ea20000300800 */
[----:B------:R-:W-:-:S03]  /*11230*/  IMAD R237, R230, c[0x0][0x190], RZ ;  /* 0x00006400e6ed7a24 */ /* 0x000fc600078e02ff */
[----:B------:R-:W-:Y:S04]  /*11240*/  STL [R1+0x263c], R44 ;  /* 0x00263c2c01007387 */ /* 0x000fe80000100800 */
[----:B------:R-:W-:Y:S04]  /*11250*/  STL [R1+0x2638], R45 ;  /* 0x0026382d01007387 */ /* 0x000fe80000100800 */
[----:B------:R-:W-:Y:S04]  /*11260*/  STL [R1+0x2644], R46 ;  /* 0x0026442e01007387 */ /* 0x000fe80000100800 */
[----:B------:R-:W-:Y:S04]  /*11270*/  STL [R1+0x2640], R47 ;  /* 0x0026402f01007387 */ /* 0x000fe80000100800 */
[----:B------:R-:W2:Y:S01]  /*11280*/  LDL.LU R230, [R1+0x190] ;  /* 0x0001900001e67983 */ /* 0x000ea20000300800 */
[----:B---3--:R-:W-:-:S03]  /*11290*/  IMAD R239, R226, c[0x0][0x190], RZ ;  /* 0x00006400e2ef7a24 */ /* 0x008fc600078e02ff */
[----:B------:R-:W3:Y:S04]  /*112a0*/  LDL.LU R226, [R1+0x194] ;  /* 0x0001940001e27983 */ /* 0x000ee80000300800 */
[----:B------:R1:W-:Y:S01]  /*112b0*/  STL [R1+0x2648], R49 ;  /* 0x0026483101007387 */ /* 0x0003e20000100800 */
[----:B----4-:R-:W-:-:S03]  /*112c0*/  IMAD R241, R224, c[0x0][0x190], RZ ;  /* 0x00006400e0f17a24 */ /* 0x010fc600078e02ff */
[----:B------:R-:W4:Y:S01]  /*112d0*/  LDL.LU R224, [R1+0x198] ;  /* 0x0001980001e07983 */ /* 0x000f220000300800 */
[----:B--2---:R-:W-:-:S03]  /*112e0*/  IMAD R243, R228, c[0x0][0x190], RZ ;  /* 0x00006400e4f37a24 */ /* 0x004fc600078e02ff */
[----:B------:R-:W2:Y:S01]  /*112f0*/  LDL.LU R228, [R1+0x19c] ;  /* 0x00019c0001e47983 */ /* 0x000ea20000300800 */
[----:B-1----:R-:W-:-:S03]  /*11300*/  IMAD R49, R232, c[0x0][0x190], RZ ;  /* 0x00006400e8317a24 */ /* 0x002fc600078e02ff */
[----:B------:R-:W2:Y:S01]  /*11310*/  LDL.LU R232, [R1+0x1a0] ;  /* 0x0001a00001e87983 */ /* 0x000ea20000300800 */
[----:B------:R-:W-:-:S03]  /*11320*/  IMAD R2, R234, c[0x0][0x190], RZ ;  /* 0x00006400ea027a24 */ /* 0x000fc600078e02ff */
[----:B------:R-:W2:Y:S01]  /*11330*/  LDL.LU R234, [R1+0x1a4] ;  /* 0x0001a40001ea7983 */ /* 0x000ea20000300800 */
[----:B------:R-:W-:-:S03]  /*11340*/  IMAD R46, R230, c[0x0][0x190], RZ ;  /* 0x00006400e62e7a24 */ /* 0x000fc600078e02ff */
[----:B------:R-:W2:Y:S01]  /*11350*/  LDL.LU R230, [R1+0x1a8] ;  /* 0x0001a80001e67983 */ /* 0x000ea20000300800 */
[----:B---3--:R-:W-:-:S03]  /*11360*/  IMAD R47, R226, c[0x0][0x190], RZ ;  /* 0x00006400e22f7a24 */ /* 0x008fc600078e02ff */
[----:B------:R-:W3:Y:S01]  /*11370*/  LDL.LU R226, [R1+0x1ac] ;  /* 0x0001ac0001e27983 */ /* 0x000ee20000300800 */
[----:B----4-:R-:W-:-:S03]  /*11380*/  IMAD R23, R224, c[0x0][0x190], RZ ;  /* 0x00006400e0177a24 */ /* 0x010fc600078e02ff */
[----:B------:R-:W4:Y:S01]  /*11390*/  LDL.LU R224, [R1+0x1b0] ;  /* 0x0001b00001e07983 */ /* 0x000f220000300800 */
[----:B--2---:R-:W-:-:S03]  /*113a0*/  IMAD R44, R228, c[0x0][0x190], RZ ;  /* 0x00006400e42c7a24 */ /* 0x004fc600078e02ff */
[----:B------:R-:W2:Y:S01]  /*113b0*/  LDL.LU R228, [R1+0x1b4] ;  /* 0x0001b40001e47983 */ /* 0x000ea20000300800 */
[----:B------:R-:W-:-:S03]  /*113c0*/  IMAD R6, R232, c[0x0][0x190], RZ ;  /* 0x00006400e8067a24 */ /* 0x000fc600078e02ff */
        /* <DEDUP_REMOVED lines=53> */
[----:B------:R-:W-:Y:S02]  /*11720*/  IMAD R64, R64, c[0x0][0x190], RZ ;  /* 0x0000640040407a24 */ /* 0x000fe400078e02ff */
[----:B------:R-:W-:Y:S02]  /*11730*/  IMAD R65, R65, c[0x0][0x190], RZ ;  /* 0x0000640041417a24 */ /* 0x000fe400078e02ff */
[----:B------:R-:W-:Y:S01]  /*11740*/  IMAD R66, R66, c[0x0][0x190], RZ ;  /* 0x0000640042427a24 */ /* 0x000fe200078e02ff */
[-C--:B------:R-:W-:Y:S01]  /*11750*/  LEA R50, P6, R64, R0.reuse, 0x2 ;  /* 0x0000000040327211 */ /* 0x080fe200078c10ff */
[----:B------:R-:W-:Y:S01]  /*11760*/  IMAD R67, R67, c[0x0][0x190], RZ ;  /* 0x0000640043437a24 */ /* 0x000fe200078e02ff */
[----:B------:R-:W-:Y:S01]  /*11770*/  LEA R52, P0, R65, R0, 0x2 ;  /* 0x0000000041347211 */ /* 0x000fe200078010ff */
[----:B------:R-:W-:Y:S01]  /*11780*/  IMAD R68, R68, c[0x0][0x190], RZ ;  /* 0x0000640044447a24 */ /* 0x000fe200078e02ff */
[-C--:B------:R-:W-:Y:S01]  /*11790*/  LEA.HI.X.SX32 R51, R64, R248.reuse, 0x2, P6 ;  /* 0x000000f840337211 */ /* 0x080fe200030f16ff */
[----:B------:R-:W-:Y:S01]  /*117a0*/  IMAD R69, R69, c[0x0][0x190], RZ ;  /* 0x0000640045457a24 */ /* 0x000fe200078e02ff */
[----:B------:R-:W-:-:S02]  /*117b0*/  LEA.HI.X.SX32 R53, R65, R248, 0x2, P0 ;  /* 0x000000f841357211 */ /* 0x000fc400000f16ff */
[-C--:B------:R-:W-:Y:S02]  /*117c0*/  LEA R54, P6, R66, R0.reuse, 0x2 ;  /* 0x0000000042367211 */ /* 0x080fe400078c10ff */
[----:B------:R-:W-:Y:S01]  /*117d0*/  LEA R56, P0, R67, R0, 0x2 ;  /* 0x0000000043387211 */ /* 0x000fe200078010ff */
[----:B------:R-:W-:Y:S01]  /*117e0*/  IMAD R70, R70, c[0x0][0x190], RZ ;  /* 0x0000640046467a24 */ /* 0x000fe200078e02ff */
[-C--:B------:R-:W-:Y:S01]  /*117f0*/  LEA.HI.X.SX32 R55, R66, R248.reuse, 0x2, P6 ;  /* 0x000000f842377211 */ /* 0x080fe200030f16ff */
[----:B------:R-:W-:Y:S01]  /*11800*/  IMAD R71, R71, c[0x0][0x190], RZ ;  /* 0x0000640047477a24 */ /* 0x000fe200078e02ff */
[----:B------:R-:W-:Y:S02]  /*11810*/  LEA.HI.X.SX32 R57, R67, R248, 0x2, P0 ;  /* 0x000000f843397211 */ /* 0x000fe400000f16ff */
[-C--:B------:R-:W-:Y:S02]  /*11820*/  LEA R58, P6, R68, R0.reuse, 0x2 ;  /* 0x00000000443a7211 */ /* 0x080fe400078c10ff */
[----:B------:R-:W-:Y:S01]  /*11830*/  LEA R60, P0, R69, R0, 0x2 ;  /* 0x00000000453c7211 */ /* 0x000fe200078010ff */
[----:B------:R-:W-:Y:S01]  /*11840*/  IMAD R72, R72, c[0x0][0x190], RZ ;  /* 0x0000640048487a24 */ /* 0x000fe200078e02ff */
[-C--:B------:R-:W-:Y:S01]  /*11850*/  LEA.HI.X.SX32 R59, R68, R248.reuse, 0x2, P6 ;  /* 0x000000f8443b7211 */ /* 0x080fe200030f16ff */
[----:B------:R-:W-:Y:S01]  /*11860*/  IMAD R73, R73, c[0x0][0x190], RZ ;  /* 0x0000640049497a24 */ /* 0x000fe200078e02ff */
[----:B------:R-:W-:-:S02]  /*11870*/  LEA.HI.X.SX32 R61, R69, R248, 0x2, P0 ;  /* 0x000000f8453d7211 */ /* 0x000fc400000f16ff */
[CC--:B------:R-:W-:Y:S02]  /*11880*/  LEA R62, P6, R70.reuse, R0.reuse, 0x2 ;  /* 0x00000000463e7211 */ /* 0x0c0fe400078c10ff */
[----:B------:R-:W-:Y:S01]  /*11890*/  LEA R64, P0, R71, R0, 0x2 ;  /* 0x0000000047407211 */ /* 0x000fe200078010ff */
[----:B------:R-:W-:Y:S01]  /*118a0*/  IMAD R75, R75, c[0x0][0x190], RZ ;  /* 0x000064004b4b7a24 */ /* 0x000fe200078e02ff */
[-C--:B------:R-:W-:Y:S02]  /*118b0*/  LEA.HI.X.SX32 R63, R70, R248.reuse, 0x2, P6 ;  /* 0x000000f8463f7211 */ /* 0x080fe400030f16ff */
[----:B------:R-:W-:Y:S02]  /*118c0*/  LEA.HI.X.SX32 R65, R71, R248, 0x2, P0 ;  /* 0x000000f847417211 */ /* 0x000fe400000f16ff */
[-C--:B------:R-:W-:Y:S02]  /*118d0*/  LEA R66, P6, R72, R0.reuse, 0x2 ;  /* 0x0000000048427211 */ /* 0x080fe400078c10ff */
[----:B------:R-:W-:Y:S01]  /*118e0*/  LEA R68, P0, R73, R0, 0x2 ;  /* 0x0000000049447211 */ /* 0x000fe200078010ff */
[----:B------:R-:W-:Y:S01]  /*118f0*/  IMAD R74, R74, c[0x0][0x190], RZ ;  /* 0x000064004a4a7a24 */ /* 0x000fe200078e02ff */
[-C--:B------:R-:W-:Y:S01]  /*11900*/  LEA.HI.X.SX32 R67, R72, R248.reuse, 0x2, P6 ;  /* 0x000000f848437211 */ /* 0x080fe200030f16ff */
[----:B------:R-:W-:Y:S01]  /*11910*/  IMAD R77, R77, c[0x0][0x190], RZ ;  /* 0x000064004d4d7a24 */ /* 0x000fe200078e02ff */
[----:B------:R-:W-:-:S02]  /*11920*/  LEA.HI.X.SX32 R69, R73, R248, 0x2, P0 ;  /* 0x000000f849457211 */ /* 0x000fc400000f16ff */
[C---:B------:R-:W-:Y:S02]  /*11930*/  LEA R72, P0, R75.reuse, R0, 0x2 ;  /* 0x000000004b487211 */ /* 0x040fe400078010ff */
[----:B------:R-:W-:Y:S01]  /*11940*/  MOV R205, R150 ;  /* 0x0000009600cd7202 */ /* 0x000fe20000000f00 */
[----:B------:R-:W-:Y:S01]  /*11950*/  IMAD R150, R76, c[0x0][0x190], RZ ;  /* 0x000064004c967a24 */ /* 0x000fe200078e02ff */
[----:B------:R-:W-:Y:S01]  /*11960*/  LEA R70, P6, R74, R0, 0x2 ;  /* 0x000000004a467211 */ /* 0x000fe200078c10ff */
[----:B------:R-:W-:Y:S01]  /*11970*/  IMAD.MOV.U32 R204, RZ, RZ, R152 ;  /* 0x000000ffffcc7224 */ /* 0x000fe200078e0098 */
[----:B------:R-:W-:Y:S01]  /*11980*/  LEA.HI.X.SX32 R73, R75, R248, 0x2, P0 ;  /* 0x000000f84b497211 */ /* 0x000fe200000f16ff */
[----:B------:R-:W-:Y:S01]  /*11990*/  IMAD R152, R79, c[0x0][0x190], RZ ;  /* 0x000064004f987a24 */ /* 0x000fe200078e02ff */
[----:B------:R-:W-:Y:S01]  /*119a0*/  LEA R76, P0, R77, R0, 0x2 ;  /* 0x000000004d4c7211 */ /* 0x000fe200078010ff */
[----:B------:R-:W-:Y:S01]  /*119b0*/  IMAD R151, R78, c[0x0][0x190], RZ ;  /* 0x000064004e977a24 */ /* 0x000fe200078e02ff */
[----:B------:R-:W-:-:S02]  /*119c0*/  LEA.HI.X.SX32 R71, R74, R248, 0x2, P6 ;  /* 0x000000f84a477211 */ /* 0x000fc400030f16ff */
[----:B------:R-:W-:Y:S01]  /*119d0*/  LEA R74, P6, R150, R0, 0x2 ;  /* 0x00000000964a7211 */ /* 0x000fe200078c10ff */
[----:B------:R-:W-:Y:S01]  /*119e0*/  IMAD.MOV.U32 R203, RZ, RZ, R154 ;  /* 0x000000ffffcb7224 */ /* 0x000fe200078e009a */
[----:B------:R-:W-:Y:S01]  /*119f0*/  LEA.HI.X.SX32 R77, R77, R248, 0x2, P0 ;  /* 0x000000f84d4d7211 */ /* 0x000fe200000f16ff */
[----:B------:R-:W-:Y:S01]  /*11a00*/  IMAD R153, R80, c[0x0][0x190], RZ ;  /* 0x0000640050997a24 */ /* 0x000fe200078e02ff */
[----:B------:R-:W-:Y:S01]  /*11a10*/  LEA R80, P0, R152, R0, 0x2 ;  /* 0x0000000098507211 */ /* 0x000fe200078010ff */
[----:B------:R-:W-:Y:S01]  /*11a20*/  IMAD R154, R81, c[0x0][0x190], RZ ;  /* 0x00006400519a7a24 */ /* 0x000fe200078e02ff */
[----:B------:R-:W-:Y:S01]  /*11a30*/  LEA.HI.X.SX32 R75, R150, R248, 0x2, P6 ;  /* 0x000000f8964b7211 */ /* 0x000fe200030f16ff */
[----:B------:R-:W-:Y:S01]  /*11a40*/  IMAD.MOV.U32 R197, RZ, RZ, R157 ;  /* 0x000000ffffc57224 */ /* 0x000fe200078e009d */
[C---:B------:R-:W-:Y:S01]  /*11a50*/  LEA R78, P6, R151.reuse, R0, 0x2 ;  /* 0x00000000974e7211 */ /* 0x040fe200078c10ff */
[----:B------:R-:W-:Y:S01]  /*11a60*/  IMAD.MOV.U32 R202, RZ, RZ, R156 ;  /* 0x000000ffffca7224 */ /* 0x000fe200078e009c */
[----:B------:R-:W-:Y:S01]  /*11a70*/  LEA.HI.X.SX32 R81, R152, R248, 0x2, P0 ;  /* 0x000000f898517211 */ /* 0x000fe200000f16ff */
[----:B------:R-:W-:Y:S01]  /*11a80*/  IMAD R157, R84, c[0x0][0x190], RZ ;  /* 0x00006400549d7a24 */ /* 0x000fe200078e02ff */
[----:B------:R-:W-:Y:S01]  /*11a90*/  LEA R84, P0, R154, R0, 0x2 ;  /* 0x000000009a547211 */ /* 0x000fe200078010ff */
[----:B------:R-:W-:Y:S01]  /*11aa0*/  IMAD.MOV.U32 R195, RZ, RZ, R155 ;  /* 0x000000ffffc37224 */ /* 0x000fe200078e009b */
[----:B------:R-:W-:Y:S01]  /*11ab0*/  LEA.HI.X.SX32 R79, R151, R248, 0x2, P6 ;  /* 0x000000f8974f7211 */ /* 0x000fe200030f16ff */
[----:B------:R-:W-:-:S02]  /*11ac0*/  IMAD R156, R83, c[0x0][0x190], RZ ;  /* 0x00006400539c7a24 */ /* 0x000fc400078e02ff */
[----:B------:R-:W-:Y:S01]  /*11ad0*/  IMAD R155, R82, c[0x0][0x190], RZ ;  /* 0x00006400529b7a24 */ /* 0x000fe200078e02ff */
[----:B------:R-:W-:Y:S01]  /*11ae0*/  LEA R82, P6, R153, R0, 0x2 ;  /* 0x0000000099527211 */ /* 0x000fe200078c10ff */
[----:B---3--:R-:W-:Y:S02]  /*11af0*/  IMAD R12, R226, c[0x0][0x190], RZ ;  /* 0x00006400e20c7a24 */ /* 0x008fe400078e02ff */
[----:B------:R-:W3:Y:S01]  /*11b00*/  LDL.LU R226, [R1+0x628] ;  /* 0x0006280001e27983 */ /* 0x000ee20000300800 */
[----:B----4-:R-:W-:-:S03]  /*11b10*/  IMAD R30, R224, c[0x0][0x190], RZ ;  /* 0x00006400e01e7a24 */ /* 0x010fc600078e02ff */
[----:B------:R-:W4:Y:S01]  /*11b20*/  LDL.LU R224, [R1+0x630] ;  /* 0x0006300001e07983 */ /* 0x000f220000300800 */
[----:B--2---:R-:W-:-:S03]  /*11b30*/  IMAD R245, R228, c[0x0][0x190], RZ ;  /* 0x00006400e4f57a24 */ /* 0x004fc600078e02ff */
[----:B------:R-:W2:Y:S01]  /*11b40*/  LDL.LU R228, [R1+0x638] ;  /* 0x0006380001e47983 */ /* 0x000ea20000300800 */
[----:B------:R-:W-:-:S03]  /*11b50*/  IMAD R31, R232, c[0x0][0x190], RZ ;  /* 0x00006400e81f7a24 */ /* 0x000fc600078e02ff */
[----:B------:R-:W2:Y:S04]  /*11b60*/  LDL.LU R232, [R1+0x640] ;  /* 0x0006400001e87983 */ /* 0x000ea80000300800 */
[----:B------:R-:W2:Y:S04]  /*11b70*/  LDL.LU R236, [R1+0x648] ;  /* 0x0006480001ec7983 */ /* 0x000ea80000300800 */
[----:B------:R-:W2:Y:S04]  /*11b80*/  LDL.LU R240, [R1+0x650] ;  /* 0x0006500001f07983 */ /* 0x000ea80000300800 */
[----:B------:R-:W2:Y:S01]  /*11b90*/  LDL.LU R14, [R1+0x658] ;  /* 0x00065800010e7983 */ /* 0x000ea20000300800 */
[----:B------:R-:W-:Y:S01]  /*11ba0*/  IMAD R158, R85, c[0x0][0x190], RZ ;  /* 0x00006400559e7a24 */ /* 0x000fe200078e02ff */
[----:B------:R-:W-:Y:S01]  /*11bb0*/  LEA.HI.X.SX32 R85, R154, R248, 0x2, P0 ;  /* 0x000000f89a557211 */ /* 0x000fe200000f16ff */
[----:B------:R-:W-:Y:S01]  /*11bc0*/  IMAD R161, R88, c[0x0][0x190], RZ ;  /* 0x0000640058a17a24 */ /* 0x000fe200078e02ff */
[----:B------:R-:W-:Y:S01]  /*11bd0*/  LEA R88, P0, R156, R0, 0x2 ;  /* 0x000000009c587211 */ /* 0x000fe200078010ff */
        /* <DEDUP_REMOVED lines=68> */
[----:B------:R-:W-:Y:S01]  /*12020*/  IMAD.MOV.U32 R199, RZ, RZ, R192 ;  /* 0x000000ffffc77224 */ /* 0x000fe200078e00c0 */
        /* <DEDUP_REMOVED lines=17> */
[----:B------:R-:W-:Y:S01]  /*12140*/  IMAD.MOV.U32 R209, RZ, RZ, R204 ;  /* 0x000000ffffd17224 */ /* 0x000fe200078e00cc */
[----:B------:R-:W3:Y:S01]  /*12150*/  LDL.LU R17, [R1+0x660] ;  /* 0x0006600001117983 */ /* 0x000ee20000300800 */
        /* <DEDUP_REMOVED lines=8> */
[----:B------:R-:W-:Y:S01]  /*121e0*/  IMAD.MOV.U32 R205, RZ, RZ, R202 ;  /* 0x000000ffffcd7224 */ /* 0x000fe200078e00ca */
[----:B------:R-:W3:Y:S01]  /*121f0*/  LDL.LU R251, [R1+0x670] ;  /* 0x0006700001fb7983 */ /* 0x000ee20000300800 */
        /* <DEDUP_REMOVED lines=8> */
[----:B------:R-:W-:Y:S01]  /*12280*/  IMAD R200, R134, c[0x0][0x190], RZ ;  /* 0x0000640086c87a24 */ /* 0x000fe200078e02ff */
[----:B------:R-:W-:Y:S01]  /*12290*/  LEA R134, P6, R179, R0, 0x2 ;  /* 0x00000000b3867211 */ /* 0x000fe200078c10ff */
[----:B------:R-:W-:Y:S01]  /*122a0*/  IMAD.MOV.U32 R215, RZ, RZ, R207 ;  /* 0x000000ffffd77224 */ /* 0x000fe200078e00cf */
[----:B------:R-:W3:Y:S01]  /*122b0*/  LDL.LU R25, [R1+0x680] ;  /* 0x0006800001197983 */ /* 0x000ee20000300800 */
[----:B------:R-:W-:-:S02]  /*122c0*/  IMAD.MOV.U32 R207, RZ, RZ, R197 ;  /* 0x000000ffffcf7224 */ /* 0x000fc400078e00c5 */
[----:B------:R-:W-:Y:S01]  /*122d0*/  IMAD R197, R137, c[0x0][0x190], RZ ;  /* 0x0000640089c57a24 */ /* 0x000fe200078e02ff */
[----:B------:R-:W-:Y:S01]  /*122e0*/  LEA.HI.X.SX32 R137, R180, R248, 0x2, P0 ;  /* 0x000000f8b4897211 */ /* 0x000fe200000f16ff */
[----:B------:R-:W-:Y:S02]  /*122f0*/  IMAD.MOV.U32 R221, RZ, RZ, R203 ;  /* 0x000000ffffdd7224 */ /* 0x000fe400078e00cb */
[----:B------:R-:W-:Y:S02]  /*12300*/  IMAD.MOV.U32 R211, RZ, RZ, R198 ;  /* 0x000000ffffd37224 */ /* 0x000fe400078e00c6 */
[----:B------:R-:W-:Y:S01]  /*12310*/  IMAD R203, R140, c[0x0][0x190], RZ ;  /* 0x000064008ccb7a24 */ /* 0x000fe200078e02ff */
[----:B------:R-:W-:Y:S01]  /*12320*/  LEA R140, P0, R182, R0, 0x2 ;  /* 0x00000000b68c7211 */ /* 0x000fe200078010ff */
[----:B------:R-:W-:Y:S01]  /*12330*/  IMAD R198, R135, c[0x0][0x190], RZ ;  /* 0x0000640087c67a24 */ /* 0x000fe200078e02ff */
[----:B------:R-:W-:Y:S01]  /*12340*/  LEA.HI.X.SX32 R135, R179, R248, 0x2, P6 ;  /* 0x000000f8b3877211 */ /* 0x000fe200030f16ff */
[----:B------:R-:W-:-:S02]  /*12350*/  IMAD.MOV.U32 R217, RZ, RZ, R199 ;  /* 0x000000ffffd97224 */ /* 0x000fc400078e00c7 */
[----:B------:R-:W-:Y:S01]  /*12360*/  IMAD R199, R138, c[0x0][0x190], RZ ;  /* 0x000064008ac77a24 */ /* 0x000fe200078e02ff */
[----:B------:R-:W-:Y:S01]  /*12370*/  LEA R138, P6, R181, R0, 0x2 ;  /* 0x00000000b58a7211 */ /* 0x000fe200078c10ff */
[----:B------:R-:W-:Y:S02]  /*12380*/  IMAD.MOV.U32 R219, RZ, RZ, R215 ;  /* 0x000000ffffdb7224 */ /* 0x000fe400078e00d7 */
[----:B------:R-:W-:Y:S02]  /*12390*/  IMAD.MOV.U32 R215, RZ, RZ, R205 ;  /* 0x000000ffffd77224 */ /* 0x000fe400078e00cd */
[----:B------:R-:W-:Y:S01]  /*123a0*/  IMAD R205, R141, c[0x0][0x190], RZ ;  /* 0x000064008dcd7a24 */ /* 0x000fe200078e02ff */
[----:B------:R-:W-:Y:S01]  /*123b0*/  LEA.HI.X.SX32 R141, R182, R248, 0x2, P0 ;  /* 0x000000f8b68d7211 */ /* 0x000fe200000f16ff */
[----:B------:R-:W-:Y:S01]  /*123c0*/  IMAD R201, R139, c[0x0][0x190], RZ ;  /* 0x000064008bc97a24 */ /* 0x000fe200078e02ff */
[----:B------:R-:W-:Y:S01]  /*123d0*/  LEA R144, P0, R184, R0, 0x2 ;  /* 0x00000000b8907211 */ /* 0x000fe200078010ff */
[----:B------:R-:W-:Y:S01]  /*123e0*/  IMAD.MOV.U32 R223, RZ, RZ, R207 ;  /* 0x000000ffffdf7224 */ /* 0x000fe200078e00cf */
[----:B------:R-:W-:Y:S01]  /*123f0*/  LEA.HI.X.SX32 R139, R181, R248, 0x2, P6 ;  /* 0x000000f8b58b7211 */ /* 0x000fe200030f16ff */
[----:B------:R-:W-:Y:S01]  /*12400*/  IMAD R207, R142, c[0x0][0x190], RZ ;  /* 0x000064008ecf7a24 */ /* 0x000fe200078e02ff */
[----:B------:R-:W-:-:S02]  /*12410*/  LEA R142, P6, R183, R0, 0x2 ;  /* 0x00000000b78e7211 */ /* 0x000fc400078c10ff */
[----:B------:R-:W-:Y:S02]  /*12420*/  LEA.HI.X.SX32 R145, R184, R248, 0x2, P0 ;  /* 0x000000f8b8917211 */ /* 0x000fe400000f16ff */
[C---:B------:R-:W-:Y:S02]  /*12430*/  LEA R148, P0, R186.reuse, R0, 0x2 ;  /* 0x00000000ba947211 */ /* 0x040fe400078010ff */
[----:B------:R-:W-:Y:S02]  /*12440*/  LEA.HI.X.SX32 R143, R183, R248, 0x2, P6 ;  /* 0x000000f8b78f7211 */ /* 0x000fe400030f16ff */
[----:B------:R-:W-:Y:S02]  /*12450*/  LEA R146, P6, R185, R0, 0x2 ;  /* 0x00000000b9927211 */ /* 0x000fe400078c10ff */
[----:B------:R-:W-:Y:S02]  /*12460*/  LEA.HI.X.SX32 R149, R186, R248, 0x2, P0 ;  /* 0x000000f8ba957211 */ /* 0x000fe400000f16ff */
[----:B------:R-:W-:-:S02]  /*12470*/  LEA R152, P0, R188, R0, 0x2 ;  /* 0x00000000bc987211 */ /* 0x000fc400078010ff */
[----:B------:R-:W-:Y:S02]  /*12480*/  LEA.HI.X.SX32 R147, R185, R248, 0x2, P6 ;  /* 0x000000f8b9937211 */ /* 0x000fe400030f16ff */
[----:B------:R-:W-:Y:S02]  /*12490*/  LEA R150, P6, R187, R0, 0x2 ;  /* 0x00000000bb967211 */ /* 0x000fe400078c10ff */
        /* <DEDUP_REMOVED lines=47> */
[----:B------:R-:W-:Y:S01]  /*12790*/  LEA R198, P6, R199, R0, 0x2 ;  /* 0x00000000c7c67211 */ /* 0x000fe200078c10ff */
[----:B------:R-:W-:Y:S01]  /*127a0*/  IMAD R209, R209, c[0x0][0x190], RZ ;  /* 0x00006400d1d17a24 */ /* 0x000fe200078e02ff */
[----:B------:R-:W-:Y:S02]  /*127b0*/  LEA.HI.X.SX32 R201, R201, R248, 0x2, P0 ;  /* 0x000000f8c9c97211 */ /* 0x000fe400000f16ff */
[----:B------:R-:W-:Y:S02]  /*127c0*/  LEA R204, P0, R205, R0, 0x2 ;  /* 0x00000000cdcc7211 */ /* 0x000fe400078010ff */
[----:B------:R-:W-:Y:S02]  /*127d0*/  LEA.HI.X.SX32 R199, R199, R248, 0x2, P6 ;  /* 0x000000f8c7c77211 */ /* 0x000fe400030f16ff */
[----:B------:R-:W-:Y:S01]  /*127e0*/  LEA R202, P6, R203, R0, 0x2 ;  /* 0x00000000cbca7211 */ /* 0x000fe200078c10ff */
[----:B------:R-:W-:Y:S01]  /*127f0*/  IMAD R213, R213, c[0x0][0x190], RZ ;  /* 0x00006400d5d57a24 */ /* 0x000fe200078e02ff */
[----:B------:R-:W-:-:S02]  /*12800*/  LEA.HI.X.SX32 R205, R205, R248, 0x2, P0 ;  /* 0x000000f8cdcd7211 */ /* 0x000fc400000f16ff */
[----:B------:R-:W-:Y:S01]  /*12810*/  LEA R208, P0, R209, R0, 0x2 ;  /* 0x00000000d1d07211 */ /* 0x000fe200078010ff */
[----:B------:R-:W-:Y:S01]  /*12820*/  IMAD R211, R211, c[0x0][0x190], RZ ;  /* 0x00006400d3d37a24 */ /* 0x000fe200078e02ff */
[----:B------:R-:W-:Y:S02]  /*12830*/  LEA.HI.X.SX32 R203, R203, R248, 0x2, P6 ;  /* 0x000000f8cbcb7211 */ /* 0x000fe400030f16ff */
[----:B------:R-:W-:Y:S01]  /*12840*/  LEA R206, P6, R207, R0, 0x2 ;  /* 0x00000000cfce7211 */ /* 0x000fe200078c10ff */
[----:B------:R-:W-:Y:S01]  /*12850*/  IMAD R217, R217, c[0x0][0x190], RZ ;  /* 0x00006400d9d97a24 */ /* 0x000fe200078e02ff */
        /* <DEDUP_REMOVED lines=10> */
[----:B------:R-:W-:Y:S02]  /*12900*/  LEA R214, P6, R215, R0, 0x2 ;  /* 0x00000000d7d67211 */ /* 0x000fe400078c10ff */
[----:B------:R-:W-:-:S02]  /*12910*/  LEA.HI.X.SX32 R217, R217, R248, 0x2, P0 ;  /* 0x000000f8d9d97211 */ /* 0x000fc400000f16ff */
[----:B------:R-:W-:Y:S01]  /*12920*/  LEA R220, P0, R221, R0, 0x2 ;  /* 0x00000000dddc7211 */ /* 0x000fe200078010ff */
[----:B------:R-:W-:Y:S01]  /*12930*/  IMAD R223, R223, c[0x0][0x190], RZ ;  /* 0x00006400dfdf7a24 */ /* 0x000fe200078e02ff */
[----:B------:R-:W-:Y:S02]  /*12940*/  LEA.HI.X.SX32 R215, R215, R248, 0x2, P6 ;  /* 0x000000f8d7d77211 */ /* 0x000fe400030f16ff */
[----:B------:R-:W-:Y:S01]  /*12950*/  LEA R218, P6, R219, R0, 0x2 ;  /* 0x00000000dbda7211 */ /* 0x000fe200078c10ff */
[----:B----4-:R-:W-:Y:S01]  /*12960*/  IMAD R29, R224, c[0x0][0x190], RZ ;  /* 0x00006400e01d7a24 */ /* 0x010fe200078e02ff */
[----:B------:R-:W-:Y:S01]  /*12970*/  LEA.HI.X.SX32 R221, R221, R248, 0x2, P0 ;  /* 0x000000f8dddd7211 */ /* 0x000fe200000f16ff */
[----:B------:R-:W-:Y:S01]  /*12980*/  IMAD R229, R229, c[0x0][0x190], RZ ;  /* 0x00006400e5e57a24 */ /* 0x000fe200078e02ff */
[----:B------:R-:W-:Y:S01]  /*12990*/  LEA R224, P0, R225, R0, 0x2 ;  /* 0x00000000e1e07211 */ /* 0x000fe200078010ff */
[----:B------:R-:W-:Y:S01]  /*129a0*/  IMAD R227, R227, c[0x0][0x190], RZ ;  /* 0x00006400e3e37a24 */ /* 0x000fe200078e02ff */
[----:B------:R-:W-:-:S02]  /*129b0*/  LEA.HI.X.SX32 R219, R219, R248, 0x2, P6 ;  /* 0x000000f8dbdb7211 */ /* 0x000fc400030f16ff */
[----:B------:R-:W-:Y:S01]  /*129c0*/  LEA R222, P6, R223, R0, 0x2 ;  /* 0x00000000dfde7211 */ /* 0x000fe200078c10ff */
[----:B--2---:R-:W-:Y:S01]  /*129d0*/  IMAD R18, R228, c[0x0][0x190], RZ ;  /* 0x00006400e4127a24 */ /* 0x004fe200078e02ff */
[----:B------:R-:W-:Y:S01]  /*129e0*/  LEA.HI.X.SX32 R225, R225, R248, 0x2, P0 ;  /* 0x000000f8e1e17211 */ /* 0x000fe200000f16ff */
[----:B---3--:R-:W-:Y:S01]  /*129f0*/  IMAD R28, R226, c[0x0][0x190], RZ ;  /* 0x00006400e21c7a24 */ /* 0x008fe200078e02ff */
[----:B------:R-:W-:Y:S02]  /*12a00*/  LEA R228, P0, R229, R0, 0x2 ;  /* 0x00000000e5e47211 */ /* 0x000fe400078010ff */
[----:B------:R-:W-:Y:S02]  /*12a10*/  LEA.HI.X.SX32 R223, R223, R248, 0x2, P6 ;  /* 0x000000f8dfdf7211 */ /* 0x000fe400030f16ff */
[----:B------:R-:W-:Y:S01]  /*12a20*/  LEA R226, P6, R227, R0, 0x2 ;  /* 0x00000000e3e27211 */ /* 0x000fe200078c10ff */
[----:B------:R-:W-:Y:S01]  /*12a30*/  IMAD R19, R232, c[0x0][0x190], RZ ;  /* 0x00006400e8137a24 */ /* 0x000fe200078e02ff */
[----:B------:R-:W-:Y:S01]  /*12a40*/  LEA.HI.X.SX32 R229, R229, R248, 0x2, P0 ;  /* 0x000000f8e5e57211 */ /* 0x000fe200000f16ff */
[----:B------:R-:W-:Y:S01]  /*12a50*/  IMAD R3, R230, c[0x0][0x190], RZ ;  /* 0x00006400e6037a24 */ /* 0x000fe200078e02ff */
[----:B------:R-:W-:-:S02]  /*12a60*/  LEA R232, P0, R233, R0, 0x2 ;  /* 0x00000000e9e87211 */ /* 0x000fc400078010ff */
[----:B------:R-:W-:Y:S02]  /*12a70*/  LEA.HI.X.SX32 R227, R227, R248, 0x2, P6 ;  /* 0x000000f8e3e37211 */ /* 0x000fe400030f16ff */
[----:B------:R-:W-:Y:S01]  /*12a80*/  LEA R230, P6, R231, R0, 0x2 ;  /* 0x00000000e7e67211 */ /* 0x000fe200078c10ff */
[----:B------:R-:W-:Y:S01]  /*12a90*/  IMAD R26, R236, c[0x0][0x190], RZ ;  /* 0x00006400ec1a7a24 */ /* 0x000fe200078e02ff */
[----:B------:R-:W-:Y:S01]  /*12aa0*/  LEA.HI.X.SX32 R233, R233, R248, 0x2, P0 ;  /* 0x000000f8e9e97211 */ /* 0x000fe200000f16ff */
[----:B------:R-:W-:Y:S01]  /*12ab0*/  IMAD R9, R234, c[0x0][0x190], RZ ;  /* 0x00006400ea097a24 */ /* 0x000fe200078e02ff */
[----:B------:R-:W-:Y:S02]  /*12ac0*/  LEA R236, P0, R237, R0, 0x2 ;  /* 0x00000000edec7211 */ /* 0x000fe400078010ff */
[----:B------:R-:W-:Y:S02]  /*12ad0*/  LEA.HI.X.SX32 R231, R231, R248, 0x2, P6 ;  /* 0x000000f8e7e77211 */ /* 0x000fe400030f16ff */
[----:B------:R-:W-:Y:S01]  /*12ae0*/  LEA R234, P6, R235, R0, 0x2 ;  /* 0x00000000ebea7211 */ /* 0x000fe200078c10ff */
[----:B------:R-:W-:Y:S01]  /*12af0*/  IMAD R27, R240, c[0x0][0x190], RZ ;  /* 0x00006400f01b7a24 */ /* 0x000fe200078e02ff */
[----:B------:R-:W-:-:S02]  /*12b00*/  LEA.HI.X.SX32 R237, R237, R248, 0x2, P0 ;  /* 0x000000f8eded7211 */ /* 0x000fc400000f16ff */
[----:B------:R-:W-:Y:S02]  /*12b10*/  LEA R240, P0, R241, R0, 0x2 ;  /* 0x00000000f1f07211 */ /* 0x000fe400078010ff */
[----:B------:R-:W-:Y:S02]  /*12b20*/  LEA.HI.X.SX32 R235, R235, R248, 0x2, P6 ;  /* 0x000000f8ebeb7211 */ /* 0x000fe400030f16ff */
[----:B------:R-:W-:Y:S01]  /*12b30*/  LEA R238, P6, R239, R0, 0x2 ;  /* 0x00000000efee7211 */ /* 0x000fe200078c10ff */
[----:B------:R-:W-:Y:S01]  /*12b40*/  IMAD.MOV.U32 R43, RZ, RZ, R20 ;  /* 0x000000ffff2b7224 */ /* 0x000fe200078e0014 */
[----:B------:R-:W-:Y:S02]  /*12b50*/  LEA.HI.X.SX32 R241, R241, R248, 0x2, P0 ;  /* 0x000000f8f1f17211 */ /* 0x000fe400000f16ff */
[----:B------:R-:W-:Y:S02]  /*12b60*/  LEA R42, P0, R49, R0, 0x2 ;  /* 0x00000000312a7211 */ /* 0x000fe400078010ff */
[----:B------:R-:W-:Y:S01]  /*12b70*/  LEA.HI.X.SX32 R239, R239, R248, 0x2, P6 ;  /* 0x000000f8efef7211 */ /* 0x000fe200030f16ff */
[----:B------:R-:W-:Y:S01]  /*12b80*/  IMAD.MOV.U32 R21, RZ, RZ, R43 ;  /* 0x000000ffff157224 */ /* 0x000fe200078e002b */
[----:B------:R-:W-:-:S02]  /*12b90*/  LEA R242, P6, R243, R0, 0x2 ;  /* 0x00000000f3f27211 */ /* 0x000fc400078c10ff */
[-C--:B------:R-:W-:Y:S01]  /*12ba0*/  LEA.HI.X.SX32 R43, R49, R248.reuse, 0x2, P0 ;  /* 0x000000f8312b7211 */ /* 0x080fe200000f16ff */
[----:B------:R-:W-:Y:S01]  /*12bb0*/  IMAD R16, R14, c[0x0][0x190], RZ ;  /* 0x000064000e107a24 */ /* 0x000fe200078e02ff */
[----:B------:R-:W-:Y:S01]  /*12bc0*/  LEA.HI.X.SX32 R243, R243, R248, 0x2, P6 ;  /* 0x000000f8f3f37211 */ /* 0x000fe200030f16ff */
[----:B------:R-:W2:Y:S01]  /*12bd0*/  LDL.LU R14, [R1+0x688] ;  /* 0x00068800010e7983 */ /* 0x000ea20000300800 */
[----:B------:R-:W-:-:S03]  /*12be0*/  LEA R20, P6, R2, R0, 0x2 ;  /* 0x0000000002147211 */ /* 0x000fc600078c10ff */
[----:B------:R1:W5:Y:S04]  /*12bf0*/  LDL.LU R49, [R1+0x2648] ;  /* 0x0026480001317983 */ /* 0x0003680000300800 */
[----:B------:R3:W-:Y:S02]  /*12c00*/  STL.64 [R1+0x140], R42 ;  /* 0x0001402a01007387 */ /* 0x0007e40000100a00 */
[----:B---3--:R-:W-:Y:S01]  /*12c10*/  IMAD.MOV.U32 R43, RZ, RZ, R21 ;  /* 0x000000ffff2b7224 */ /* 0x008fe200078e0015 */
[----:B------:R-:W-:Y:S02]  /*12c20*/  LEA.HI.X.SX32 R21, R2, R248, 0x2, P6 ;  /* 0x000000f802157211 */ /* 0x000fe400030f16ff */
[----:B------:R-:W3:Y:S01]  /*12c30*/  LDL.LU R2, [R1+0x690] ;  /* 0x0006900001027983 */ /* 0x000ee20000300800 */
[----:B------:R-:W-:-:S03]  /*12c40*/  LEA R42, P0, R46, R0, 0x2 ;  /* 0x000000002e2a7211 */ /* 0x000fc600078010ff */
[----:B------:R4:W-:Y:S02]  /*12c50*/  STL.64 [R1+0x148], R20 ;  /* 0x0001481401007387 */ /* 0x0009e40000100a00 */
[----:B----4-:R-:W-:Y:S01]  /*12c60*/  IMAD.MOV.U32 R21, RZ, RZ, R43 ;  /* 0x000000ffff157224 */ /* 0x010fe200078e002b */
[----:B------:R-:W-:Y:S02]  /*12c70*/  LEA.HI.X.SX32 R43, R46, R248, 0x2, P0 ;  /* 0x000000f82e2b7211 */ /* 0x000fe400000f16ff */
[C---:B------:R-:W-:Y:S01]  /*12c80*/  LEA R20, P6, R47.reuse, R0, 0x2 ;  /* 0x000000002f147211 */ /* 0x040fe200078c10ff */
[----:B------:R1:W5:Y:S04]  /*12c90*/  LDL.LU R46, [R1+0x2644] ;  /* 0x00264400012e7983 */ /* 0x0003680000300800 */
[----:B------:R4:W-:Y:S02]  /*12ca0*/  STL.64 [R1+0x150], R42 ;  /* 0x0001502a01007387 */ /* 0x0009e40000100a00 */
[----:B----4-:R-:W-:Y:S01]  /*12cb0*/  IMAD.MOV.U32 R43, RZ, RZ, R21 ;  /* 0x000000ffff2b7224 */ /* 0x010fe200078e0015 */
[----:B------:R-:W-:-:S02]  /*12cc0*/  LEA.HI.X.SX32 R21, R47, R248, 0x2, P6 ;  /* 0x000000f82f157211 */ /* 0x000fc400030f16ff */
[C---:B------:R-:W-:Y:S01]  /*12cd0*/  LEA R42, P0, R23.reuse, R0, 0x2 ;  /* 0x00000000172a7211 */ /* 0x040fe200078010ff */
[----:B------:R1:W5:Y:S04]  /*12ce0*/  LDL.LU R47, [R1+0x2640] ;  /* 0x00264000012f7983 */ /* 0x0003680000300800 */
[----:B------:R4:W-:Y:S02]  /*12cf0*/  STL.64 [R1+0x158], R20 ;  /* 0x0001581401007387 */ /* 0x0009e40000100a00 */
[----:B----4-:R-:W-:Y:S01]  /*12d00*/  IMAD.MOV.U32 R21, RZ, RZ, R43 ;  /* 0x000000ffff157224 */ /* 0x010fe200078e002b */
[----:B------:R-:W-:Y:S02]  /*12d10*/  LEA.HI.X.SX32 R43, R23, R248, 0x2, P0 ;  /* 0x000000f8172b7211 */ /* 0x000fe400000f16ff */
[C---:B------:R-:W-:Y:S01]  /*12d20*/  LEA R20, P6, R44.reuse, R0, 0x2 ;  /* 0x000000002c147211 */ /* 0x040fe200078c10ff */
[----:B------:R-:W4:Y:S04]  /*12d30*/  LDL.LU R23, [R1+0x698] ;  /* 0x0006980001177983 */ /* 0x000f280000300800 */
[----:B------:R1:W-:Y:S02]  /*12d40*/  STL.64 [R1+0x160], R42 ;  /* 0x0001602a01007387 */ /* 0x0003e40000100a00 */
[----:B-1----:R-:W-:Y:S01]  /*12d50*/  IMAD.MOV.U32 R43, RZ, RZ, R21 ;  /* 0x000000ffff2b7224 */ /* 0x002fe200078e0015 */
[----:B------:R-:W-:-:S02]  /*12d60*/  LEA.HI.X.SX32 R21, R44, R248, 0x2, P6 ;  /* 0x000000f82c157211 */ /* 0x000fc400030f16ff */
[C---:B------:R-:W-:Y:S01]  /*12d70*/  LEA R42, P0, R6.reuse, R0, 0x2 ;  /* 0x00000000062a7211 */ /* 0x040fe200078010ff */
[----:B------:R1:W5:Y:S04]  /*12d80*/  LDL.LU R44, [R1+0x263c] ;  /* 0x00263c00012c7983 */ /* 0x0003680000300800 */
[----:B------:R1:W-:Y:S02]  /*12d90*/  STL.64 [R1+0x168], R20 ;  /* 0x0001681401007387 */ /* 0x0003e40000100a00 */
[----:B-1----:R-:W-:Y:S02]  /*12da0*/  MOV R21, R43 ;  /* 0x0000002b00157202 */ /* 0x002fe40000000f00 */
        /* <DEDUP_REMOVED lines=9> */
[----:B-1----:R-:W-:Y:S01]  /*12e40*/  IMAD.MOV.U32 R21, RZ, RZ, R43 ;  /* 0x000000ffff157224 */ /* 0x002fe200078e002b */
[----:B------:R-:W-:Y:S02]  /*12e50*/  LEA.HI.X.SX32 R43, R5, R248, 0x2, P0 ;  /* 0x000000f8052b7211 */ /* 0x000fe400000f16ff */
[CC--:B------:R-:W-:Y:S01]  /*12e60*/  LEA R20, P6, R22.reuse, R0.reuse, 0x2 ;  /* 0x0000000016147211 */ /* 0x0c0fe200078c10ff */
[----:B------:R-:W4:Y:S04]  /*12e70*/  LDL.LU R5, [R1+0x6a8] ;  /* 0x0006a80001057983 */ /* 0x000f280000300800 */
[----:B------:R1:W-:Y:S02]  /*12e80*/  STL.64 [R1+0x180], R42 ;  /* 0x0001802a01007387 */ /* 0x0003e40000100a00 */
[----:B-1----:R-:W-:Y:S01]  /*12e90*/  LEA R42, P0, R21, R0, 0x2 ;  /* 0x00000000152a7211 */ /* 0x002fe200078010ff */
[----:B------:R-:W-:Y:S01]  /*12ea0*/  IMAD.MOV.U32 R43, RZ, RZ, R21 ;  /* 0x000000ffff2b7224 */ /* 0x000fe200078e0015 */
[----:B------:R-:W-:-:S05]  /*12eb0*/  LEA.HI.X.SX32 R21, R22, R248, 0x2, P6 ;  /* 0x000000f816157211 */ /* 0x000fca00030f16ff */
[----:B------:R1:W-:Y:S01]  /*12ec0*/  STL.64 [R1+0x188], R20 ;  /* 0x0001881401007387 */ /* 0x0003e20000100a00 */
[----:B------:R-:W-:Y:S02]  /*12ed0*/  LEA.HI.X.SX32 R43, R43, R248, 0x2, P0 ;  /* 0x000000f82b2b7211 */ /* 0x000fe400000f16ff */
[----:B-1----:R-:W-:-:S04]  /*12ee0*/  LEA R20, P6, R247, R0, 0x2 ;  /* 0x00000000f7147211 */ /* 0x002fc800078c10ff */
[----:B------:R-:W-:Y:S01]  /*12ef0*/  LEA.HI.X.SX32 R21, R247, R248, 0x2, P6 ;  /* 0x000000f8f7157211 */ /* 0x000fe200030f16ff */
[----:B--2---:R-:W-:Y:S02]  /*12f00*/  IMAD R22, R14, c[0x0][0x190], RZ ;  /* 0x000064000e167a24 */ /* 0x004fe400078e02ff */
[----:B------:R-:W2:Y:S04]  /*12f10*/  LDL.LU R14, [R1+0x6b0] ;  /* 0x0006b000010e7983 */ /* 0x000ea80000300800 */
[----:B------:R1:W-:Y:S04]  /*12f20*/  STL.64 [R1+0x190], R42 ;  /* 0x0001902a01007387 */ /* 0x0003e80000100a00 */
[----:B------:R3:W-:Y:S01]  /*12f30*/  STL.64 [R1+0x198], R20 ;  /* 0x0001981401007387 */ /* 0x0007e20000100a00 */
[----:B-1----:R-:W-:Y:S01]  /*12f40*/  LEA R42, P0, R252, R0, 0x2 ;  /* 0x00000000fc2a7211 */ /* 0x002fe200078010ff */
[----:B---3--:R-:W-:-:S02]  /*12f50*/  IMAD.MOV.U32 R21, RZ, RZ, R7 ;  /* 0x000000ffff157224 */ /* 0x008fc400078e0007 */
[----:B------:R-:W-:Y:S02]  /*12f60*/  IMAD R7, R2, c[0x0][0x190], RZ ;  /* 0x0000640002077a24 */ /* 0x000fe400078e02ff */
[----:B------:R-:W3:Y:S01]  /*12f70*/  LDL.LU R2, [R1+0x6b8] ;  /* 0x0006b80001027983 */ /* 0x000ee20000300800 */
[C---:B------:R-:W-:Y:S02]  /*12f80*/  LEA R20, P6, R249.reuse, R0, 0x2 ;  /* 0x00000000f9147211 */ /* 0x040fe400078c10ff */
[-C--:B------:R-:W-:Y:S01]  /*12f90*/  LEA.HI.X.SX32 R43, R252, R248.reuse, 0x2, P0 ;  /* 0x000000f8fc2b7211 */ /* 0x080fe200000f16ff */
[----:B------:R-:W-:Y:S01]  /*12fa0*/  IMAD.MOV.U32 R247, RZ, RZ, R21 ;  /* 0x000000fffff77224 */ /* 0x000fe200078e0015 */
[----:B------:R-:W-:Y:S01]  /*12fb0*/  LEA.HI.X.SX32 R21, R249, R248, 0x2, P6 ;  /* 0x000000f8f9157211 */ /* 0x000fe200030f16ff */
[----:B------:R-:W-:Y:S01]  /*12fc0*/  IMAD.MOV.U32 R252, RZ, RZ, R246 ;  /* 0x000000fffffc7224 */ /* 0x000fe200078e00f6 */
[----:B------:R-:W-:Y:S01]  /*12fd0*/  LEA R246, P0, R40, R0, 0x2 ;  /* 0x0000000028f67211 */ /* 0x000fe200078010ff */
[----:B------:R1:W-:Y:S01]  /*12fe0*/  STL.64 [R1+0x1a0], R42 ;  /* 0x0001a02a01007387 */ /* 0x0003e20000100a00 */
[----:B------:R-:W-:-:S03]  /*12ff0*/  IMAD.MOV.U32 R249, RZ, RZ, R8 ;  /* 0x000000fffff97224 */ /* 0x000fc600078e0008 */
[----:B-1----:R1:W5:Y:S04]  /*13000*/  LDL.LU.64 R42, [R1+0x2630] ;  /* 0x00263000012a7983 */ /* 0x0023680000300a00 */
[----:B------:R-:W2:Y:S04]  /*13010*/  LDL.LU R8, [R1+0x6c0] ;  /* 0x0006c00001087983 */ /* 0x000ea80000300800 */
[----:B------:R1:W-:Y:S02]  /*13020*/  STL.64 [R1+0x1a8], R20 ;  /* 0x0001a81401007387 */ /* 0x0003e40000100a00 */
[----:B-1----:R-:W-:Y:S01]  /*13030*/  IMAD.MOV.U32 R21, RZ, RZ, R247 ;  /* 0x000000ffff157224 */ /* 0x002fe200078e00f7 */
[----:B------:R-:W-:-:S02]  /*13040*/  LEA.HI.X.SX32 R247, R40, R248, 0x2, P0 ;  /* 0x000000f828f77211 */ /* 0x000fc400000f16ff */
[CC--:B------:R-:W-:Y:S01]  /*13050*/  LEA R20, P6, R4.reuse, R0.reuse, 0x2 ;  /* 0x0000000004147211 */ /* 0x0c0fe200078c10ff */
[----:B------:R1:W5:Y:S04]  /*13060*/  LDL.LU R40, [R1+0x262c] ;  /* 0x00262c0001287983 */ /* 0x0003680000300800 */
[----:B------:R1:W-:Y:S02]  /*13070*/  STL.64 [R1+0x1b0], R246 ;  /* 0x0001b0f601007387 */ /* 0x0003e40000100a00 */
[----:B-1----:R-:W-:Y:S01]  /*13080*/  LEA R246, P0, R21, R0, 0x2 ;  /* 0x0000000015f67211 */ /* 0x002fe200078010ff */
[----:B------:R-:W-:Y:S01]  /*13090*/  IMAD.MOV.U32 R247, RZ, RZ, R21 ;  /* 0x000000fffff77224 */ /* 0x000fe200078e0015 */
[-C--:B------:R-:W-:Y:S02]  /*130a0*/  LEA.HI.X.SX32 R21, R4, R248.reuse, 0x2, P6 ;  /* 0x000000f804157211 */ /* 0x080fe400030f16ff */
[----:B------:R-:W2:Y:S02]  /*130b0*/  LDL.LU R4, [R1+0x6c8] ;  /* 0x0006c80001047983 */ /* 0x000ea40000300800 */
[----:B------:R-:W-:-:S02]  /*130c0*/  LEA.HI.X.SX32 R247, R247, R248, 0x2, P0 ;  /* 0x000000f8f7f77211 */ /* 0x000fc400000f16ff */
[----:B------:R1:W-:Y:S04]  /*130d0*/  STL.64 [R1+0x1b8], R20 ;  /* 0x0001b81401007387 */ /* 0x0003e80000100a00 */
[----:B------:R1:W-:Y:S02]  /*130e0*/  STL.64 [R1+0x1c0], R246 ;  /* 0x0001c0f601007387 */ /* 0x0003e40000100a00 */
[----:B-1----:R-:W-:-:S04]  /*130f0*/  LEA R20, P6, R41, R0, 0x2 ;  /* 0x0000000029147211 */ /* 0x002fc800078c10ff */
[----:B------:R-:W-:Y:S02]  /*13100*/  LEA.HI.X.SX32 R21, R41, R248, 0x2, P6 ;  /* 0x000000f829157211 */ /* 0x000fe400030f16ff */
[C---:B------:R-:W-:Y:S01]  /*13110*/  LEA R246, P0, R38.reuse, R0, 0x2 ;  /* 0x0000000026f67211 */ /* 0x040fe200078010ff */
[----:B------:R1:W5:Y:S03]  /*13120*/  LDL.LU R41, [R1+0x2628] ;  /* 0x0026280001297983 */ /* 0x0003660000300800 */
[----:B------:R-:W-:Y:S01]  /*13130*/  LEA.HI.X.SX32 R247, R38, R248, 0x2, P0 ;  /* 0x000000f826f77211 */ /* 0x000fe200000f16ff */
[----:B------:R1:W-:Y:S02]  /*13140*/  STL.64 [R1+0x1c8], R20 ;  /* 0x0001c81401007387 */ /* 0x0003e40000100a00 */
[----:B-1----:R-:W-:Y:S01]  /*13150*/  IMAD.MOV.U32 R21, RZ, RZ, R11 ;  /* 0x000000ffff157224 */ /* 0x002fe200078e000b */
[----:B------:R-:W-:Y:S01]  /*13160*/  LEA R20, P6, R252, R0, 0x2 ;  /* 0x00000000fc147211 */ /* 0x000fe200078c10ff */
[----:B----4-:R-:W-:-:S02]  /*13170*/  IMAD R11, R5, c[0x0][0x190], RZ ;  /* 0x00006400050b7a24 */ /* 0x010fc400078e02ff */
[----:B------:R-:W4:Y:S04]  /*13180*/  LDL.LU R5, [R1+0x6d0] ;  /* 0x0006d00001057983 */ /* 0x000f280000300800 */
[----:B------:R1:W5:Y:S04]  /*13190*/  LDL.LU R38, [R1+0x2624] ;  /* 0x0026240001267983 */ /* 0x0003680000300800 */
[----:B------:R1:W-:Y:S02]  /*131a0*/  STL.64 [R1+0x1d0], R246 ;  /* 0x0001d0f601007387 */ /* 0x0003e40000100a00 */
[----:B-1----:R-:W-:Y:S01]  /*131b0*/  LEA R246, P0, R21, R0, 0x2 ;  /* 0x0000000015f67211 */ /* 0x002fe200078010ff */
[----:B------:R-:W-:Y:S01]  /*131c0*/  IMAD.MOV.U32 R247, RZ, RZ, R21 ;  /* 0x000000fffff77224 */ /* 0x000fe200078e0015 */
[----:B------:R-:W-:-:S04]  /*131d0*/  LEA.HI.X.SX32 R21, R252, R248, 0x2, P6 ;  /* 0x000000f8fc157211 */ /* 0x000fc800030f16ff */
[----:B------:R-:W-:Y:S01]  /*131e0*/  LEA.HI.X.SX32 R247, R247, R248, 0x2, P0 ;  /* 0x000000f8f7f77211 */ /* 0x000fe200000f16ff */
[----:B------:R1:W-:Y:S04]  /*131f0*/  STL.64 [R1+0x1d8], R20 ;  /* 0x0001d81401007387 */ /* 0x0003e80000100a00 */
[----:B------:R-:W4:Y:S04]  /*13200*/  LDL.LU R252, [R1+0x6d8] ;  /* 0x0006d80001fc7983 */ /* 0x000f280000300800 */
[----:B------:R1:W-:Y:S02]  /*13210*/  STL.64 [R1+0x1e0], R246 ;  /* 0x0001e0f601007387 */ /* 0x0003e40000100a00 */
[----:B-1----:R-:W-:-:S04]  /*13220*/  LEA R20, P6, R39, R0, 0x2 ;  /* 0x0000000027147211 */ /* 0x002fc800078c10ff */
[----:B------:R-:W-:Y:S02]  /*13230*/  LEA.HI.X.SX32 R21, R39, R248, 0x2, P6 ;  /* 0x000000f827157211 */ /* 0x000fe400030f16ff */
[----:B------:R1:W5:Y:S01]  /*13240*/  LDL.LU R39, [R1+0x2620] ;  /* 0x0026200001277983 */ /* 0x0003620000300800 */
[----:B------:R-:W-:-:S03]  /*13250*/  LEA R246, P0, R36, R0, 0x2 ;  /* 0x0000000024f67211 */ /* 0x000fc600078010ff */
[----:B------:R1:W-:Y:S01]  /*13260*/  STL.64 [R1+0x1e8], R20 ;  /* 0x0001e81401007387 */ /* 0x0003e20000100a00 */
[----:B------:R-:W-:Y:S01]  /*13270*/  LEA.HI.X.SX32 R247, R36, R248, 0x2, P0 ;  /* 0x000000f824f77211 */ /* 0x000fe200000f16ff */
[----:B-1----:R-:W-:Y:S01]  /*13280*/  IMAD.MOV.U32 R21, RZ, RZ, R10 ;  /* 0x000000ffff157224 */ /* 0x002fe200078e000a */
[-C--:B------:R-:W-:Y:S01]  /*13290*/  LEA R20, P6, R249, R0.reuse, 0x2 ;  /* 0x00000000f9147211 */ /* 0x080fe200078c10ff */
[----:B---3--:R-:W-:Y:S02]  /*132a0*/  IMAD R10, R2, c[0x0][0x190], RZ ;  /* 0x00006400020a7a24 */ /* 0x008fe400078e02ff */
[----:B------:R-:W3:Y:S04]  /*132b0*/  LDL.LU R2, [R1+0x6e0] ;  /* 0x0006e00001027983 */ /* 0x000ee80000300800 */
[----:B------:R1:W5:Y:S04]  /*132c0*/  LDL.LU R36, [R1+0x261c] ;  /* 0x00261c0001247983 */ /* 0x0003680000300800 */
[----:B------:R1:W-:Y:S02]  /*132d0*/  STL.64 [R1+0x1f0], R246 ;  /* 0x0001f0f601007387 */ /* 0x0003e40000100a00 */
[----:B-1----:R-:W-:Y:S01]  /*132e0*/  LEA R246, P0, R21, R0, 0x2 ;  /* 0x0000000015f67211 */ /* 0x002fe200078010ff */
[----:B------:R-:W-:Y:S01]  /*132f0*/  IMAD.MOV.U32 R247, RZ, RZ, R21 ;  /* 0x000000fffff77224 */ /* 0x000fe200078e0015 */
[----:B------:R-:W-:-:S04]  /*13300*/  LEA.HI.X.SX32 R21, R249, R248, 0x2, P6 ;  /* 0x000000f8f9157211 */ /* 0x000fc800030f16ff */
[----:B------:R-:W-:Y:S01]  /*13310*/  LEA.HI.X.SX32 R247, R247, R248, 0x2, P0 ;  /* 0x000000f8f7f77211 */ /* 0x000fe200000f16ff */
[----:B------:R1:W-:Y:S04]  /*13320*/  STL.64 [R1+0x5e8], R20 ;  /* 0x0005e81401007387 */ /* 0x0003e80000100a00 */
[----:B------:R-:W3:Y:S04]  /*13330*/  LDL.LU R249, [R1+0x6e8] ;  /* 0x0006e80001f97983 */ /* 0x000ee80000300800 */
        /* <DEDUP_REMOVED lines=8> */
[----:B------:R-:W-:Y:S01]  /*133c0*/  LEA R20, P6, R244, R0, 0x2 ;  /* 0x00000000f4147211 */ /* 0x000fe200078c10ff */
[----:B--2---:R-:W-:Y:S02]  /*133d0*/  IMAD R3, R4, c[0x0][0x190], RZ ;  /* 0x0000640004037a24 */ /* 0x004fe400078e02ff */
[----:B------:R-:W2:Y:S04]  /*133e0*/  LDL.LU R4, [R1+0x6f0] ;  /* 0x0006f00001047983 */ /* 0x000ea80000300800 */
[----:B------:R1:W5:Y:S04]  /*133f0*/  LDL.LU R34, [R1+0x2614] ;  /* 0x0026140001227983 */ /* 0x0003680000300800 */
[----:B------:R1:W-:Y:S02]  /*13400*/  STL.64 [R1+0x600], R246 ;  /* 0x000600f601007387 */ /* 0x0003e40000100a00 */
[----:B-1----:R-:W-:Y:S01]  /*13410*/  IMAD.MOV.U32 R247, RZ, RZ, R21 ;  /* 0x000000fffff77224 */ /* 0x002fe200078e0015 */
[----:B------:R-:W-:-:S02]  /*13420*/  LEA.HI.X.SX32 R21, R244, R248, 0x2, P6 ;  /* 0x000000f8f4157211 */ /* 0x000fc400030f16ff */
[C---:B------:R-:W-:Y:S01]  /*13430*/  LEA R246, P0, R35.reuse, R0, 0x2 ;  /* 0x0000000023f67211 */ /* 0x040fe200078010ff */
[----:B------:R-:W2:Y:S04]  /*13440*/  LDL.LU R244, [R1+0x6f8] ;  /* 0x0006f80001f47983 */ /* 0x000ea80000300800 */
[----:B------:R1:W-:Y:S02]  /*13450*/  STL.64 [R1+0x608], R20 ;  /* 0x0006081401007387 */ /* 0x0003e40000100a00 */
[----:B-1----:R-:W-:Y:S01]  /*13460*/  IMAD.MOV.U32 R21, RZ, RZ, R247 ;  /* 0x000000ffff157224 */ /* 0x002fe200078e00f7 */
[----:B------:R-:W-:Y:S02]  /*13470*/  LEA.HI.X.SX32 R247, R35, R248, 0x2, P0 ;  /* 0x000000f823f77211 */ /* 0x000fe400000f16ff */
[C---:B------:R-:W-:Y:S01]  /*13480*/  LEA R20, P6, R250.reuse, R0, 0x2 ;  /* 0x00000000fa147211 */ /* 0x040fe200078c10ff */
[----:B------:R1:W5:Y:S04]  /*13490*/  LDL.LU R35, [R1+0x2610] ;  /* 0x0026100001237983 */ /* 0x0003680000300800 */
[----:B------:R1:W-:Y:S02]  /*134a0*/  STL.64 [R1+0x610], R246 ;  /* 0x000610f601007387 */ /* 0x0003e40000100a00 */
[----:B-1----:R-:W-:Y:S01]  /*134b0*/  IMAD.MOV.U32 R247, RZ, RZ, R21 ;  /* 0x000000fffff77224 */ /* 0x002fe200078e0015 */
[----:B------:R-:W-:-:S02]  /*134c0*/  LEA.HI.X.SX32 R21, R250, R248, 0x2, P6 ;  /* 0x000000f8fa157211 */ /* 0x000fc400030f16ff */
[----:B------:R-:W2:Y:S01]  /*134d0*/  LDL.LU R250, [R1+0x700] ;  /* 0x0007000001fa7983 */ /* 0x000ea20000300800 */
[----:B------:R-:W-:-:S03]  /*134e0*/  LEA R246, P0, R32, R0, 0x2 ;  /* 0x0000000020f67211 */ /* 0x000fc600078010ff */
        /* <DEDUP_REMOVED lines=8> */
[C---:B------:R-:W-:Y:S01]  /*13570*/  LEA R246, P0, R33.reuse, R0, 0x2 ;  /* 0x0000000021f67211 */ /* 0x040fe200078010ff */
[----:B------:R-:W3:Y:S04]  /*13580*/  LDL.LU R13, [R1+0x708] ;  /* 0x00070800010d7983 */ /* 0x000ee80000300800 */
        /* <DEDUP_REMOVED lines=9> */
[----:B------:R-:W4:Y:S04]  /*13620*/  LDL.LU R12, [R1+0x70c] ;  /* 0x00070c00010c7983 */ /* 0x000f280000300800 */
        /* <DEDUP_REMOVED lines=13> */
[-C--:B------:R-:W-:Y:S01]  /*13700*/  LEA R20, P6, R9, R0.reuse, 0x2 ;  /* 0x0000000009147211 */ /* 0x080fe200078c10ff */
[----:B------:R1:W5:Y:S04]  /*13710*/  LDL.LU R31, [R1+0x2600] ;  /* 0x00260000011f7983 */ /* 0x0003680000300800 */
[----:B------:R1:W-:Y:S02]  /*13720*/  STL.64 [R1+0x650], R246 ;  /* 0x000650f601007387 */ /* 0x0003e40000100a00 */
[----:B-1----:R-:W-:Y:S01]  /*13730*/  LEA R246, P0, R21, R0, 0x2 ;  /* 0x0000000015f67211 */ /* 0x002fe200078010ff */
[----:B------:R-:W-:Y:S01]  /*13740*/  IMAD.MOV.U32 R247, RZ, RZ, R21 ;  /* 0x000000fffff77224 */ /* 0x000fe200078e0015 */
[----:B------:R-:W-:-:S05]  /*13750*/  LEA.HI.X.SX32 R21, R9, R248, 0x2, P6 ;  /* 0x000000f809157211 */ /* 0x000fca00030f16ff */
[----:B------:R1:W-:Y:S01]  /*13760*/  STL.64 [R1+0x658], R20 ;  /* 0x0006581401007387 */ /* 0x0003e20000100a00 */
[----:B------:R-:W-:-:S03]  /*13770*/  LEA.HI.X.SX32 R247, R247, R248, 0x2, P0 ;  /* 0x000000f8f7f77211 */ /* 0x000fc600000f16ff */
[----:B------:R-:W4:Y:S01]  /*13780*/  LDL.LU R9, [R1+0x718] ;  /* 0x0007180001097983 */ /* 0x000f220000300800 */
[----:B-1----:R-:W-:-:S03]  /*13790*/  LEA R20, P6, R28, R0, 0x2 ;  /* 0x000000001c147211 */ /* 0x002fc600078c10ff */
[----:B------:R-:W-:Y:S01]  /*137a0*/  STL.64 [R1+0x660], R246 ;  /* 0x000660f601007387 */ /* 0x000fe20000100a00 */
[----:B------:R-:W-:-:S03]  /*137b0*/  LEA.HI.X.SX32 R21, R28, R248, 0x2, P6 ;  /* 0x000000f81c157211 */ /* 0x000fc600030f16ff */
[----:B------:R1:W5:Y:S04]  /*137c0*/  LDL.LU R28, [R1+0x25fc] ;  /* 0x0025fc00011c7983 */ /* 0x0003680000300800 */
[----:B------:R1:W-:Y:S02]  /*137d0*/  STL.64 [R1+0x668], R20 ;  /* 0x0006681401007387 */ /* 0x0003e40000100a00 */
[----:B-1----:R-:W-:Y:S02]  /*137e0*/  IMAD.MOV.U32 R21, RZ, RZ, R19 ;  /* 0x000000ffff157224 */ /* 0x002fe400078e0013 */
[----:B--2---:R-:W-:Y:S02]  /*137f0*/  IMAD R19, R250, c[0x0][0x190], RZ ;  /* 0x00006400fa137a24 */ /* 0x004fe400078e02ff */
[----:B------:R-:W2:Y:S01]  /*13800*/  LDL.LU R250, [R1+0x71c] ;  /* 0x00071c0001fa7983 */ /* 0x000ea20000300800 */
[----:B------:R-:W-:-:S04]  /*13810*/  LEA R246, P0, R29, R0, 0x2 ;  /* 0x000000001df67211 */ /* 0x000fc800078010ff */
[----:B------:R-:W-:Y:S02]  /*13820*/  LEA.HI.X.SX32 R247, R29, R248, 0x2, P0 ;  /* 0x000000f81df77211 */ /* 0x000fe400000f16ff */
[CC--:B------:R-:W-:Y:S01]  /*13830*/  LEA R20, P6, R18.reuse, R0.reuse, 0x2 ;  /* 0x0000000012147211 */ /* 0x0c0fe200078c10ff */
[----:B------:R1:W5:Y:S04]  /*13840*/  LDL.LU R29, [R1+0x25f8] ;  /* 0x0025f800011d7983 */ /* 0x0003680000300800 */
[----:B------:R1:W-:Y:S02]  /*13850*/  STL.64 [R1+0x670], R246 ;  /* 0x000670f601007387 */ /* 0x0003e40000100a00 */
[----:B-1----:R-:W-:Y:S01]  /*13860*/  LEA R246, P0, R21, R0, 0x2 ;  /* 0x0000000015f67211 */ /* 0x002fe200078010ff */
[----:B------:R-:W-:Y:S01]  /*13870*/  IMAD.MOV.U32 R247, RZ, RZ, R21 ;  /* 0x000000fffff77224 */ /* 0x000fe200078e0015 */
[----:B------:R-:W-:-:S04]  /*13880*/  LEA.HI.X.SX32 R21, R18, R248, 0x2, P6 ;  /* 0x000000f812157211 */ /* 0x000fc800030f16ff */
[----:B------:R-:W-:Y:S01]  /*13890*/  LEA.HI.X.SX32 R247, R247, R248, 0x2, P0 ;  /* 0x000000f8f7f77211 */ /* 0x000fe200000f16ff */
[----:B------:R1:W-:Y:S01]  /*138a0*/  STL.64 [R1+0x678], R20 ;  /* 0x0006781401007387 */ /* 0x0003e20000100a00 */
[----:B------:R-:W-:Y:S02]  /*138b0*/  IMAD R17, R17, c[0x0][0x190], RZ ;  /* 0x0000640011117a24 */ /* 0x000fe400078e02ff */
[----:B---3--:R-:W-:Y:S02]  /*138c0*/  IMAD R18, R13, c[0x0][0x190], RZ ;  /* 0x000064000d127a24 */ /* 0x008fe400078e02ff */
[----:B------:R-:W3:Y:S01]  /*138d0*/  LDL.LU R13, [R1+0x720] ;  /* 0x00072000010d7983 */ /* 0x000ee20000300800 */
[----:B-1----:R-:W-:-:S03]  /*138e0*/  LEA R20, P6, R26, R0, 0x2 ;  /* 0x000000001a147211 */ /* 0x002fc600078c10ff */
[----:B------:R1:W-:Y:S01]  /*138f0*/  STL.64 [R1+0x680], R246 ;  /* 0x000680f601007387 */ /* 0x0003e20000100a00 */
[----:B------:R-:W-:-:S03]  /*13900*/  LEA.HI.X.SX32 R21, R26, R248, 0x2, P6 ;  /* 0x000000f81a157211 */ /* 0x000fc600030f16ff */
[----:B------:R2:W5:Y:S01]  /*13910*/  LDL.LU R26, [R1+0x25f4] ;  /* 0x0025f400011a7983 */ /* 0x0005620000300800 */
[----:B-1----:R-:W-:-:S03]  /*13920*/  LEA R246, P0, R27, R0, 0x2 ;  /* 0x000000001bf67211 */ /* 0x002fc600078010ff */
[----:B------:R1:W-:Y:S01]  /*13930*/  STL.64 [R1+0x688], R20 ;  /* 0x0006881401007387 */ /* 0x0003e20000100a00 */
[----:B------:R-:W-:Y:S01]  /*13940*/  LEA.HI.X.SX32 R247, R27, R248, 0x2, P0 ;  /* 0x000000f81bf77211 */ /* 0x000fe200000f16ff */
[----:B-1----:R-:W-:Y:S01]  /*13950*/  IMAD.MOV.U32 R21, RZ, RZ, R17 ;  /* 0x000000ffff157224 */ /* 0x002fe200078e0011 */
[----:B------:R-:W-:Y:S01]  /*13960*/  LEA R20, P6, R16, R0, 0x2 ;  /* 0x0000000010147211 */ /* 0x000fe200078c10ff */
[----:B----4-:R-:W-:Y:S02]  /*13970*/  IMAD R17, R12, c[0x0][0x190], RZ ;  /* 0x000064000c117a24 */ /* 0x010fe400078e02ff */
[----:B------:R-:W4:Y:S04]  /*13980*/  LDL.LU R12, [R1+0x728] ;  /* 0x00072800010c7983 */ /* 0x000f280000300800 */
[----:B------:R1:W5:Y:S04]  /*13990*/  LDL.LU R27, [R1+0x25f0] ;  /* 0x0025f000011b7983 */ /* 0x0003680000300800 */
[----:B------:R1:W-:Y:S01]  /*139a0*/  STL.64 [R1+0x690], R246 ;  /* 0x000690f601007387 */ /* 0x0003e20000100a00 */
[----:B------:R-:W-:-:S02]  /*139b0*/  IMAD R251, R251, c[0x0][0x190], RZ ;  /* 0x00006400fbfb7a24 */ /* 0x000fc400078e02ff */
[----:B------:R-:W-:Y:S01]  /*139c0*/  IMAD R15, R15, c[0x0][0x190], RZ ;  /* 0x000064000f0f7a24 */ /* 0x000fe200078e02ff */
[----:B-1----:R-:W-:Y:S02]  /*139d0*/  LEA R246, P0, R21, R0, 0x2 ;  /* 0x0000000015f67211 */ /* 0x002fe400078010ff */
[----:B------:R-:W-:Y:S02]  /*139e0*/  MOV R247, R21 ;  /* 0x0000001500f77202 */ /* 0x000fe40000000f00 */
[-C--:B------:R-:W-:Y:S02]  /*139f0*/  LEA.HI.X.SX32 R21, R16, R248.reuse, 0x2, P6 ;  /* 0x000000f810157211 */ /* 0x080fe400030f16ff */
[----:B------:R-:W-:-:S03]  /*13a00*/  LEA.HI.X.SX32 R247, R247, R248, 0x2, P0 ;  /* 0x000000f8f7f77211 */ /* 0x000fc600000f16ff */
[----:B------:R1:W-:Y:S01]  /*13a10*/  STL.64 [R1+0x698], R20 ;  /* 0x0006981401007387 */ /* 0x0003e20000100a00 */
[----:B------:R-:W-:-:S03]  /*13a20*/  IMAD R16, R245, c[0x0][0x190], RZ ;  /* 0x00006400f5107a24 */ /* 0x000fc600078e02ff */
[----:B------:R-:W3:Y:S01]  /*13a30*/  LDL.LU R245, [R1+0x72c] ;  /* 0x00072c0001f57983 */ /* 0x000ee20000300800 */
[----:B-1----:R-:W-:-:S03]  /*13a40*/  LEA R20, P6, R15, R0, 0x2 ;  /* 0x000000000f147211 */ /* 0x002fc600078c10ff */
[----:B------:R1:W-:Y:S01]  /*13a50*/  STL.64 [R1+0x6a0], R246 ;  /* 0x0006a0f601007387 */ /* 0x0003e20000100a00 */
[----:B------:R-:W-:Y:S01]  /*13a60*/  LEA.HI.X.SX32 R21, R15, R248, 0x2, P6 ;  /* 0x000000f80f157211 */ /* 0x000fe200030f16ff */
[----:B------:R-:W-:Y:S01]  /*13a70*/  IMAD R24, R24, c[0x0][0x190], RZ ;  /* 0x0000640018187a24 */ /* 0x000fe200078e02ff */
[----:B-1----:R-:W-:Y:S01]  /*13a80*/  LEA R246, P0, R251, R0, 0x2 ;  /* 0x00000000fbf67211 */ /* 0x002fe200078010ff */
[----:B------:R-:W-:Y:S02]  /*13a90*/  IMAD.MOV.U32 R247, RZ, RZ, R251 ;  /* 0x000000fffff77224 */ /* 0x000fe400078e00fb */
[----:B------:R-:W4:Y:S04]  /*13aa0*/  LDL.LU R251, [R1+0x738] ;  /* 0x0007380001fb7983 */ /* 0x000f280000300800 */
[----:B------:R1:W-:Y:S01]  /*13ab0*/  STL.64 [R1+0x6a8], R20 ;  /* 0x0006a81401007387 */ /* 0x0003e20000100a00 */
[----:B------:R-:W-:Y:S01]  /*13ac0*/  LEA.HI.X.SX32 R247, R247, R248, 0x2, P0 ;  /* 0x000000f8f7f77211 */ /* 0x000fe200000f16ff */
[----:B------:R-:W-:Y:S01]  /*13ad0*/  IMAD R14, R14, c[0x0][0x190], RZ ;  /* 0x000064000e0e7a24 */ /* 0x000fe200078e02ff */
[----:B-1----:R-:W-:-:S04]  /*13ae0*/  LEA R20, P6, R24, R0, 0x2 ;  /* 0x0000000018147211 */ /* 0x002fc800078c10ff */
[----:B------:R-:W-:Y:S01]  /*13af0*/  LEA.HI.X.SX32 R21, R24, R248, 0x2, P6 ;  /* 0x000000f818157211 */ /* 0x000fe200030f16ff */
[----:B------:R-:W-:Y:S02]  /*13b00*/  IMAD R15, R9, c[0x0][0x190], RZ ;  /* 0x00006400090f7a24 */ /* 0x000fe400078e02ff */
[----:B------:R-:W4:Y:S04]  /*13b10*/  LDL.LU R9, [R1+0x730] ;  /* 0x0007300001097983 */ /* 0x000f280000300800 */
[----:B------:R-:W-:Y:S04]  /*13b20*/  STL.64 [R1+0x6b0], R246 ;  /* 0x0006b0f601007387 */ /* 0x000fe80000100a00 */
[----:B------:R1:W5:Y:S04]  /*13b30*/  LDL.LU R24, [R1+0x25ec] ;  /* 0x0025ec0001187983 */ /* 0x0003680000300800 */
[----:B------:R1:W-:Y:S02]  /*13b40*/  STL.64 [R1+0x6b8], R20 ;  /* 0x0006b81401007387 */ /* 0x0003e40000100a00 */
[----:B-1----:R-:W-:-:S02]  /*13b50*/  IMAD.MOV.U32 R21, RZ, RZ, R14 ;  /* 0x000000ffff157224 */ /* 0x002fc400078e000e */
[----:B--2---:R-:W-:Y:S02]  /*13b60*/  IMAD R14, R250, c[0x0][0x190], RZ ;  /* 0x00006400fa0e7a24 */ /* 0x004fe400078e02ff */
[----:B------:R-:W2:Y:S01]  /*13b70*/  LDL.LU R250, [R1+0x73c] ;  /* 0x00073c0001fa7983 */ /* 0x000ea20000300800 */
[----:B------:R-:W-:-:S05]  /*13b80*/  IMAD R25, R25, c[0x0][0x190], RZ ;  /* 0x0000640019197a24 */ /* 0x000fca00078e02ff */
[----:B------:R-:W-:-:S04]  /*13b90*/  LEA R246, P0, R25, R0, 0x2 ;  /* 0x0000000019f67211 */ /* 0x000fc800078010ff */
[----:B------:R-:W-:Y:S02]  /*13ba0*/  LEA.HI.X.SX32 R247, R25, R248, 0x2, P0 ;  /* 0x000000f819f77211 */ /* 0x000fe400000f16ff */
[C---:B------:R-:W-:Y:S01]  /*13bb0*/  LEA R20, P6, R22.reuse, R0, 0x2 ;  /* 0x0000000016147211 */ /* 0x040fe200078c10ff */
[----:B------:R1:W5:Y:S04]  /*13bc0*/  LDL.LU R25, [R1+0x25e8] ;  /* 0x0025e80001197983 */ /* 0x0003680000300800 */
[----:B------:R1:W-:Y:S01]  /*13bd0*/  STL.64 [R1+0x6c0], R246 ;  /* 0x0006c0f601007387 */ /* 0x0003e20000100a00 */
[----:B------:R-:W-:Y:S02]  /*13be0*/  IMAD R23, R23, c[0x0][0x190], RZ ;  /* 0x0000640017177a24 */ /* 0x000fe400078e02ff */
[----:B-1----:R-:W-:Y:S01]  /*13bf0*/  IMAD.MOV.U32 R247, RZ, RZ, R21 ;  /* 0x000000fffff77224 */ /* 0x002fe200078e0015 */
[----:B------:R-:W-:-:S02]  /*13c00*/  LEA.HI.X.SX32 R21, R22, R248, 0x2, P6 ;  /* 0x000000f816157211 */ /* 0x000fc400030f16ff */
[C---:B------:R-:W-:Y:S01]  /*13c10*/  LEA R246, P0, R7.reuse, R0, 0x2 ;  /* 0x0000000007f67211 */ /* 0x040fe200078010ff */
[----:B------:R1:W5:Y:S04]  /*13c20*/  LDL.LU R22, [R1+0x25e4] ;  /* 0x0025e40001167983 */ /* 0x0003680000300800 */
[----:B------:R1:W-:Y:S01]  /*13c30*/  STL.64 [R1+0x6c8], R20 ;  /* 0x0006c81401007387 */ /* 0x0003e20000100a00 */
[----:B------:R-:W-:Y:S02]  /*13c40*/  IMAD R6, R6, c[0x0][0x190], RZ ;  /* 0x0000640006067a24 */ /* 0x000fe400078e02ff */
[----:B-1----:R-:W-:Y:S01]  /*13c50*/  IMAD.MOV.U32 R21, RZ, RZ, R247 ;  /* 0x000000ffff157224 */ /* 0x002fe200078e00f7 */
[----:B------:R-:W-:Y:S02]  /*13c60*/  LEA.HI.X.SX32 R247, R7, R248, 0x2, P0 ;  /* 0x000000f807f77211 */ /* 0x000fe400000f16ff */
[C---:B------:R-:W-:Y:S01]  /*13c70*/  LEA R20, P6, R23.reuse, R0, 0x2 ;  /* 0x0000000017147211 */ /* 0x040fe200078c10ff */
[----:B------:R-:W2:Y:S04]  /*13c80*/  LDL.LU R7, [R1+0x740] ;  /* 0x0007400001077983 */ /* 0x000ea80000300800 */
        /* <DEDUP_REMOVED lines=8> */
[-C--:B------:R-:W-:Y:S01]  /*13d10*/  LEA R20, P6, R11, R0.reuse, 0x2 ;  /* 0x000000000b147211 */ /* 0x080fe200078c10ff */
[----:B------:R-:W2:Y:S04]  /*13d20*/  LDL.LU R6, [R1+0x748] ;  /* 0x0007480001067983 */ /* 0x000ea80000300800 */
[----:B------:R1:W-:Y:S02]  /*13d30*/  STL.64 [R1+0x6e0], R246 ;  /* 0x0006e0f601007387 */ /* 0x0003e40000100a00 */
[----:B-1----:R-:W-:Y:S01]  /*13d40*/  LEA R246, P0, R21, R0, 0x2 ;  /* 0x0000000015f67211 */ /* 0x002fe200078010ff */
[----:B------:R-:W-:Y:S01]  /*13d50*/  IMAD.MOV.U32 R247, RZ, RZ, R21 ;  /* 0x000000fffff77224 */ /* 0x000fe200078e0015 */
[----:B------:R-:W-:-:S05]  /*13d60*/  LEA.HI.X.SX32 R21, R11, R248, 0x2, P6 ;  /* 0x000000f80b157211 */ /* 0x000fca00030f16ff */
[----:B------:R1:W-:Y:S01]  /*13d70*/  STL.64 [R1+0x6e8], R20 ;  /* 0x0006e81401007387 */ /* 0x0003e20000100a00 */
[----:B------:R-:W-:Y:S01]  /*13d80*/  LEA.HI.X.SX32 R247, R247, R248, 0x2, P0 ;  /* 0x000000f8f7f77211 */ /* 0x000fe200000f16ff */
[----:B---3--:R-:W-:Y:S02]  /*13d90*/  IMAD R11, R245, c[0x0][0x190], RZ ;  /* 0x00006400f50b7a24 */ /* 0x008fe400078e02ff */
[----:B------:R-:W3:Y:S01]  /*13da0*/  LDL.LU R245, [R1+0x74c] ;  /* 0x00074c0001f57983 */ /* 0x000ee20000300800 */
[----:B-1----:R-:W-:-:S04]  /*13db0*/  LEA R20, P6, R10, R0, 0x2 ;  /* 0x000000000a147211 */ /* 0x002fc800078c10ff */
[----:B------:R-:W-:Y:S01]  /*13dc0*/  LEA.HI.X.SX32 R21, R10, R248, 0x2, P6 ;  /* 0x000000f80a157211 */ /* 0x000fe200030f16ff */
[----:B------:R-:W-:Y:S01]  /*13dd0*/  STL.64 [R1+0x6f0], R246 ;  /* 0x0006f0f601007387 */ /* 0x000fe20000100a00 */
[----:B------:R-:W-:-:S03]  /*13de0*/  IMAD R8, R8, c[0x0][0x190], RZ ;  /* 0x0000640008087a24 */ /* 0x000fc600078e02ff */
[----:B------:R1:W-:Y:S01]  /*13df0*/  STL.64 [R1+0x6f8], R20 ;  /* 0x0006f81401007387 */ /* 0x0003e20000100a00 */
[----:B----4-:R-:W-:-:S03]  /*13e00*/  IMAD R10, R251, c[0x0][0x190], RZ ;  /* 0x00006400fb0a7a24 */ /* 0x010fc600078e02ff */
[----:B------:R-:W4:Y:S01]  /*13e10*/  LDL.LU R251, [R1+0x75c] ;  /* 0x00075c0001fb7983 */ /* 0x000f220000300800 */
[----:B------:R-:W-:Y:S01]  /*13e20*/  IMAD R5, R5, c[0x0][0x190], RZ ;  /* 0x0000640005057a24 */ /* 0x000fe200078e02ff */
[CC--:B-1----:R-:W-:Y:S02]  /*13e30*/  LEA R20, P6, R3.reuse, R0.reuse, 0x2 ;  /* 0x0000000003147211 */ /* 0x0c2fe400078c10ff */
[C---:B------:R-:W-:Y:S02]  /*13e40*/  LEA R246, P0, R8.reuse, R0, 0x2 ;  /* 0x0000000008f67211 */ /* 0x040fe400078010ff */
[-C--:B------:R-:W-:Y:S02]  /*13e50*/  LEA.HI.X.SX32 R21, R3, R248.reuse, 0x2, P6 ;  /* 0x000000f803157211 */ /* 0x080fe400030f16ff */
[----:B------:R-:W3:Y:S01]  /*13e60*/  LDL.LU R3, [R1+0x770] ;  /* 0x0007700001037983 */ /* 0x000ee20000300800 */
[----:B------:R-:W-:-:S03]  /*13e70*/  LEA.HI.X.SX32 R247, R8, R248, 0x2, P0 ;  /* 0x000000f808f77211 */ /* 0x000fc600000f16ff */
[----:B------:R1:W-:Y:S04]  /*13e80*/  STL.64 [R1+0x708], R20 ;  /* 0x0007081401007387 */ /* 0x0003e80000100a00 */
[----:B------:R-:W-:Y:S01]  /*13e90*/  STL.64 [R1+0x700], R246 ;  /* 0x000700f601007387 */ /* 0x000fe20000100a00 */
[----:B-1----:R-:W-:-:S04]  /*13ea0*/  LEA R20, P0, R5, R0, 0x2 ;  /* 0x0000000005147211 */ /* 0x002fc800078010ff */
[----:B------:R-:W-:-:S05]  /*13eb0*/  LEA.HI.X.SX32 R21, R5, R248, 0x2, P0 ;  /* 0x000000f805157211 */ /* 0x000fca00000f16ff */
[----:B------:R1:W-:Y:S04]  /*13ec0*/  STL.64 [R1+0x710], R20 ;  /* 0x0007101401007387 */ /* 0x0003e80000100a00 */
[----:B-1----:R1:W5:Y:S01]  /*13ed0*/  LDL.LU.64 R20, [R1+0x25d8] ;  /* 0x0025d80001147983 */ /* 0x0023620000300a00 */
[----:B--2---:R-:W-:-:S03]  /*13ee0*/  IMAD R8, R250, c[0x0][0x190], RZ ;  /* 0x00006400fa087a24 */ /* 0x004fc600078e02ff */
[----:B------:R-:W2:Y:S01]  /*13ef0*/  LDL.LU R250, [R1+0x780] ;  /* 0x0007800001fa7983 */ /* 0x000ea20000300800 */
[----:B------:R-:W-:-:S05]  /*13f00*/  IMAD R252, R252, c[0x0][0x190], RZ ;  /* 0x00006400fcfc7a24 */ /* 0x000fca00078e02ff */
[----:B------:R-:W-:Y:S01]  /*13f10*/  LEA R246, P6, R252, R0, 0x2 ;  /* 0x00000000fcf67211 */ /* 0x000fe200078c10ff */
[----:B------:R-:W-:-:S03]  /*13f20*/  IMAD R2, R2, c[0x0][0x190], RZ ;  /* 0x0000640002027a24 */ /* 0x000fc600078e02ff */
[----:B------:R-:W-:Y:S01]  /*13f30*/  LEA.HI.X.SX32 R247, R252, R248, 0x2, P6 ;  /* 0x000000f8fcf77211 */ /* 0x000fe200030f16ff */
[----:B------:R-:W-:Y:S02]  /*13f40*/  IMAD R249, R249, c[0x0][0x190], RZ ;  /* 0x00006400f9f97a24 */ /* 0x000fe400078e02ff */
[----:B------:R-:W-:Y:S02]  /*13f50*/  IMAD R4, R4, c[0x0][0x190], RZ ;  /* 0x0000640004047a24 */ /* 0x000fe400078e02ff */
[----:B------:R1:W-:Y:S02]  /*13f60*/  STL.64 [R1+0x718], R246 ;  /* 0x000718f601007387 */ /* 0x0003e40000100a00 */
[----:B------:R-:W-:Y:S01]  /*13f70*/  IMAD.MOV.U32 R252, RZ, RZ, R4 ;  /* 0x000000fffffc7224 */ /* 0x000fe200078e0004 */
[-C--:B------:R-:W-:Y:S01]  /*13f80*/  LEA R4, P6, R249, R0.reuse, 0x2 ;  /* 0x00000000f9047211 */ /* 0x080fe200078c10ff */
[----:B------:R-:W-:Y:S01]  /*13f90*/  IMAD R244, R244, c[0x0][0x190], RZ ;  /* 0x00006400f4f47a24 */ /* 0x000fe200078e02ff */
[----:B-1----:R-:W-:-:S02]  /*13fa0*/  LEA R246, P0, R2, R0, 0x2 ;  /* 0x0000000002f67211 */ /* 0x002fc400078010ff */
[-C--:B------:R-:W-:Y:S02]  /*13fb0*/  LEA.HI.X.SX32 R5, R249, R248.reuse, 0x2, P6 ;  /* 0x000000f8f9057211 */ /* 0x080fe400030f16ff */
[----:B------:R-:W-:Y:S02]  /*13fc0*/  LEA.HI.X.SX32 R247, R2, R248, 0x2, P0 ;  /* 0x000000f802f77211 */ /* 0x000fe400000f16ff */
[----:B------:R-:W2:Y:S04]  /*13fd0*/  LDL.LU R2, [R1+0x790] ;  /* 0x0007900001027983 */ /* 0x000ea80000300800 */
[----:B------:R1:W-:Y:S04]  /*13fe0*/  STL.64 [R1+0x720], R246 ;  /* 0x000720f601007387 */ /* 0x0003e80000100a00 */
[----:B------:R1:W-:Y:S04]  /*13ff0*/  STL.64 [R1+0x728], R4 ;  /* 0x0007280401007387 */ /* 0x0003e80000100a00 */
[----:B------:R-:W2:Y:S01]  /*14000*/  LDL.LU R249, [R1+0x7a0] ;  /* 0x0007a00001f97983 */ /* 0x000ea20000300800 */
[----:B-1----:R-:W-:-:S02]  /*14010*/  LEA R246, P0, R252, R0, 0x2 ;  /* 0x00000000fcf67211 */ /* 0x002fc400078010ff */
[----:B------:R-:W-:Y:S02]  /*14020*/  LEA R4, P6, R244, R0, 0x2 ;  /* 0x00000000f4047211 */ /* 0x000fe400078c10ff */
[-C--:B------:R-:W-:Y:S02]  /*14030*/  LEA.HI.X.SX32 R247, R252, R248.reuse, 0x2, P0 ;  /* 0x000000f8fcf77211 */ /* 0x080fe400000f16ff */
[----:B------:R-:W-:-:S03]  /*14040*/  LEA.HI.X.SX32 R5, R244, R248, 0x2, P6 ;  /* 0x000000f8f4057211 */ /* 0x000fc600030f16ff */
[----:B------:R1:W-:Y:S04]  /*14050*/  STL.64 [R1+0x730], R246 ;  /* 0x000730f601007387 */ /* 0x0003e80000100a00 */
[----:B------:R1:W-:Y:S02]  /*14060*/  STL.64 [R1+0x738], R4 ;  /* 0x0007380401007387 */ /* 0x0003e40000100a00 */
[CC--:B-1----:R-:W-:Y:S02]  /*14070*/  LEA R246, P0, R19.reuse, R0.reuse, 0x2 ;  /* 0x0000000013f67211 */ /* 0x0c2fe400078010ff */
[----:B------:R-:W-:Y:S02]  /*14080*/  LEA R4, P6, R18, R0, 0x2 ;  /* 0x0000000012047211 */ /* 0x000fe400078c10ff */
[----:B------:R-:W-:-:S02]  /*14090*/  LEA.HI.X.SX32 R247, R19, R248, 0x2, P0 ;  /* 0x000000f813f77211 */ /* 0x000fc400000f16ff */
[----:B------:R-:W-:Y:S02]  /*140a0*/  LEA.HI.X.SX32 R5, R18, R248, 0x2, P6 ;  /* 0x000000f812057211 */ /* 0x000fe400030f16ff */
[C---:B------:R-:W-:Y:S01]  /*140b0*/  LEA R18, P0, R17.reuse, R0, 0x2 ;  /* 0x0000000011127211 */ /* 0x040fe200078010ff */
[----:B------:R1:W-:Y:S03]  /*140c0*/  STL.64 [R1+0x740], R246 ;  /* 0x000740f601007387 */ /* 0x0003e60000100a00 */
[----:B------:R-:W-:Y:S01]  /*140d0*/  LEA.HI.X.SX32 R19, R17, R248, 0x2, P0 ;  /* 0x000000f811137211 */ /* 0x000fe200000f16ff */
[----:B-1----:R-:W2:Y:S04]  /*140e0*/  LDL.LU R247, [R1+0x7b0] ;  /* 0x0007b00001f77983 */ /* 0x002ea80000300800 */
[----:B------:R1:W-:Y:S04]  /*140f0*/  STL.64 [R1+0x748], R4 ;  /* 0x0007480401007387 */ /* 0x0003e80000100a00 */
[----:B------:R1:W-:Y:S02]  /*14100*/  STL.64 [R1+0x750], R18 ;  /* 0x0007501201007387 */ /* 0x0003e40000100a00 */
[----:B-1----:R-:W-:-:S04]  /*14110*/  LEA R4, P6, R16, R0, 0x2 ;  /* 0x0000000010047211 */ /* 0x002fc800078c10ff */
[----:B------:R-:W-:Y:S01]  /*14120*/  LEA.HI.X.SX32 R5, R16, R248, 0x2, P6 ;  /* 0x000000f810057211 */ /* 0x000fe200030f16ff */
[----:B------:R1:W5:Y:S01]  /*14130*/  LDL.LU.64 R18, [R1+0x25d0] ;  /* 0x0025d00001127983 */ /* 0x0003620000300a00 */
[----:B------:R-:W-:-:S03]  /*14140*/  LEA R16, P0, R15, R0, 0x2 ;  /* 0x000000000f107211 */ /* 0x000fc600078010ff */
[----:B------:R-:W2:Y:S01]  /*14150*/  LDL.LU R246, [R1+0x7bc] ;  /* 0x0007bc0001f67983 */ /* 0x000ea20000300800 */
[----:B------:R-:W-:-:S03]  /*14160*/  LEA.HI.X.SX32 R17, R15, R248, 0x2, P0 ;  /* 0x000000f80f117211 */ /* 0x000fc600000f16ff */
[----:B------:R1:W-:Y:S01]  /*14170*/  STL.64 [R1+0x758], R4 ;  /* 0x0007580401007387 */ /* 0x0003e20000100a00 */
[----:B------:R-:W-:Y:S02]  /*14180*/  IMAD R13, R13, c[0x0][0x190], RZ ;  /* 0x000064000d0d7a24 */ /* 0x000fe400078e02ff */
[----:B------:R-:W-:Y:S01]  /*14190*/  IMAD R12, R12, c[0x0][0x190], RZ ;  /* 0x000064000c0c7a24 */ /* 0x000fe200078e02ff */
[----:B-1----:R-:W-:Y:S01]  /*141a0*/  LEA R4, P6, R14, R0, 0x2 ;  /* 0x000000000e047211 */ /* 0x002fe200078c10ff */
[----:B----4-:R-:W-:-:S03]  /*141b0*/  IMAD R244, R251, c[0x0][0x190], RZ ;  /* 0x00006400fbf47a24 */ /* 0x010fc600078e02ff */
[----:B------:R-:W-:Y:S01]  /*141c0*/  LEA.HI.X.SX32 R5, R14, R248, 0x2, P6 ;  /* 0x000000f80e057211 */ /* 0x000fe200030f16ff */
[----:B------:R-:W4:Y:S01]  /*141d0*/  LDL.LU R251, [R1+0x7c4] ;  /* 0x0007c40001fb7983 */ /* 0x000f220000300800 */
[----:B------:R-:W-:-:S03]  /*141e0*/  LEA R14, P0, R13, R0, 0x2 ;  /* 0x000000000d0e7211 */ /* 0x000fc600078010ff */
[----:B------:R1:W-:Y:S01]  /*141f0*/  STL.64 [R1+0x760], R16 ;  /* 0x0007601001007387 */ /* 0x0003e20000100a00 */
[----:B------:R-:W-:-:S03]  /*14200*/  LEA.HI.X.SX32 R15, R13, R248, 0x2, P0 ;  /* 0x000000f80d0f7211 */ /* 0x000fc600000f16ff */
[----:B-1----:R1:W5:Y:S04]  /*14210*/  LDL.LU.64 R16, [R1+0x25c8] ;  /* 0x0025c80001107983 */ /* 0x0023680000300a00 */
[----:B------:R1:W-:Y:S04]  /*14220*/  STL.64 [R1+0x768], R4 ;  /* 0x0007680401007387 */ /* 0x0003e80000100a00 */
[----:B------:R3:W-:Y:S01]  /*14230*/  STL.64 [R1+0x770], R14 ;  /* 0x0007700e01007387 */ /* 0x0007e20000100a00 */
[----:B-1----:R-:W-:-:S04]  /*14240*/  LEA R4, P6, R12, R0, 0x2 ;  /* 0x000000000c047211 */ /* 0x002fc800078c10ff */
[----:B------:R-:W-:Y:S01]  /*14250*/  LEA.HI.X.SX32 R5, R12, R248, 0x2, P6 ;  /* 0x000000f80c057211 */ /* 0x000fe200030f16ff */
[----:B---3--:R1:W5:Y:S01]  /*14260*/  LDL.LU.64 R14, [R1+0x25c0] ;  /* 0x0025c000010e7983 */ /* 0x0083620000300a00 */
[----:B------:R-:W-:-:S03]  /*14270*/  LEA R12, P0, R11, R0, 0x2 ;  /* 0x000000000b0c7211 */ /* 0x000fc600078010ff */
[----:B------:R3:W-:Y:S01]  /*14280*/  STL.64 [R1+0x778], R4 ;  /* 0x0007780401007387 */ /* 0x0007e20000100a00 */
[----:B------:R-:W-:Y:S01]  /*14290*/  LEA.HI.X.SX32 R13, R11, R248, 0x2, P0 ;  /* 0x000000f80b0d7211 */ /* 0x000fe200000f16ff */
[----:B------:R-:W-:-:S04]  /*142a0*/  IMAD R9, R9, c[0x0][0x190], RZ ;  /* 0x0000640009097a24 */ /* 0x000fc800078e02ff */
[----:B------:R1:W-:Y:S01]  /*142b0*/  STL.64 [R1+0x780], R12 ;  /* 0x0007800c01007387 */ /* 0x0003e20000100a00 */
[----:B---3--:R-:W-:-:S04]  /*142c0*/  LEA R4, P6, R10, R0, 0x2 ;  /* 0x000000000a047211 */ /* 0x008fc800078c10ff */
[----:B------:R-:W-:Y:S01]  /*142d0*/  LEA.HI.X.SX32 R5, R10, R248, 0x2, P6 ;  /* 0x000000f80a057211 */ /* 0x000fe200030f16ff */
[----:B-1----:R1:W5:Y:S01]  /*142e0*/  LDL.LU.64 R12, [R1+0x25b8] ;  /* 0x0025b800010c7983 */ /* 0x0023620000300a00 */
[----:B------:R-:W-:Y:S01]  /*142f0*/  LEA R10, P0, R9, R0, 0x2 ;  /* 0x00000000090a7211 */ /* 0x000fe200078010ff */
[----:B------:R-:W-:-:S03]  /*14300*/  IMAD R7, R7, c[0x0][0x190], RZ ;  /* 0x0000640007077a24 */ /* 0x000fc600078e02ff */
[----:B------:R-:W-:Y:S01]  /*14310*/  LEA.HI.X.SX32 R11, R9, R248, 0x2, P0 ;  /* 0x000000f8090b7211 */ /* 0x000fe200000f16ff */
[----:B------:R-:W-:Y:S02]  /*14320*/  IMAD R6, R6, c[0x0][0x190], RZ ;  /* 0x0000640006067a24 */ /* 0x000fe400078e02ff */
[----:B------:R-:W-:Y:S02]  /*14330*/  IMAD R245, R245, c[0x0][0x190], RZ ;  /* 0x00006400f5f57a24 */ /* 0x000fe400078e02ff */
[----:B------:R-:W-:Y:S02]  /*14340*/  IMAD R3, R3, c[0x0][0x190], RZ ;  /* 0x0000640003037a24 */ /* 0x000fe400078e02ff */
[----:B--2---:R-:W-:Y:S02]  /*14350*/  IMAD R252, R250, c[0x0][0x190], RZ ;  /* 0x00006400fafc7a24 */ /* 0x004fe400078e02ff */
[----:B------:R-:W2:Y:S04]  /*14360*/  LDL.LU R250, [R1+0x7f4] ;  /* 0x0007f40001fa7983 */ /* 0x000ea80000300800 */
[----:B------:R3:W-:Y:S04]  /*14370*/  STL.64 [R1+0x788], R4 ;  /* 0x0007880401007387 */ /* 0x0007e80000100a00 */
[----:B------:R1:W-:Y:S01]  /*14380*/  STL.64 [R1+0x790], R10 ;  /* 0x0007900a01007387 */ /* 0x0003e20000100a00 */
[----:B---3--:R-:W-:-:S04]  /*14390*/  LEA R4, P6, R8, R0, 0x2 ;  /* 0x0000000008047211 */ /* 0x008fc800078c10ff */
[----:B------:R-:W-:Y:S01]  /*143a0*/  LEA.HI.X.SX32 R5, R8, R248, 0x2, P6 ;  /* 0x000000f808057211 */ /* 0x000fe200030f16ff */
[----:B-1----:R1:W5:Y:S01]  /*143b0*/  LDL.LU.64 R10, [R1+0x25b0] ;  /* 0x0025b000010a7983 */ /* 0x0023620000300a00 */
[----:B------:R-:W-:-:S03]  /*143c0*/  LEA R8, P0, R7, R0, 0x2 ;  /* 0x0000000007087211 */ /* 0x000fc600078010ff */
[----:B------:R3:W-:Y:S01]  /*143d0*/  STL.64 [R1+0x798], R4 ;  /* 0x0007980401007387 */ /* 0x0007e20000100a00 */
[----:B------:R-:W-:Y:S02]  /*143e0*/  LEA.HI.X.SX32 R9, R7, R248, 0x2, P0 ;  /* 0x000000f807097211 */ /* 0x000fe400000f16ff */
[----:B---3--:R-:W-:-:S03]  /*143f0*/  LEA R4, P6, R6, R0, 0x2 ;  /* 0x0000000006047211 */ /* 0x008fc600078c10ff */
[----:B------:R3:W-:Y:S01]  /*14400*/  STL.64 [R1+0x7a0], R8 ;  /* 0x0007a00801007387 */ /* 0x0007e20000100a00 */
[----:B------:R-:W-:Y:S02]  /*14410*/  LEA.HI.X.SX32 R5, R6, R248, 0x2, P6 ;  /* 0x000000f806057211 */ /* 0x000fe400030f16ff */
[C---:B------:R-:W-:Y:S01]  /*14420*/  LEA R6, P0, R245.reuse, R0, 0x2 ;  /* 0x00000000f5067211 */ /* 0x040fe200078010ff */
[----:B---3--:R1:W5:Y:S04]  /*14430*/  LDL.LU.64 R8, [R1+0x25a8] ;  /* 0x0025a80001087983 */ /* 0x0083680000300a00 */
[----:B------:R3:W-:Y:S01]  /*14440*/  STL.64 [R1+0x7a8], R4 ;  /* 0x0007a80401007387 */ /* 0x0007e20000100a00 */
[----:B------:R-:W-:Y:S02]  /*14450*/  LEA.HI.X.SX32 R7, R245, R248, 0x2, P0 ;  /* 0x000000f8f5077211 */ /* 0x000fe400000f16ff */
[----:B---3--:R-:W-:-:S04]  /*14460*/  LEA R4, P6, R244, R0, 0x2 ;  /* 0x00000000f4047211 */ /* 0x008fc800078c10ff */
[----:B------:R-:W-:Y:S02]  /*14470*/  LEA.HI.X.SX32 R5, R244, R248, 0x2, P6 ;  /* 0x000000f8f4057211 */ /* 0x000fe400030f16ff */
[C---:B------:R-:W-:Y:S01]  /*14480*/  LEA R244, P0, R3.reuse, R0, 0x2 ;  /* 0x0000000003f47211 */ /* 0x040fe200078010ff */
[----:B------:R3:W-:Y:S03]  /*14490*/  STL.64 [R1+0x7b0], R6 ;  /* 0x0007b00601007387 */ /* 0x0007e60000100a00 */
[----:B------:R-:W-:Y:S01]  /*144a0*/  LEA.HI.X.SX32 R245, R3, R248, 0x2, P0 ;  /* 0x000000f803f57211 */ /* 0x000fe200000f16ff */
[----:B---3--:R1:W5:Y:S04]  /*144b0*/  LDL.LU.64 R6, [R1+0x25a0] ;  /* 0x0025a00001067983 */ /* 0x0083680000300a00 */
[----:B------:R3:W-:Y:S04]  /*144c0*/  STL.64 [R1+0x7b8], R4 ;  /* 0x0007b80401007387 */ /* 0x0007e80000100a00 */
[----:B------:R1:W-:Y:S01]  /*144d0*/  STL.64 [R1+0x7c0], R244 ;  /* 0x0007c0f401007387 */ /* 0x0003e20000100a00 */
[----:B---3--:R-:W-:-:S03]  /*144e0*/  LEA R4, P6, R252, R0, 0x2 ;  /* 0x00000000fc047211 */ /* 0x008fc600078c10ff */
[----:B-1----:R1:W5:Y:S01]  /*144f0*/  LDL.LU.64 R244, [R1+0x2598] ;  /* 0x0025980001f47983 */ /* 0x0023620000300a00 */
[----:B------:R-:W-:-:S03]  /*14500*/  LEA.HI.X.SX32 R5, R252, R248, 0x2, P6 ;  /* 0x000000f8fc057211 */ /* 0x000fc600030f16ff */
[----:B------:R-:W3:Y:S01]  /*14510*/  LDL.LU R252, [R1+0x7d4] ;  /* 0x0007d40001fc7983 */ /* 0x000ee20000300800 */
[----:B------:R-:W-:Y:S02]  /*14520*/  IMAD R2, R2, c[0x0][0x190], RZ ;  /* 0x0000640002027a24 */ /* 0x000fe400078e02ff */
[----:B------:R-:W-:Y:S01]  /*14530*/  IMAD R249, R249, c[0x0][0x190], RZ ;  /* 0x00006400f9f97a24 */ /* 0x000fe200078e02ff */
[----:B------:R1:W-:Y:S01]  /*14540*/  STL.64 [R1+0x7c8], R4 ;  /* 0x0007c80401007387 */ /* 0x0003e20000100a00 */
[----:B------:R-:W-:Y:S01]  /*14550*/  IMAD R247, R247, c[0x0][0x190], RZ ;  /* 0x00006400f7f77a24 */ /* 0x000fe200078e02ff */
[-C--:B-1----:R-:W-:Y:S01]  /*14560*/  LEA R4, P0, R2, R0.reuse, 0x2 ;  /* 0x0000000002047211 */ /* 0x082fe200078010ff */
[----:B------:R-:W-:Y:S01]  /*14570*/  IMAD.MOV.U32 R5, RZ, RZ, R2 ;  /* 0x000000ffff057224 */ /* 0x000fe200078e0002 */
[----:B------:R-:W-:Y:S01]  /*14580*/  LEA R2, P6, R249, R0, 0x2 ;  /* 0x00000000f9027211 */ /* 0x000fe200078c10ff */
[----:B------:R-:W-:-:S03]  /*14590*/  IMAD R246, R246, c[0x0][0x190], RZ ;  /* 0x00006400f6f67a24 */ /* 0x000fc600078e02ff */
[-C--:B------:R-:W-:Y:S02]  /*145a0*/  LEA.HI.X.SX32 R3, R249, R248.reuse, 0x2, P6 ;  /* 0x000000f8f9037211 */ /* 0x080fe400030f16ff */
[----:B------:R-:W-:Y:S01]  /*145b0*/  LEA.HI.X.SX32 R5, R5, R248, 0x2, P0 ;  /* 0x000000f805057211 */ /* 0x000fe200000f16ff */
[----:B------:R-:W2:Y:S04]  /*145c0*/  LDL.LU R249, [R1+0x7ec] ;  /* 0x0007ec0001f97983 */ /* 0x000ea80000300800 */
[----:B------:R1:W-:Y:S04]  /*145d0*/  STL.64 [R1+0x7d8], R2 ;  /* 0x0007d80201007387 */ /* 0x0003e80000100a00 */
[----:B------:R1:W-:Y:S01]  /*145e0*/  STL.64 [R1+0x7d0], R4 ;  /* 0x0007d00401007387 */ /* 0x0003e20000100a00 */
[----:B----4-:R-:W-:Y:S01]  /*145f0*/  IMAD R251, R251, c[0x0][0x190], RZ ;  /* 0x00006400fbfb7a24 */ /* 0x010fe200078e02ff */
[----:B-1----:R-:W-:-:S02]  /*14600*/  LEA R2, P0, R247, R0, 0x2 ;  /* 0x00000000f7027211 */ /* 0x002fc400078010ff */
[C---:B------:R-:W-:Y:S02]  /*14610*/  LEA R4, P6, R246.reuse, R0, 0x2 ;  /* 0x00000000f6047211 */ /* 0x040fe400078c10ff */
[-C--:B------:R-:W-:Y:S02]  /*14620*/  LEA.HI.X.SX32 R3, R247, R248.reuse, 0x2, P0 ;  /* 0x000000f8f7037211 */ /* 0x080fe400000f16ff */
[----:B------:R-:W-:-:S03]  /*14630*/  LEA.HI.X.SX32 R5, R246, R248, 0x2, P6 ;  /* 0x000000f8f6057211 */ /* 0x000fc600030f16ff */
[----:B------:R1:W-:Y:S04]  /*14640*/  STL.64 [R1+0x7e0], R2 ;  /* 0x0007e00201007387 */ /* 0x0003e80000100a00 */
[----:B-1----:R-:W4:Y:S04]  /*14650*/  LDL.LU.64 R2, [R1+0x2590] ;  /* 0x0025900001027983 */ /* 0x002f280000300a00 */
[----:B------:R1:W-:Y:S02]  /*14660*/  STL.64 [R1+0x7e8], R4 ;  /* 0x0007e80401007387 */ /* 0x0003e40000100a00 */
[----:B-1----:R-:W-:-:S04]  /*14670*/  LEA R4, P0, R251, R0, 0x2 ;  /* 0x00000000fb047211 */ /* 0x002fc800078010ff */
[----:B------:R-:W-:-:S05]  /*14680*/  LEA.HI.X.SX32 R5, R251, R248, 0x2, P0 ;  /* 0x000000f8fb057211 */ /* 0x000fca00000f16ff */
[----:B------:R1:W-:Y:S04]  /*14690*/  STL.64 [R1+0x7f0], R4 ;  /* 0x0007f00401007387 */ /* 0x0003e80000100a00 */
[----:B-1----:R-:W4:Y:S01]  /*146a0*/  LDL.LU.64 R4, [R1+0x2588] ;  /* 0x0025880001047983 */ /* 0x002f220000300a00 */
[----:B---3--:R-:W-:-:S05]  /*146b0*/  IMAD R252, R252, c[0x0][0x190], RZ ;  /* 0x00006400fcfc7a24 */ /* 0x008fca00078e02ff */
[----:B------:R-:W-:-:S04]  /*146c0*/  LEA R246, P6, R252, R0, 0x2 ;  /* 0x00000000fcf67211 */ /* 0x000fc800078c10ff */
[----:B------:R-:W-:Y:S02]  /*146d0*/  LEA.HI.X.SX32 R247, R252, R248, 0x2, P6 ;  /* 0x000000f8fcf77211 */ /* 0x000fe400030f16ff */
[----:B------:R-:W3:Y:S04]  /*146e0*/  LDL.LU R252, [R1+0x804] ;  /* 0x0008040001fc7983 */ /* 0x000ee80000300800 */
[----:B------:R-:W1:Y:S04]  /*146f0*/  S2R R251, SR_TID.X ;  /* 0x0000000000fb7919 */ /* 0x000e680000002100 */
[----:B------:R2:W-:Y:S02]  /*14700*/  STL.64 [R1+0x7f8], R246 ;  /* 0x0007f8f601007387 */ /* 0x0005e40000100a00 */
[----:B--2---:R-:W-:-:S05]  /*14710*/  IMAD R249, R249, c[0x0][0x190], RZ ;  /* 0x00006400f9f97a24 */ /* 0x004fca00078e02ff */
[----:B------:R-:W-:Y:S01]  /*14720*/  LEA R246, P6, R249, R0, 0x2 ;  /* 0x00000000f9f67211 */ /* 0x000fe200078c10ff */
[----:B------:R-:W-:Y:S01]  /*14730*/  IMAD R250, R250, c[0x0][0x190], RZ ;  /* 0x00006400fafa7a24 */ /* 0x000fe200078e02ff */
[----:B-1----:R-:W-:-:S04]  /*14740*/  LOP3.LUT R247, R251, 0x3f, RZ, 0xc0, !PT ;  /* 0x0000003ffbf77812 */ /* 0x002fc800078ec0ff */
[----:B------:R-:W-:Y:S02]  /*14750*/  ISETP.GE.AND P0, PT, R247, c[0x0][0x180], PT ;  /* 0x00006000f7007a0c */ /* 0x000fe40003f06270 */
[----:B------:R-:W-:-:S05]  /*14760*/  LEA.HI.X.SX32 R247, R249, R248, 0x2, P6 ;  /* 0x000000f8f9f77211 */ /* 0x000fca00030f16ff */
[----:B------:R1:W-:Y:S01]  /*14770*/  STL.64 [R1+0x800], R246 ;  /* 0x000800f601007387 */ /* 0x0003e20000100a00 */
[----:B------:R-:W-:Y:S02]  /*14780*/  LOP3.LUT R251, R251, 0x7f, RZ, 0xc0, !PT ;  /* 0x0000007ffbfb7812 */ /* 0x000fe400078ec0ff */
[----:B------:R-:W-:Y:S02]  /*14790*/  SEL R249, RZ, 0x4, !P4 ;  /* 0x00000004fff97807 */ /* 0x000fe40006000000 */
[----:B-1----:R-:W-:-:S04]  /*147a0*/  LEA R246, P6, R250, R0, 0x2 ;  /* 0x00000000faf67211 */ /* 0x002fc800078c10ff */
[----:B------:R-:W-:Y:S01]  /*147b0*/  LEA.HI.X.SX32 R247, R250, R248, 0x2, P6 ;  /* 0x000000f8faf77211 */ /* 0x000fe200030f16ff */
[----:B------:R-:W-:Y:S01]  /*147c0*/  IMAD.SHL.U32 R251, R251, 0x4, RZ ;  /* 0x00000004fbfb7824 */ /* 0x000fe200078e00ff */
[----:B------:R-:W-:Y:S01]  /*147d0*/  SEL R249, R249, RZ, !P0 ;  /* 0x000000fff9f97207 */ /* 0x000fe20004000000 */
[----:B------:R-:W-:Y:S02]  /*147e0*/  IMAD.MOV.U32 R250, RZ, RZ, c[0x0][0x188] ;  /* 0x00006200fffa7624 */ /* 0x000fe400078e00ff */
[----:B------:R1:W-:Y:S01]  /*147f0*/  STL.64 [R1+0x810], R246 ;  /* 0x000810f601007387 */ /* 0x0003e20000100a00 */
[----:B------:R-:W-:Y:S01]  /*14800*/  ISETP.NE.U32.AND P0, PT, R249, RZ, PT ;  /* 0x000000fff900720c */ /* 0x000fe20003f05070 */
[----:B------:R-:W-:Y:S01]  /*14810*/  IMAD R249, R250, 0x3f, RZ ;  /* 0x0000003ffaf97824 */ /* 0x000fe200078e02ff */
[----:B------:R-:W-:Y:S01]  /*14820*/  LOP3.LUT R251, R251, 0x60, RZ, 0x3c, !PT ;  /* 0x00000060fbfb7812 */ /* 0x000fe200078e3cff */
[----:B---3--:R-:W-:-:S05]  /*14830*/  IMAD R252, R252, c[0x0][0x190], RZ ;  /* 0x00006400fcfc7a24 */ /* 0x008fca00078e02ff */
[----:B-1----:R-:W-:-:S04]  /*14840*/  LEA R246, P6, R252, R0, 0x2 ;  /* 0x00000000fcf67211 */ /* 0x002fc800078c10ff */
[----:B------:R-:W-:Y:S02]  /*14850*/  LEA.HI.X.SX32 R247, R252, R248, 0x2, P6 ;  /* 0x000000f8fcf77211 */ /* 0x000fe400030f16ff */
[C---:B------:R-:W-:Y:S02]  /*14860*/  IADD3 R248, R251.reuse, 0x100000, RZ ;  /* 0x00100000fbf87810 */ /* 0x040fe40007ffe0ff */
[----:B------:R-:W-:Y:S01]  /*14870*/  IADD3 R0, R251, 0x100000, RZ ;  /* 0x00100000fb007810 */ /* 0x000fe20007ffe0ff */
[----:B------:R1:W-:Y:S01]  /*14880*/  STL.64 [R1+0x808], R246 ;  /* 0x000808f601007387 */ /* 0x0003e20000100a00 */
[----:B----4-:R-:W-:-:S04]  /*14890*/  IMAD.WIDE R250, R249, 0x4, R2 ;  /* 0x00000004f9fa7825 */ /* 0x010fc800078e0202 */
[----:B-1----:R-:W-:Y:S02]  /*148a0*/  IMAD.WIDE R246, R249, 0x4, R4 ;  /* 0x00000004f9f67825 */ /* 0x002fe400078e0204 */
[----:B------:R-:W1:Y:S02]  /*148b0*/  S2R R249, SR_TID.X ;  /* 0x0000000000f97919 */ /* 0x000e640000002100 */
[----:B------:R-:W-:Y:S02]  /*148c0*/  IMAD.MOV.U32 R252, RZ, RZ, c[0x0][0x180] ;  /* 0x00006000fffc7624 */ /* 0x000fe400078e00ff */
[----:B------:R2:W-:Y:S04]  /*148d0*/  LDGSTS.E [R248+-0x50400], [R246.64], !P5 ;  /* 0xafc00000f6f87fae */ /* 0x0005e8000e921844 */
[----:B------:R3:W-:Y:S02]  /*148e0*/  LDGSTS.E [R0+-0x50200], [R250.64], !P5 ;  /* 0xafe00000fa007fae */ /* 0x0007e4000e921844 */
[----:B---3--:R-:W-:-:S04]  /*148f0*/  IADD3 R0, R252, -0x41, RZ ;  /* 0xffffffbffc007810 */ /* 0x008fc80007ffe0ff */
[----:B------:R-:W-:Y:S02]  /*14900*/  ISETP.GE.U32.AND P6, PT, R0, 0x7fffff80, PT ;  /* 0x7fffff800000780c */ /* 0x000fe40003fc6070 */
[----:B------:R-:W-:Y:S02]  /*14910*/  IADD3 R0, R252, -0x45, RZ ;  /* 0xffffffbbfc007810 */ /* 0x000fe40007ffe0ff */
[----:B-1----:R-:W-:Y:S02]  /*14920*/  LOP3.LUT R252, R249, 0x3f, RZ, 0xc0, !PT ;  /* 0x0000003ff9fc7812 */ /* 0x002fe400078ec0ff */
[----:B--2---:R-:W-:Y:S02]  /*14930*/  SHF.R.S32.HI R248, RZ, 0x6, R249 ;  /* 0x00000006fff87819 */ /* 0x004fe400000114f9 */
[----:B------:R-:W-:Y:S01]  /*14940*/  ISETP.GE.U32.AND P5, PT, R0, 0x7fffff7c, PT ;  /* 0x7fffff7c0000780c */ /* 0x000fe20003fa6070 */
[----:B------:R-:W-:Y:S01]  /*14950*/  IMAD.SHL.U32 R0, R252, 0x4, RZ ;  /* 0x00000004fc007824 */ /* 0x000fe200078e00ff */
[----:B------:R-:W-:Y:S01]  /*14960*/  SGXT R248, R248, 0x1 ;  /* 0x00000001f8f8781a */ /* 0x000fe20000000200 */
[----:B------:R1:W-:Y:S03]  /*14970*/  STL.64 [R1+0x200], R246 ;  /* 0x000200f601007387 */ /* 0x0003e60000100a00 */
[----:B------:R-:W-:Y:S01]  /*14980*/  LOP3.LUT R0, R0, 0x110, R248, 0x78, !PT ;  /* 0x0000011000007812 */ /* 0x000fe200078e78f8 */
[----:B-1----:R1:W5:Y:S04]  /*14990*/  LDL.LU.64 R246, [R1+0x2580] ;  /* 0x0025800001f67983 */ /* 0x0023680000300a00 */
[----:B------:R2:W-:Y:S04]  /*149a0*/  STL.64 [R1+0x1f8], R250 ;  /* 0x0001f8fa01007387 */ /* 0x0005e80000100a00 */
[----:B--2---:R1:W5:Y:S04]  /*149b0*/  LDL.LU.64 R250, [R1+0x2578] ;  /* 0x0025780001fa7983 */ /* 0x0043680000300a00 */
[----:B------:R1:W-:Y:S01]  /*149c0*/  STL [R1+0x85c], R0 ;  /* 0x00085c0001007387 */ /* 0x0003e20000100800 */
[----:B------:R-:W-:-:S04]  /*149d0*/  IMAD.MOV.U32 R249, RZ, RZ, c[0x0][0x188] ;  /* 0x00006200fff97624 */ /* 0x000fc800078e00ff */
[----:B------:R-:W-:Y:S02]  /*149e0*/  IMAD.SHL.U32 R248, R249, 0x40, RZ ;  /* 0x00000040f9f87824 */ /* 0x000fe400078e00ff */
[----:B------:R2:W-:Y:S04]  /*149f0*/  STL.64 [R1+0x2c88], R182 ;  /* 0x002c88b601007387 */ /* 0x0005e80000100a00 */
[----:B------:R-:W0:Y:S04]  /*14a00*/  LDGDEPBAR ;  /* 0x00000000000079af */ /* 0x000e280000000000 */
[----:B--2---:R-:W2:Y:S04]  /*14a10*/  LDL.64 R182, [R1+0x138] ;  /* 0x0001380001b67983 */ /* 0x004ea80000100a00 */
[----:B------:R3:W-:Y:S04]  /*14a20*/  STL.64 [R1+0x2c80], R190 ;  /* 0x002c80be01007387 */ /* 0x0007e80000100a00 */
[----:B---3--:R-:W3:Y:S04]  /*14a30*/  LDL.64 R190, [R1+0x118] ;  /* 0x0001180001be7983 */ /* 0x008ee80000100a00 */
[----:B------:R4:W-:Y:S04]  /*14a40*/  STL.64 [R1+0x2c78], R198 ;  /* 0x002c78c601007387 */ /* 0x0009e80000100a00 */
[----:B----4-:R-:W4:Y:S04]  /*14a50*/  LDL.64 R198, [R1+0xf8] ;  /* 0x0000f80001c67983 */ /* 0x010f280000100a00 */
[----:B------:R1:W-:Y:S04]  /*14a60*/  STL.64 [R1+0x2c70], R206 ;  /* 0x002c70ce01007387 */ /* 0x0003e80000100a00 */
[----:B-1----:R-:W2:Y:S04]  /*14a70*/  LDL.64 R206, [R1+0xd8] ;  /* 0x0000d80001ce7983 */ /* 0x002ea80000100a00 */
[----:B------:R1:W-:Y:S04]  /*14a80*/  STL.64 [R1+0x2c68], R214 ;  /* 0x002c68d601007387 */ /* 0x0003e80000100a00 */
[----:B-1----:R-:W2:Y:S04]  /*14a90*/  LDL.64 R214, [R1+0xb8] ;  /* 0x0000b80001d67983 */ /* 0x002ea80000100a00 */
[----:B------:R1:W-:Y:S04]  /*14aa0*/  STL.64 [R1+0x2c60], R222 ;  /* 0x002c60de01007387 */ /* 0x0003e80000100a00 */
[----:B-1----:R-:W2:Y:S04]  /*14ab0*/  LDL.64 R222, [R1+0x98] ;  /* 0x0000980001de7983 */ /* 0x002ea80000100a00 */
[----:B------:R1:W-:Y:S04]  /*14ac0*/  STL.64 [R1+0x2c58], R230 ;  /* 0x002c58e601007387 */ /* 0x0003e80000100a00 */
[----:B-1----:R-:W2:Y:S04]  /*14ad0*/  LDL.64 R230, [R1+0x78] ;  /* 0x0000780001e67983 */ /* 0x002ea80000100a00 */
[----:B------:R1:W-:Y:S04]  /*14ae0*/  STL [R1+0x2c50], R239 ;  /* 0x002c50ef01007387 */ /* 0x0003e80000100800 */
[----:B-1----:R-:W2:Y:S04]  /*14af0*/  LDL R239, [R1+0x85c] ;  /* 0x00085c0001ef7983 */ /* 0x002ea80000100800 */
[----:B------:R1:W-:Y:S04]  /*14b00*/  STL [R1+0x2be8], R248 ;  /* 0x002be8f801007387 */ /* 0x0003e80000100800 */
[----:B-1----:R-:W4:Y:S04]  /*14b10*/  LDL.64 R248, [R1+0x18] ;  /* 0x0000180001f87983 */ /* 0x002f280000100a00 */
[----:B------:R1:W-:Y:S04]  /*14b20*/  STL.64 [R1+0x2be0], R4 ;  /* 0x002be00401007387 */ /* 0x0003e80000100a00 */
[----:B-1----:R-:W4:Y:S04]  /*14b30*/  LDL.64 R4, [R1+0x38] ;  /* 0x0000380001047983 */ /* 0x002f280000100a00 */
[----:B------:R1:W-:Y:S04]  /*14b40*/  STL.64 [R1+0x2bd8], R2 ;  /* 0x002bd80201007387 */ /* 0x0003e80000100a00 */
[----:B-1----:R-:W4:Y:S04]  /*14b50*/  LDL.64 R2, [R1+0x58] ;  /* 0x0000580001027983 */ /* 0x002f280000100a00 */
[----:B--2---:R1:W-:Y:S04]  /*14b60*/  LDGSTS.E [R239], [R182.64], P0 ;  /* 0x00000000b6ef7fae */ /* 0x0043e80008121844 */
[----:B---3--:R2:W-:Y:S04]  /*14b70*/  LDGSTS.E [R239+0x800], [R190.64], P0 ;  /* 0x00800000beef7fae */ /* 0x0085e80008121844 */
[----:B----4-:R3:W-:Y:S04]  /*14b80*/  LDGSTS.E [R239+0x1000], [R198.64], P0 ;  /* 0x01000000c6ef7fae */ /* 0x0107e80008121844 */
[----:B-1----:R-:W4:Y:S04]  /*14b90*/  LDL.LU.64 R182, [R1+0x2c88] ;  /* 0x002c880001b67983 */ /* 0x002f280000300a00 */
[----:B--2---:R-:W2:Y:S04]  /*14ba0*/  LDL.LU.64 R190, [R1+0x2c80] ;  /* 0x002c800001be7983 */ /* 0x004ea80000300a00 */
[----:B---3--:R-:W3:Y:S04]  /*14bb0*/  LDL.LU.64 R198, [R1+0x2c78] ;  /* 0x002c780001c67983 */ /* 0x008ee80000300a00 */
[----:B------:R1:W-:Y:S04]  /*14bc0*/  LDGSTS.E [R239+0x1800], [R206.64], P0 ;  /* 0x01800000ceef7fae */ /* 0x0003e80008121844 */
[----:B------:R1:W-:Y:S04]  /*14bd0*/  LDGSTS.E [R239+0x2000], [R214.64], P0 ;  /* 0x02000000d6ef7fae */ /* 0x0003e80008121844 */
[----:B------:R1:W-:Y:S04]  /*14be0*/  LDGSTS.E [R239+0x2800], [R222.64], P0 ;  /* 0x02800000deef7fae */ /* 0x0003e80008121844 */
[----:B-1----:R-:W2:Y:S04]  /*14bf0*/  LDL.LU.64 R206, [R1+0x2c70] ;  /* 0x002c700001ce7983 */ /* 0x002ea80000300a00 */
[----:B------:R-:W2:Y:S04]  /*14c00*/  LDL.LU.64 R214, [R1+0x2c68] ;  /* 0x002c680001d67983 */ /* 0x000ea80000300a00 */
[----:B------:R-:W2:Y:S04]  /*14c10*/  LDL.LU.64 R222, [R1+0x2c60] ;  /* 0x002c600001de7983 */ /* 0x000ea80000300a00 */
[----:B------:R1:W-:Y:S04]  /*14c20*/  LDGSTS.E [R239+0x3000], [R230.64], P0 ;  /* 0x03000000e6ef7fae */ /* 0x0003e80008121844 */
[----:B------:R1:W-:Y:S04]  /*14c30*/  LDGSTS.E [R239+0x3800], [R2.64], P0 ;  /* 0x0380000002ef7fae */ /* 0x0003e80008121844 */
[----:B------:R1:W-:Y:S04]  /*14c40*/  LDGSTS.E [R239+0x4000], [R4.64], P0 ;  /* 0x0400000004ef7fae */ /* 0x0003e80008121844 */
[----:B-1----:R-:W2:Y:S04]  /*14c50*/  LDL.LU.64 R230, [R1+0x2c58] ;  /* 0x002c580001e67983 */ /* 0x002ea80000300a00 */
[----:B------:R-:W2:Y:S04]  /*14c60*/  LDL.64 R2, [R1+0x150] ;  /* 0x0001500001027983 */ /* 0x000ea80000100a00 */
[----:B------:R1:W-:Y:S04]  /*14c70*/  LDGSTS.E [R239+0x4800], [R248.64], P0 ;  /* 0x04800000f8ef7fae */ /* 0x0003e80008121844 */
[----:B------:R-:W2:Y:S04]  /*14c80*/  LDL.64 R4, [R1+0x170] ;  /* 0x0001700001047983 */ /* 0x000ea80000100a00 */
[----:B-----5:R2:W-:Y:S04]  /*14c90*/  LDGSTS.E [R239+0x5000], [R250.64], P0 ;  /* 0x05000000faef7fae */ /* 0x0205e80008121844 */
[----:B-1----:R-:W2:Y:S04]  /*14ca0*/  LDL.64 R248, [R1+0x190] ;  /* 0x0001900001f87983 */ /* 0x002ea80000100a00 */
[----:B------:R-:W-:Y:S04]  /*14cb0*/  STL.64 [R1+0x2ac8], R250 ;  /* 0x002ac8fa01007387 */ /* 0x000fe80000100a00 */
[----:B------:R-:W-:Y:S04]  /*14cc0*/  STL.64 [R1+0x2ab8], R8 ;  /* 0x002ab80801007387 */ /* 0x000fe80000100a00 */
[----:B------:R-:W-:Y:S04]  /*14cd0*/  STL.64 [R1+0x2ab0], R16 ;  /* 0x002ab01001007387 */ /* 0x000fe80000100a00 */
[----:B------:R-:W-:Y:S04]  /*14ce0*/  STL.64 [R1+0x2ac0], R24 ;  /* 0x002ac01801007387 */ /* 0x000fe80000100a00 */
[----:B------:R-:W-:Y:S04]  /*14cf0*/  STL.64 [R1+0x2ad0], R32 ;  /* 0x002ad02001007387 */ /* 0x000fe80000100a00 */
[----:B------:R-:W-:Y:S04]  /*14d00*/  STL.64 [R1+0x2ad8], R40 ;  /* 0x002ad82801007387 */ /* 0x000fe80000100a00 */
[----:B------:R1:W-:Y:S04]  /*14d10*/  LDGSTS.E [R239+0x5800], [R8.64], P0 ;  /* 0x0580000008ef7fae */ /* 0x0003e80008121844 */
        /* <DEDUP_REMOVED lines=34> */
[----:B------:R1:W-:Y:S04]  /*14f40*/  STL.64 [R1+0x2b68], R184 ;  /* 0x002b68b801007387 */ /* 0x0003e80000100a00 */
[----:B------:R1:W-:Y:S04]  /*14f50*/  LDGSTS.E [R239+0xe800], [R152.64], P0 ;  /* 0x0e80000098ef7fae */ /* 0x0003e80008121844 */
[----:B------:R-:W-:Y:S04]  /*14f60*/  STL.64 [R1+0x2b70], R192 ;  /* 0x002b70c001007387 */ /* 0x000fe80000100a00 */
[----:B------:R1:W-:Y:S04]  /*14f70*/  LDGSTS.E [R239+0xf000], [R160.64], P0 ;  /* 0x0f000000a0ef7fae */ /* 0x0003e80008121844 */
[----:B------:R1:W-:Y:S04]  /*14f80*/  STL.64 [R1+0x2b78], R200 ;  /* 0x002b78c801007387 */ /* 0x0003e80000100a00 */
        /* <DEDUP_REMOVED lines=10> */
[----:B-1----:R-:W3:Y:S04]  /*15030*/  LDL.64 R184, [R1+0x1d0] ;  /* 0x0001d00001b87983 */ /* 0x002ee80000100a00 */
[----:B----4-:R-:W4:Y:S04]  /*15040*/  LDL.64 R200, [R1+0x1b0] ;  /* 0x0001b00001c87983 */ /* 0x010f280000100a00 */
[----:B------:R-:W3:Y:S04]  /*15050*/  LDL.64 R176, [R1+0x1f0] ;  /* 0x0001f00001b07983 */ /* 0x000ee80000100a00 */
[----:B------:R-:W3:Y:S04]  /*15060*/  LDL.64 R168, [R1+0x600] ;  /* 0x0006000001a87983 */ /* 0x000ee80000100a00 */
[----:B------:R-:W3:Y:S04]  /*15070*/  LDL.64 R152, [R1+0x620] ;  /* 0x0006200001987983 */ /* 0x000ee80000100a00 */
[----:B------:R-:W3:Y:S04]  /*15080*/  LDL.64 R144, [R1+0x640] ;  /* 0x0006400001907983 */ /* 0x000ee80000100a00 */
[----:B------:R-:W3:Y:S04]  /*15090*/  LDL.64 R136, [R1+0x660] ;  /* 0x0006600001887983 */ /* 0x000ee80000100a00 */
[----:B------:R-:W3:Y:S04]  /*150a0*/  LDL.64 R120, [R1+0x680] ;  /* 0x0006800001787983 */ /* 0x000ee80000100a00 */
[----:B------:R-:W3:Y:S04]  /*150b0*/  LDL.64 R112, [R1+0x6a0] ;  /* 0x0006a00001707983 */ /* 0x000ee80000100a00 */
[----:B------:R-:W3:Y:S04]  /*150c0*/  LDL.64 R104, [R1+0x6c0] ;  /* 0x0006c00001687983 */ /* 0x000ee80000100a00 */
[----:B------:R1:W-:Y:S04]  /*150d0*/  LDGSTS.E [R239+0x12000], [R208.64], P0 ;  /* 0x12000000d0ef7fae */ /* 0x0003e80008121844 */
        /* <DEDUP_REMOVED lines=9> */
[----:B--2---:R2:W-:Y:S04]  /*15170*/  LDGSTS.E [R239+0x14800], [R2.64], P0 ;  /* 0x1480000002ef7fae */ /* 0x0045e80008121844 */
[----:B------:R-:W3:Y:S04]  /*15180*/  LDL.64 R32, [R1+0x780] ;  /* 0x0007800001207983 */ /* 0x000ee80000100a00 */
[----:B------:R-:W3:Y:S04]  /*15190*/  LDL.64 R16, [R1+0x7c0] ;  /* 0x0007c00001107983 */ /* 0x000ee80000100a00 */
[----:B--2---:R-:W2:Y:S04]  /*151a0*/  LDL.64 R2, [R1+0x7a0] ;  /* 0x0007a00001027983 */ /* 0x004ea80000100a00 */
[----:B------:R-:W2:Y:S04]  /*151b0*/  LDL.64 R8, [R1+0x7e0] ;  /* 0x0007e00001087983 */ /* 0x000ea80000100a00 */
[----:B------:R1:W-:Y:S04]  /*151c0*/  LDGSTS.E [R239+0x15000], [R4.64], P0 ;  /* 0x1500000004ef7fae */ /* 0x0003e80008121844 */
[----:B------:R-:W2:Y:S04]  /*151d0*/  LDL.64 R250, [R1+0x800] ;  /* 0x0008000001fa7983 */ /* 0x000ea80000100a00 */
[----:B------:R1:W-:Y:S04]  /*151e0*/  LDGSTS.E [R239+0x15800], [R248.64], P0 ;  /* 0x15800000f8ef7fae */ /* 0x0003e80008121844 */
[----:B-1----:R-:W2:Y:S04]  /*151f0*/  LDL.64 R4, [R1+0x130] ;  /* 0x0001300001047983 */ /* 0x002ea80000100a00 */
[----:B------:R-:W2:Y:S04]  /*15200*/  LDL.64 R248, [R1+0x110] ;  /* 0x0001100001f87983 */ /* 0x000ea80000100a00 */
[----:B------:R-:W2:Y:S04]  /*15210*/  LDL.LU.64 R224, [R1+0xf0] ;  /* 0x0000f00001e07983 */ /* 0x000ea80000300a00 */
[----:B------:R-:W2:Y:S04]  /*15220*/  LDL.LU.64 R192, [R1+0xd0] ;  /* 0x0000d00001c07983 */ /* 0x000ea80000300a00 */
[----:B------:R-:W2:Y:S04]  /*15230*/  LDL.LU.64 R160, [R1+0xb0] ;  /* 0x0000b00001a07983 */ /* 0x000ea80000300a00 */
[----:B------:R-:W2:Y:S04]  /*15240*/  LDL.LU.64 R128, [R1+0x90] ;  /* 0x0000900001807983 */ /* 0x000ea80000300a00 */
[----:B------:R-:W2:Y:S04]  /*15250*/  LDL.LU.64 R96, [R1+0x70] ;  /* 0x0000700001607983 */ /* 0x000ea80000300a00 */
[----:B------:R-:W2:Y:S04]  /*15260*/  LDL.LU.64 R64, [R1+0x50] ;  /* 0x0000500001407983 */ /* 0x000ea80000300a00 */
[----:B------:R-:W2:Y:S04]  /*15270*/  LDL.LU.64 R40, [R1+0x30] ;  /* 0x0000300001287983 */ /* 0x000ea80000300a00 */
[----:B------:R-:W2:Y:S04]  /*15280*/  LDL.LU.64 R24, [R1+0x10] ;  /* 0x0000100001187983 */ /* 0x000ea80000300a00 */
[----:B----4-:R1:W-:Y:S04]  /*15290*/  LDGSTS.E [R239+0x16000], [R200.64], P0 ;  /* 0x16000000c8ef7fae */ /* 0x0103e80008121844 */
[----:B---3--:R3:W-:Y:S04]  /*152a0*/  LDGSTS.E [R239+0x16800], [R184.64], P0 ;  /* 0x16800000b8ef7fae */ /* 0x0087e80008121844 */
[----:B------:R4:W-:Y:S04]  /*152b0*/  LDGSTS.E [R239+0x17000], [R176.64], P0 ;  /* 0x17000000b0ef7fae */ /* 0x0009e80008121844 */
        /* <DEDUP_REMOVED lines=13> */
[----:B--2---:R2:W-:Y:S04]  /*15390*/  LDGSTS.E [R239+0x1e000], [R2.64], P0 ;  /* 0x1e00000002ef7fae */ /* 0x0045e80008121844 */
[----:B------:R1:W-:Y:S04]  /*153a0*/  LDGSTS.E [R239+0x1e800], [R16.64], P0 ;  /* 0x1e80000010ef7fae */ /* 0x0003e80008121844 */
[----:B------:R1:W-:Y:S01]  /*153b0*/  LDGSTS.E [R239+0x1f000], [R8.64], P0 ;  /* 0x1f00000008ef7fae */ /* 0x0003e20008121844 */
[----:B--2---:R-:W-:-:S03]  /*153c0*/  LOP3.LUT R2, R239, 0x20, RZ, 0x3c, !PT ;  /* 0x00000020ef027812 */ /* 0x004fc600078e3cff */
[----:B------:R2:W-:Y:S04]  /*153d0*/  LDGSTS.E [R239+0x1f800], [R250.64], P0 ;  /* 0x1f800000faef7fae */ /* 0x0005e80008121844 */
[----:B------:R-:W-:Y:S04]  /*153e0*/  STL [R1+0x2554], R2 ;  /* 0x0025540201007387 */ /* 0x000fe80000100800 */
[----:B------:R1:W-:Y:S04]  /*153f0*/  LDGSTS.E [R2+0x200], [R4.64], P0 ;  /* 0x0020000004027fae */ /* 0x0003e80008121844 */
[----:B--2---:R-:W2:Y:S04]  /*15400*/  LDL.64 R250, [R1+0x158] ;  /* 0x0001580001fa7983 */ /* 0x004ea80000100a00 */
[----:B------:R3:W-:Y:S04]  /*15410*/  LDGSTS.E [R2+0xa00], [R248.64], P0 ;  /* 0x00a00000f8027fae */ /* 0x0007e80008121844 */
[----:B-1----:R-:W2:Y:S04]  /*15420*/  LDL.64 R4, [R1+0x178] ;  /* 0x0001780001047983 */ /* 0x002ea80000100a00 */
[----:B------:R1:W-:Y:S04]  /*15430*/  LDGSTS.E [R2+0x1200], [R224.64], P0 ;  /* 0x01200000e0027fae */ /* 0x0003e80008121844 */
[----:B---3--:R-:W2:Y:S04]  /*15440*/  LDL.64 R248, [R1+0x198] ;  /* 0x0001980001f87983 */ /* 0x008ea80000100a00 */
[----:B------:R1:W-:Y:S04]  /*15450*/  LDGSTS.E [R2+0x1a00], [R192.64], P0 ;  /* 0x01a00000c0027fae */ /* 0x0003e80008121844 */
[----:B------:R1:W-:Y:S04]  /*15460*/  LDGSTS.E [R2+0x2200], [R160.64], P0 ;  /* 0x02200000a0027fae */ /* 0x0003e80008121844 */
[----:B------:R1:W-:Y:S04]  /*15470*/  LDGSTS.E [R2+0x2a00], [R128.64], P0 ;  /* 0x02a0000080027fae */ /* 0x0003e80008121844 */
        /* <DEDUP_REMOVED lines=37> */
[----:B------:R2:W-:Y:S04]  /*156d0*/  LDGSTS.E [R2+0xca00], [R122.64], P0 ;  /* 0x0ca000007a027fae */ /* 0x0005e80008121844 */
[----:B-1----:R-:W3:Y:S04]  /*156e0*/  LDL.64 R96, [R1+0x1b8] ;  /* 0x0001b80001607983 */ /* 0x002ee80000100a00 */
        /* <DEDUP_REMOVED lines=13> */
[----:B----4-:R-:W4:Y:S04]  /*157c0*/  LDL.64 R176, [R1+0x688] ;  /* 0x0006880001b07983 */ /* 0x010f280000100a00 */
[----:B------:R1:W-:Y:S04]  /*157d0*/  LDGSTS.E [R2+0x10a00], [R186.64], P0 ;  /* 0x10a00000ba027fae */ /* 0x0003e80008121844 */
[----:B------:R-:W4:Y:S04]  /*157e0*/  LDL.64 R168, [R1+0x6a8] ;  /* 0x0006a80001a87983 */ /* 0x000f280000100a00 */
        /* <DEDUP_REMOVED lines=14> */
[----:B--2---:R2:W-:Y:S04]  /*158d0*/  LDGSTS.E [R2+0x14a00], [R250.64], P0 ;  /* 0x14a00000fa027fae */ /* 0x0045e80008121844 */
[----:B------:R-:W4:Y:S04]  /*158e0*/  LDL.64 R16, [R1+0x7a8] ;  /* 0x0007a80001107983 */ /* 0x000f280000100a00 */
[----:B------:R1:W-:Y:S04]  /*158f0*/  LDGSTS.E [R2+0x15200], [R4.64], P0 ;  /* 0x1520000004027fae */ /* 0x0003e80008121844 */
[----:B--2---:R-:W2:Y:S04]  /*15900*/  LDL.64 R250, [R1+0x7c8] ;  /* 0x0007c80001fa7983 */ /* 0x004ea80000100a00 */
        /* <DEDUP_REMOVED lines=13> */
[----:B---3--:R1:W-:Y:S04]  /*159e0*/  LDGSTS.E [R2+0x16200], [R96.64], P0 ;  /* 0x1620000060027fae */ /* 0x0083e80008121844 */
[----:B------:R1:W-:Y:S04]  /*159f0*/  LDGSTS.E [R2+0x16a00], [R160.64], P0 ;  /* 0x16a00000a0027fae */ /* 0x0003e80008121844 */
[----:B------:R1:W-:Y:S04]  /*15a00*/  LDGSTS.E [R2+0x17200], [R192.64], P0 ;  /* 0x17200000c0027fae */ /* 0x0003e80008121844 */
[----:B------:R1:W-:Y:S04]  /*15a10*/  LDGSTS.E [R2+0x17a00], [R240.64], P0 ;  /* 0x17a00000f0027fae */ /* 0x0003e80008121844 */
[----:B------:R1:W-:Y:S04]  /*15a20*/  LDGSTS.E [R2+0x18200], [R232.64], P0 ;  /* 0x18200000e8027fae */ /* 0x0003e80008121844 */
[----:B------:R1:W-:Y:S04]  /*15a30*/  LDGSTS.E [R2+0x18a00], [R208.64], P0 ;  /* 0x18a00000d0027fae */ /* 0x0003e80008121844 */
[----:B------:R1:W-:Y:S04]  /*15a40*/  LDGSTS.E [R2+0x19200], [R200.64], P0 ;  /* 0x19200000c8027fae */ /* 0x0003e80008121844 */
[----:B----4-:R1:W-:Y:S04]  /*15a50*/  LDGSTS.E [R2+0x19a00], [R176.64], P0 ;  /* 0x19a00000b0027fae */ /* 0x0103e80008121844 */
        /* <DEDUP_REMOVED lines=11> */
[----:B--2---:R-:W2:Y:S04]  /*15b10*/  LDL.64 R250, [R1+0x140] ;  /* 0x0001400001fa7983 */ /* 0x004ea80000100a00 */
[----:B------:R1:W-:Y:S04]  /*15b20*/  LDGSTS.E [R2+0x1fa00], [R248.64], P0 ;  /* 0x1fa00000f8027fae */ /* 0x0003e80008121844 */
[----:B---3--:R-:W3:Y:S04]  /*15b30*/  LDL.64 R4, [R1+0x180] ;  /* 0x0001800001047983 */ /* 0x008ee80000100a00 */
[----:B-1----:R-:W4:Y:S04]  /*15b40*/  LDL.64 R2, [R1+0x160] ;  /* 0x0001600001027983 */ /* 0x002f280000100a00 */
[----:B------:R-:W3:Y:S01]  /*15b50*/  LDL.64 R248, [R1+0x1a0] ;  /* 0x0001a00001f87983 */ /* 0x000ee20000100a00 */
[----:B------:R-:W-:-:S05]  /*15b60*/  LOP3.LUT R0, R239, 0x40, RZ, 0x3c, !PT ;  /* 0x00000040ef007812 */ /* 0x000fca00078e3cff */
        /* <DEDUP_REMOVED lines=17> */
[----:B------:R1:W-:Y:S04]  /*15c80*/  STL [R1+0x2550], R0 ;  /* 0x0025500001007387 */ /* 0x0003e80000100800 */
[----:B------:R1:W-:Y:S04]  /*15c90*/  LDGSTS.E [R0+0x8c00], [R60.64], P0 ;  /* 0x08c000003c007fae */ /* 0x0003e80008121844 */
        /* <DEDUP_REMOVED lines=34> */
[----:B------:R-:W3:Y:S04]  /*15ec0*/  LDL.64 R168, [R1+0x750] ;  /* 0x0007500001a87983 */ /* 0x000ee80000100a00 */
[----:B------:R1:W-:Y:S04]  /*15ed0*/  LDGSTS.E [R0+0x13c00], [R236.64], P0 ;  /* 0x13c00000ec007fae */ /* 0x0003e80008121844 */
[----:B------:R-:W3:Y:S04]  /*15ee0*/  LDL.64 R136, [R1+0x770] ;  /* 0x0007700001887983 */ /* 0x000ee80000100a00 */
[----:B------:R-:W3:Y:S04]  /*15ef0*/  LDL.64 R104, [R1+0x790] ;  /* 0x0007900001687983 */ /* 0x000ee80000100a00 */
[----:B------:R-:W3:Y:S04]  /*15f00*/  LDL.64 R72, [R1+0x7b0] ;  /* 0x0007b00001487983 */ /* 0x000ee80000100a00 */
[----:B--2---:R2:W-:Y:S04]  /*15f10*/  LDGSTS.E [R0+0x14400], [R250.64], P0 ;  /* 0x14400000fa007fae */ /* 0x0045e80008121844 */
[----:B----4-:R4:W-:Y:S04]  /*15f20*/  LDGSTS.E [R0+0x14c00], [R2.64], P0 ;  /* 0x14c0000002007fae */ /* 0x0109e80008121844 */
[----:B---3--:R3:W-:Y:S04]  /*15f30*/  LDGSTS.E [R0+0x15400], [R4.64], P0 ;  /* 0x1540000004007fae */ /* 0x0087e80008121844 */
[----:B------:R1:W-:Y:S04]  /*15f40*/  LDGSTS.E [R0+0x15c00], [R248.64], P0 ;  /* 0x15c00000f8007fae */ /* 0x0003e80008121844 */
[----:B----4-:R-:W4:Y:S04]  /*15f50*/  LDL.64 R2, [R1+0x7d0] ;  /* 0x0007d00001027983 */ /* 0x010f280000100a00 */
[----:B---3--:R-:W3:Y:S04]  /*15f60*/  LDL.64 R4, [R1+0x7f0] ;  /* 0x0007f00001047983 */ /* 0x008ee80000100a00 */
[----:B-1----:R-:W3:Y:S04]  /*15f70*/  LDL.64 R248, [R1+0x808] ;  /* 0x0008080001f87983 */ /* 0x002ee80000100a00 */
[----:B------:R-:W3:Y:S04]  /*15f80*/  LDL.LU.64 R160, [R1+0x120] ;  /* 0x0001200001a07983 */ /* 0x000ee80000300a00 */
[----:B------:R-:W3:Y:S04]  /*15f90*/  LDL.LU.64 R240, [R1+0x100] ;  /* 0x0001000001f07983 */ /* 0x000ee80000300a00 */
[----:B------:R-:W3:Y:S04]  /*15fa0*/  LDL.LU.64 R208, [R1+0xe0] ;  /* 0x0000e00001d07983 */ /* 0x000ee80000300a00 */
[----:B------:R-:W3:Y:S04]  /*15fb0*/  LDL.LU.64 R176, [R1+0xc0] ;  /* 0x0000c00001b07983 */ /* 0x000ee80000300a00 */
[----:B------:R-:W3:Y:S04]  /*15fc0*/  LDL.LU.64 R144, [R1+0xa0] ;  /* 0x0000a00001907983 */ /* 0x000ee80000300a00 */
[----:B------:R-:W3:Y:S04]  /*15fd0*/  LDL.LU.64 R112, [R1+0x80] ;  /* 0x0000800001707983 */ /* 0x000ee80000300a00 */
[----:B------:R-:W3:Y:S04]  /*15fe0*/  LDL.LU.64 R80, [R1+0x60] ;  /* 0x0000600001507983 */ /* 0x000ee80000300a00 */
[----:B------:R-:W3:Y:S04]  /*15ff0*/  LDL.LU.64 R48, [R1+0x40] ;  /* 0x0000400001307983 */ /* 0x000ee80000300a00 */
[----:B--2---:R-:W2:Y:S04]  /*16000*/  LDL.LU.64 R250, [R1+0x20] ;  /* 0x0000200001fa7983 */ /* 0x004ea80000300a00 */
[----:B------:R-:W2:Y:S04]  /*16010*/  LDL.LU.64 R16, [R1] ;  /* 0x0000000001107983 */ /* 0x000ea80000300a00 */
        /* <DEDUP_REMOVED lines=9> */
[----:B------:R1:W-:Y:S02]  /*160b0*/  LDGSTS.E [R0+0x1ac00], [R96.64], P0 ;  /* 0x1ac0000060007fae */ /* 0x0003e40008121844 */
[----:B-1----:R-:W-:-:S02]  /*160c0*/  LOP3.LUT R64, R239, 0x60, RZ, 0x3c, !PT ;  /* 0x00000060ef407812 */ /* 0x002fc400078e3cff */
[----:B------:R-:W2:Y:S04]  /*160d0*/  LDL.LU R239, [R1+0x2c50] ;  /* 0x002c500001ef7983 */ /* 0x000ea80000300800 */
[----:B------:R1:W-:Y:S04]  /*160e0*/  LDGSTS.E [R0+0x1b400], [R192.64], P0 ;  /* 0x1b400000c0007fae */ /* 0x0003e80008121844 */
[----:B------:R-:W2:Y:S04]  /*160f0*/  LDL.64 R74, [R1+0x168] ;  /* 0x00016800014a7983 */ /* 0x000ea80000100a00 */
[----:B------:R1:W-:Y:S04]  /*16100*/  LDGSTS.E [R0+0x1bc00], [R232.64], P0 ;  /* 0x1bc00000e8007fae */ /* 0x0003e80008121844 */
[----:B------:R-:W2:Y:S04]  /*16110*/  LDL.64 R66, [R1+0x188] ;  /* 0x0001880001427983 */ /* 0x000ea80000100a00 */
[----:B------:R1:W-:Y:S04]  /*16120*/  LDGSTS.E [R0+0x1c400], [R200.64], P0 ;  /* 0x1c400000c8007fae */ /* 0x0003e80008121844 */
[----:B------:R-:W2:Y:S04]  /*16130*/  LDL.64 R58, [R1+0x1a8] ;  /* 0x0001a800013a7983 */ /* 0x000ea80000100a00 */
[----:B------:R-:W2:Y:S04]  /*16140*/  LDL.64 R50, [R1+0x1c8] ;  /* 0x0001c80001327983 */ /* 0x000ea80000100a00 */
[----:B-1----:R-:W2:Y:S04]  /*16150*/  LDL.64 R200, [R1+0x148] ;  /* 0x0001480001c87983 */ /* 0x002ea80000100a00 */
[----:B------:R-:W2:Y:S04]  /*16160*/  LDL.64 R42, [R1+0x1e8] ;  /* 0x0001e800012a7983 */ /* 0x000ea80000100a00 */
[----:B------:R-:W2:Y:S04]  /*16170*/  LDL.64 R34, [R1+0x5f8] ;  /* 0x0005f80001227983 */ /* 0x000ea80000100a00 */
[----:B------:R-:W2:Y:S04]  /*16180*/  LDL.64 R26, [R1+0x618] ;  /* 0x00061800011a7983 */ /* 0x000ea80000100a00 */
[----:B------:R-:W2:Y:S04]  /*16190*/  LDL.64 R18, [R1+0x638] ;  /* 0x0006380001127983 */ /* 0x000ea80000100a00 */
[----:B------:R-:W2:Y:S04]  /*161a0*/  LDL.64 R10, [R1+0x658] ;  /* 0x00065800010a7983 */ /* 0x000ea80000100a00 */
[----:B------:R1:W-:Y:S04]  /*161b0*/  LDGSTS.E [R0+0x1cc00], [R168.64], P0 ;  /* 0x1cc00000a8007fae */ /* 0x0003e80008121844 */
[----:B------:R-:W2:Y:S04]  /*161c0*/  LDL.64 R246, [R1+0x678] ;  /* 0x0006780001f67983 */ /* 0x000ea80000100a00 */
[----:B------:R1:W-:Y:S04]  /*161d0*/  LDGSTS.E [R0+0x1d400], [R136.64], P0 ;  /* 0x1d40000088007fae */ /* 0x0003e80008121844 */
[----:B------:R1:W-:Y:S04]  /*161e0*/  LDGSTS.E [R0+0x1dc00], [R104.64], P0 ;  /* 0x1dc0000068007fae */ /* 0x0003e80008121844 */
        /* <DEDUP_REMOVED lines=9> */
[----:B----4-:R1:W-:Y:S04]  /*16280*/  LDGSTS.E [R0+0x1ec00], [R2.64], P0 ;  /* 0x1ec0000002007fae */ /* 0x0103e80008121844 */
[----:B---3--:R3:W-:Y:S04]  /*16290*/  LDGSTS.E [R0+0x1f400], [R4.64], P0 ;  /* 0x1f40000004007fae */ /* 0x0087e80008121844 */
[----:B------:R4:W-:Y:S04]  /*162a0*/  LDGSTS.E [R0+0x1fc00], [R248.64], P0 ;  /* 0x1fc00000f8007fae */ /* 0x0009e80008121844 */
[----:B-1----:R-:W2:Y:S04]  /*162b0*/  LDL.64 R2, [R1+0x798] ;  /* 0x0007980001027983 */ /* 0x002ea80000100a00 */
[----:B---3--:R-:W4:Y:S04]  /*162c0*/  LDL.64 R4, [R1+0x738] ;  /* 0x0007380001047983 */ /* 0x008f280000100a00 */
[----:B----4-:R-:W4:Y:S04]  /*162d0*/  LDL.64 R248, [R1+0x6d8] ;  /* 0x0006d80001f87983 */ /* 0x010f280000100a00 */
        /* <DEDUP_REMOVED lines=44> */
[----:B--2---:R-:W2:Y:S04]  /*165a0*/  LDL.64 R200, [R1+0x818] ;  /* 0x0008180001c87983 */ /* 0x004ea80000100a00 */
[----:B------:R1:W-:Y:S04]  /*165b0*/  LDGSTS.E [R64+0x15600], [R66.64], P0 ;  /* 0x1560000042407fae */ /* 0x0003e80008121844 */
[----:B------:R1:W-:Y:S04]  /*165c0*/  LDGSTS.E [R64+0x15e00], [R58.64], P0 ;  /* 0x15e000003a407fae */ /* 0x0003e80008121844 */
[----:B-1----:R-:W2:Y:S04]  /*165d0*/  LDL.LU.64 R74, [R1+0x2c48] ;  /* 0x002c4800014a7983 */ /* 0x002ea80000300a00 */
[----:B------:R1:W-:Y:S04]  /*165e0*/  LDGSTS.E [R64+0x16600], [R50.64], P0 ;  /* 0x1660000032407fae */ /* 0x0003e80008121844 */
[----:B------:R-:W2:Y:S04]  /*165f0*/  LDL.LU.64 R66, [R1+0x2c40] ;  /* 0x002c400001427983 */ /* 0x000ea80000300a00 */
[----:B------:R1:W-:Y:S04]  /*16600*/  LDGSTS.E [R64+0x16e00], [R42.64], P0 ;  /* 0x16e000002a407fae */ /* 0x0003e80008121844 */
[----:B------:R-:W2:Y:S04]  /*16610*/  LDL.LU.64 R58, [R1+0x2c38] ;  /* 0x002c3800013a7983 */ /* 0x000ea80000300a00 */
        /* <DEDUP_REMOVED lines=14> */
[----:B------:R-:W2:Y:S04]  /*16700*/  LDL.LU.64 R24, [R1+0x2bf8] ;  /* 0x002bf80001187983 */ /* 0x000ea80000300a00 */
[----:B------:R-:W2:Y:S04]  /*16710*/  LDL.LU.64 R40, [R1+0x2bf0] ;  /* 0x002bf00001287983 */ /* 0x000ea80000300a00 */
[----:B----4-:R1:W-:Y:S04]  /*16720*/  LDGSTS.E [R64+0x1ae00], [R248.64], P0 ;  /* 0x1ae00000f8407fae */ /* 0x0103e80008121844 */
[----:B------:R4:W-:Y:S04]  /*16730*/  LDGSTS.E [R64+0x1b600], [R168.64], P0 ;  /* 0x1b600000a8407fae */ /* 0x0009e80008121844 */
[----:B------:R4:W-:Y:S04]  /*16740*/  LDGSTS.E [R64+0x1be00], [R136.64], P0 ;  /* 0x1be0000088407fae */ /* 0x0009e80008121844 */
[----:B-1----:R-:W2:Y:S04]  /*16750*/  LDL.LU R248, [R1+0x2be8] ;  /* 0x002be80001f87983 */ /* 0x002ea80000300800 */
[----:B------:R1:W-:Y:S04]  /*16760*/  LDGSTS.E [R64+0x1c600], [R4.64], P0 ;  /* 0x1c60000004407fae */ /* 0x0003e80008121844 */
[----:B----4-:R-:W4:Y:S04]  /*16770*/  LDL.LU.64 R168, [R1+0x5b0] ;  /* 0x0005b00001a87983 */ /* 0x010f280000300a00 */
[----:B------:R1:W-:Y:S04]  /*16780*/  LDGSTS.E [R64+0x1ce00], [R104.64], P0 ;  /* 0x1ce0000068407fae */ /* 0x0003e80008121844 */
[----:B------:R-:W4:Y:S04]  /*16790*/  LDL.LU.64 R136, [R1+0x5a8] ;  /* 0x0005a80001887983 */ /* 0x000f280000300a00 */
[----:B------:R1:W-:Y:S04]  /*167a0*/  LDGSTS.E [R64+0x1d600], [R72.64], P0 ;  /* 0x1d60000048407fae */ /* 0x0003e80008121844 */
[----:B-1----:R-:W4:Y:S04]  /*167b0*/  LDL.LU.64 R4, [R1+0x2be0] ;  /* 0x002be00001047983 */ /* 0x002f280000300a00 */
[----:B------:R1:W-:Y:S04]  /*167c0*/  LDGSTS.E [R64+0x1de00], [R2.64], P0 ;  /* 0x1de0000002407fae */ /* 0x0003e80008121844 */
[----:B------:R-:W1:Y:S04]  /*167d0*/  S2R R105, SR_TID.X ;  /* 0x0000000000697919 */ /* 0x000e680000002100 */
[----:B------:R1:W-:Y:S04]  /*167e0*/  LDGSTS.E [R64+0x1e600], [R96.64], P0 ;  /* 0x1e60000060407fae */ /* 0x0003e80008121844 */
[----:B-1----:R-:W4:Y:S04]  /*167f0*/  LDL.LU.64 R2, [R1+0x2bd8] ;  /* 0x002bd80001027983 */ /* 0x002f280000300a00 */
[----:B------:R1:W-:Y:S01]  /*16800*/  LDGSTS.E [R64+0x1ee00], [R232.64], P0 ;  /* 0x1ee00000e8407fae */ /* 0x0003e20008121844 */
[----:B------:R-:W-:-:S05]  /*16810*/  IMAD.MOV.U32 R73, RZ, RZ, c[0x0][0x180] ;  /* 0x00006000ff497624 */ /* 0x000fca00078e00ff */
[----:B------:R-:W-:Y:S02]  /*16820*/  IADD3 R0, R73, -0x49, RZ ;  /* 0xffffffb749007810 */ /* 0x000fe40007ffe0ff */
[----:B------:R-:W-:Y:S01]  /*16830*/  LOP3.LUT R72, R105, 0x7f, RZ, 0xc0, !PT ;  /* 0x0000007f69487812 */ /* 0x000fe200078ec0ff */
[----:B-1----:R-:W4:Y:S04]  /*16840*/  LDL.LU.64 R232, [R1+0x570] ;  /* 0x0005700001e87983 */ /* 0x002f280000300a00 */
[----:B------:R-:W4:Y:S01]  /*16850*/  LDL.LU.64 R96, [R1+0x568] ;  /* 0x0005680001607983 */ /* 0x000f220000300a00 */
[----:B------:R-:W-:-:S03]  /*16860*/  IMAD.SHL.U32 R249, R72, 0x4, RZ ;  /* 0x0000000448f97824 */ /* 0x000fc600078e00ff */
[----:B---3--:R1:W-:Y:S04]  /*16870*/  LDGSTS.E [R64+0x1f600], [R192.64], P0 ;  /* 0x1f600000c0407fae */ /* 0x0083e80008121844 */
[----:B--2---:R2:W-:Y:S04]  /*16880*/  LDGSTS.E [R64+0x1fe00], [R200.64], P0 ;  /* 0x1fe00000c8407fae */ /* 0x0045e80008121844 */
[----:B------:R-:W0:Y:S01]  /*16890*/  LDGDEPBAR ;  /* 0x00000000000079af */ /* 0x000e220000000000 */
[----:B------:R-:W-:Y:S02]  /*168a0*/  ISETP.GE.U32.AND P0, PT, R0, 0x7fffff78, PT ;  /* 0x7fffff780000780c */ /* 0x000fe40003f06070 */
[----:B------:R-:W-:Y:S01]  /*168b0*/  IADD3 R0, R249, 0x100000, RZ ;  /* 0x00100000f9007810 */ /* 0x000fe20007ffe0ff */
[----:B--2---:R-:W2:Y:S04]  /*168c0*/  LDL.LU.64 R200, [R1+0x530] ;  /* 0x0005300001c87983 */ /* 0x004ea80000300a00 */
[----:B-1----:R-:W2:Y:S01]  /*168d0*/  LDL.LU.64 R192, [R1+0x528] ;  /* 0x0005280001c07983 */ /* 0x002ea20000300a00 */
[----:B----4-:R-:W-:-:S05]  /*168e0*/  IMAD.WIDE R4, R248, 0x4, R4 ;  /* 0x00000004f8047825 */ /* 0x010fca00078e0204 */
[----:B------:R1:W-:Y:S01]  /*168f0*/  STL.64 [R1+0xc00], R4 ;  /* 0x000c000401007387 */ /* 0x0003e20000100a00 */
[C---:B------:R-:W-:Y:S01]  /*16900*/  IMAD.WIDE R64, R248.reuse, 0x4, R2 ;  /* 0x00000004f8407825 */ /* 0x040fe200078e0202 */
[----:B------:R-:W-:Y:S02]  /*16910*/  IADD3 R2, R249, 0x100000, RZ ;  /* 0x00100000f9027810 */ /* 0x000fe40007ffe0ff */
[----:B------:R-:W-:Y:S06]  /*16920*/  BAR.SYNC.DEFER_BLOCKING 0x0 ;  /* 0x0000000000007b1d */ /* 0x000fec0000010000 */
[----:B------:R4:W-:Y:S04]  /*16930*/  STL.64 [R1+0xbf8], R64 ;  /* 0x000bf84001007387 */ /* 0x0009e80000100a00 */
[----:B------:R-:W-:Y:S01]  /*16940*/  @!PT LDS RZ, [RZ] ;  /* 0x00000000fffff984 */ /* 0x000fe20000000800 */
[----:B------:R-:W-:Y:S01]  /*16950*/  @!PT LDS RZ, [RZ] ;  /* 0x00000000fffff984 */ /* 0x000fe20000000800 */
[----:B------:R-:W-:Y:S01]  /*16960*/  @!PT LDS RZ, [RZ] ;  /* 0x00000000fffff984 */ /* 0x000fe20000000800 */
[----:B------:R1:W-:Y:S04]  /*16970*/  LDGSTS.E [R2+-0x50000], [R4.64], !P6 ;  /* 0xb000000004027fae */ /* 0x0003e8000f121844 */
[----:B------:R4:W-:Y:S01]  /*16980*/  LDGSTS.E [R0+-0x4fe00], [R64.64], !P6 ;  /* 0xb020000040007fae */ /* 0x0009e2000f121844 */
[----:B-1----:R-:W-:-:S03]  /*16990*/  IMAD.WIDE R4, R248, 0x4, R168 ;  /* 0x00000004f8047825 */ /* 0x002fc600078e02a8 */
[----:B------:R-:W3:Y:S01]  /*169a0*/  LDL.LU.64 R168, [R1+0x4f0] ;  /* 0x0004f00001a87983 */ /* 0x000ee20000300a00 */
[----:B----4-:R-:W-:Y:S01]  /*169b0*/  IMAD.WIDE R64, R248, 0x4, R136 ;  /* 0x00000004f8407825 */ /* 0x010fe200078e0288 */
[----:B------:R-:W-:Y:S02]  /*169c0*/  IADD3 R0, R73, -0x4d, RZ ;  /* 0xffffffb349007810 */ /* 0x000fe40007ffe0ff */
[----:B------:R1:W-:Y:S04]  /*169d0*/  LDGSTS.E [R2+-0x4f000], [R4.64], !P5 ;  /* 0xb100000004027fae */ /* 0x0003e8000e921844 */
[----:B------:R-:W-:Y:S04]  /*169e0*/  STL.64 [R1+0xbe8], R64 ;  /* 0x000be84001007387 */ /* 0x000fe80000100a00 */
[----:B------:R1:W-:Y:S01]  /*169f0*/  STL.64 [R1+0x28d0], R4 ;  /* 0x0028d00401007387 */ /* 0x0003e20000100a00 */
[----:B------:R-:W-:-:S02]  /*16a00*/  ISETP.GE.U32.AND P6, PT, R0, 0x7fffff74, PT ;  /* 0x7fffff740000780c */ /* 0x000fc40003fc6070 */
[----:B------:R-:W-:-:S05]  /*16a10*/  IADD3 R0, R249, 0x100000, RZ ;  /* 0x00100000f9007810 */ /* 0x000fca0007ffe0ff */
[----:B------:R4:W-:Y:S04]  /*16a20*/  LDGSTS.E [R0+-0x4ee00], [R64.64], !P5 ;  /* 0xb120000040007fae */ /* 0x0009e8000e921844 */
[----:B-1----:R-:W3:Y:S04]  /*16a30*/  LDL.LU.64 R4, [R1+0x4e8] ;  /* 0x0004e80001047983 */ /* 0x002ee80000300a00 */
[----:B------:R-:W3:Y:S04]  /*16a40*/  LDL.LU.64 R136, [R1+0x4b0] ;  /* 0x0004b00001887983 */ /* 0x000ee80000300a00 */
[----:B----4-:R-:W4:Y:S01]  /*16a50*/  LDL.LU.64 R64, [R1+0x4a8] ;  /* 0x0004a80001407983 */ /* 0x010f220000300a00 */
[----:B------:R-:W-:Y:S01]  /*16a60*/  IADD3 R0, R73, -0x51, RZ ;  /* 0xffffffaf49007810 */ /* 0x000fe20007ffe0ff */
[----:B------:R-:W-:-:S03]  /*16a70*/  IMAD.WIDE R232, R248, 0x4, R232 ;  /* 0x00000004f8e87825 */ /* 0x000fc600078e02e8 */
[----:B------:R-:W-:Y:S01]  /*16a80*/  ISETP.GE.U32.AND P5, PT, R0, 0x7fffff70, PT ;  /* 0x7fffff700000780c */ /* 0x000fe20003fa6070 */
[----:B------:R-:W-:Y:S01]  /*16a90*/  IMAD.WIDE R96, R248, 0x4, R96 ;  /* 0x00000004f8607825 */ /* 0x000fe200078e0260 */
[----:B------:R-:W-:Y:S01]  /*16aa0*/  IADD3 R0, R249, 0x100000, RZ ;  /* 0x00100000f9007810 */ /* 0x000fe20007ffe0ff */
[----:B------:R1:W-:Y:S04]  /*16ab0*/  LDGSTS.E [R2+-0x4e000], [R232.64], !P0 ;  /* 0xb2000000e8027fae */ /* 0x0003e8000c121844 */
[----:B------:R1:W-:Y:S04]  /*16ac0*/  LDGSTS.E [R0+-0x4de00], [R96.64], !P0 ;  /* 0xb220000060007fae */ /* 0x0003e8000c121844 */
[----:B------:R1:W-:Y:S04]  /*16ad0*/  STL.64 [R1+0xbe0], R232 ;  /* 0x000be0e801007387 */ /* 0x0003e80000100a00 */
[----:B------:R1:W-:Y:S02]  /*16ae0*/  STL.64 [R1+0xbd8], R96 ;  /* 0x000bd86001007387 */ /* 0x0003e40000100a00 */
[----:B-1----:R-:W-:-:S02]  /*16af0*/  IADD3 R0, R73, -0x55, RZ ;  /* 0xffffffab49007810 */ /* 0x002fc40007ffe0ff */
[----:B------:R-:W4:Y:S02]  /*16b00*/  LDL.LU.64 R232, [R1+0x470] ;  /* 0x0004700001e87983 */ /* 0x000f240000300a00 */
[----:B------:R-:W-:Y:S02]  /*16b10*/  ISETP.GE.U32.AND P0, PT, R0, 0x7fffff6c, PT ;  /* 0x7fffff6c0000780c */ /* 0x000fe40003f06070 */
[----:B------:R-:W-:Y:S01]  /*16b20*/  IADD3 R0, R249, 0x100000, RZ ;  /* 0x00100000f9007810 */ /* 0x000fe20007ffe0ff */
[----:B------:R-:W4:Y:S01]  /*16b30*/  LDL.LU.64 R96, [R1+0x468] ;  /* 0x0004680001607983 */ /* 0x000f220000300a00 */
[----:B--2---:R-:W-:-:S04]  /*16b40*/  IMAD.WIDE R200, R248, 0x4, R200 ;  /* 0x00000004f8c87825 */ /* 0x004fc800078e02c8 */
[----:B------:R-:W-:Y:S01]  /*16b50*/  IMAD.WIDE R192, R248, 0x4, R192 ;  /* 0x00000004f8c07825 */ /* 0x000fe200078e02c0 */
[----:B------:R1:W-:Y:S04]  /*16b60*/  STL.64 [R1+0xbd0], R200 ;  /* 0x000bd0c801007387 */ /* 0x0003e80000100a00 */
[----:B------:R1:W-:Y:S04]  /*16b70*/  LDGSTS.E [R2+-0x4d000], [R200.64], !P6 ;  /* 0xb3000000c8027fae */ /* 0x0003e8000f121844 */
[----:B------:R2:W-:Y:S04]  /*16b80*/  STL.64 [R1+0xbc8], R192 ;  /* 0x000bc8c001007387 */ /* 0x0005e80000100a00 */
[----:B------:R2:W-:Y:S04]  /*16b90*/  LDGSTS.E [R0+-0x4ce00], [R192.64], !P6 ;  /* 0xb3200000c0007fae */ /* 0x0005e8000f121844 */
[----:B-1----:R-:W4:Y:S01]  /*16ba0*/  LDL.LU.64 R200, [R1+0x430] ;  /* 0x0004300001c87983 */ /* 0x002f220000300a00 */
[----:B--2---:R-:W-:-:S03]  /*16bb0*/  IADD3 R0, R73, -0x59, RZ ;  /* 0xffffffa749007810 */ /* 0x004fc60007ffe0ff */
[----:B------:R-:W4:Y:S01]  /*16bc0*/  LDL.LU.64 R192, [R1+0x428] ;  /* 0x0004280001c07983 */ /* 0x000f220000300a00 */
[----:B------:R-:W-:Y:S02]  /*16bd0*/  ISETP.GE.U32.AND P6, PT, R0, 0x7fffff68, PT ;  /* 0x7fffff680000780c */ /* 0x000fe40003fc6070 */
[----:B------:R-:W-:Y:S01]  /*16be0*/  IADD3 R0, R249, 0x100000, RZ ;  /* 0x00100000f9007810 */ /* 0x000fe20007ffe0ff */
[----:B---3--:R-:W-:-:S05]  /*16bf0*/  IMAD.WIDE R168, R248, 0x4, R168 ;  /* 0x00000004f8a87825 */ /* 0x008fca00078e02a8 */
[----:B------:R1:W-:Y:S04]  /*16c00*/  STL.64 [R1+0xbc0], R168 ;  /* 0x000bc0a801007387 */ /* 0x0003e80000100a00 */
[----:B------:R1:W-:Y:S01]  /*16c10*/  LDGSTS.E [R2+-0x4c000], [R168.64], !P5 ;  /* 0xb4000000a8027fae */ /* 0x0003e2000e921844 */
[----:B------:R-:W-:-:S05]  /*16c20*/  IMAD.WIDE R4, R248, 0x4, R4 ;  /* 0x00000004f8047825 */ /* 0x000fca00078e0204 */
[----:B------:R3:W-:Y:S04]  /*16c30*/  STL.64 [R1+0xbb8], R4 ;  /* 0x000bb80401007387 */ /* 0x0007e80000100a00 */
[----:B------:R3:W-:Y:S04]  /*16c40*/  LDGSTS.E [R0+-0x4be00], [R4.64], !P5 ;  /* 0xb420000004007fae */ /* 0x0007e8000e921844 */
[----:B-1----:R-:W2:Y:S01]  /*16c50*/  LDL.LU.64 R168, [R1+0x3f0] ;  /* 0x0003f00001a87983 */ /* 0x002ea20000300a00 */
[----:B------:R-:W-:-:S04]  /*16c60*/  IMAD.WIDE R136, R248, 0x4, R136 ;  /* 0x00000004f8887825 */ /* 0x000fc800078e0288 */
[----:B----4-:R-:W-:Y:S01]  /*16c70*/  IMAD.WIDE R64, R248, 0x4, R64 ;  /* 0x00000004f8407825 */ /* 0x010fe200078e0240 */
[----:B------:R1:W-:Y:S01]  /*16c80*/  LDGSTS.E [R2+-0x4b000], [R136.64], !P0 ;  /* 0xb500000088027fae */ /* 0x0003e2000c121844 */
[----:B---3--:R-:W-:-:S03]  /*16c90*/  IADD3 R0, R73, -0x5d, RZ ;  /* 0xffffffa349007810 */ /* 0x008fc60007ffe0ff */
[----:B------:R-:W3:Y:S01]  /*16ca0*/  LDL.LU.64 R4, [R1+0x3e8] ;  /* 0x0003e80001047983 */ /* 0x000ee20000300a00 */
[----:B------:R-:W-:Y:S02]  /*16cb0*/  ISETP.GE.U32.AND P5, PT, R0, 0x7fffff64, PT ;  /* 0x7fffff640000780c */ /* 0x000fe40003fa6070 */
[----:B------:R-:W-:Y:S01]  /*16cc0*/  IADD3 R0, R249, 0x100000, RZ ;  /* 0x00100000f9007810 */ /* 0x000fe20007ffe0ff */
[----:B------:R1:W-:Y:S04]  /*16cd0*/  STL.64 [R1+0xbb0], R136 ;  /* 0x000bb08801007387 */ /* 0x0003e80000100a00 */
[----:B------:R4:W-:Y:S04]  /*16ce0*/  STL.64 [R1+0xba8], R64 ;  /* 0x000ba84001007387 */ /* 0x0009e80000100a00 */
[----:B------:R4:W-:Y:S04]  /*16cf0*/  LDGSTS.E [R0+-0x4ae00], [R64.64], !P0 ;  /* 0xb520000040007fae */ /* 0x0009e8000c121844 */
[----:B-1----:R-:W3:Y:S04]  /*16d00*/  LDL.LU.64 R136, [R1+0x3b0] ;  /* 0x0003b00001887983 */ /* 0x002ee80000300a00 */
[----:B----4-:R-:W4:Y:S01]  /*16d10*/  LDL.LU.64 R64, [R1+0x3a8] ;  /* 0x0003a80001407983 */ /* 0x010f220000300a00 */
[----:B------:R-:W-:Y:S01]  /*16d20*/  IADD3 R0, R73, -0x61, RZ ;  /* 0xffffff9f49007810 */ /* 0x000fe20007ffe0ff */
[----:B------:R-:W-:-:S03]  /*16d30*/  IMAD.WIDE R232, R248, 0x4, R232 ;  /* 0x00000004f8e87825 */ /* 0x000fc600078e02e8 */
[----:B------:R-:W-:Y:S01]  /*16d40*/  ISETP.GE.U32.AND P0, PT, R0, 0x7fffff60, PT ;  /* 0x7fffff600000780c */ /* 0x000fe20003f06070 */
[----:B------:R-:W-:Y:S01]  /*16d50*/  IMAD.WIDE R96, R248, 0x4, R96 ;  /* 0x00000004f8607825 */ /* 0x000fe200078e0260 */
[----:B------:R-:W-:Y:S01]  /*16d60*/  IADD3 R0, R249, 0x100000, RZ ;  /* 0x00100000f9007810 */ /* 0x000fe20007ffe0ff */
[----:B------:R1:W-:Y:S04]  /*16d70*/  STL.64 [R1+0xba0], R232 ;  /* 0x000ba0e801007387 */ /* 0x0003e80000100a00 */
[----:B------:R1:W-:Y:S04]  /*16d80*/  LDGSTS.E [R2+-0x4a000], [R232.64], !P6 ;  /* 0xb6000000e8027fae */ /* 0x0003e8000f121844 */
[----:B------:R1:W-:Y:S04]  /*16d90*/  STL.64 [R1+0xb98], R96 ;  /* 0x000b986001007387 */ /* 0x0003e80000100a00 */
[----:B------:R1:W-:Y:S02]  /*16da0*/  LDGSTS.E [R0+-0x49e00], [R96.64], !P6 ;  /* 0xb620000060007fae */ /* 0x0003e4000f121844 */
[----:B-1----:R-:W-:-:S04]  /*16db0*/  IADD3 R0, R73, -0x65, RZ ;  /* 0xffffff9b49007810 */ /* 0x002fc80007ffe0ff */
[----:B------:R-:W-:Y:S02]  /*16dc0*/  ISETP.GE.U32.AND P6, PT, R0, 0x7fffff5c, PT ;  /* 0x7fffff5c0000780c */ /* 0x000fe40003fc6070 */
[----:B------:R-:W-:Y:S01]  /*16dd0*/  IADD3 R0, R249, 0x100000, RZ ;  /* 0x00100000f9007810 */ /* 0x000fe20007ffe0ff */
[C---:B------:R-:W-:Y:S02]  /*16de0*/  IMAD.WIDE R232, R248.reuse, 0x4, R200 ;  /* 0x00000004f8e87825 */ /* 0x040fe400078e02c8 */
[----:B------:R-:W4:Y:S04]  /*16df0*/  LDL.LU.64 R200, [R1+0x370] ;  /* 0x0003700001c87983 */ /* 0x000f280000300a00 */
[----:B------:R-:W4:Y:S01]  /*16e00*/  LDL.LU.64 R96, [R1+0x368] ;  /* 0x0003680001607983 */ /* 0x000f220000300a00 */
[----:B------:R-:W-:-:S03]  /*16e10*/  IMAD.WIDE R192, R248, 0x4, R192 ;  /* 0x00000004f8c07825 */ /* 0x000fc600078e02c0 */
[----:B------:R-:W-:Y:S04]  /*16e20*/  STL.64 [R1+0xb90], R232 ;  /* 0x000b90e801007387 */ /* 0x000fe80000100a00 */
[----:B------:R2:W-:Y:S04]  /*16e30*/  LDGSTS.E [R2+-0x49000], [R232.64], !P5 ;  /* 0xb7000000e8027fae */ /* 0x0005e8000e921844 */
[----:B------:R1:W-:Y:S04]  /*16e40*/  STL.64 [R1+0xb88], R192 ;  /* 0x000b88c001007387 */ /* 0x0003e80000100a00 */
[----:B------:R1:W-:Y:S04]  /*16e50*/  LDGSTS.E [R0+-0x48e00], [R192.64], !P5 ;  /* 0xb7200000c0007fae */ /* 0x0003e8000e921844 */
[----:B-1----:R-:W4:Y:S01]  /*16e60*/  LDL.LU.64 R192, [R1+0x330] ;  /* 0x0003300001c07983 */ /* 0x002f220000300a00 */
[----:B------:R-:W-:-:S04]  /*16e70*/  IADD3 R0, R73, -0x69, RZ ;  /* 0xffffff9749007810 */ /* 0x000fc80007ffe0ff */
[----:B------:R-:W-:Y:S02]  /*16e80*/  ISETP.GE.U32.AND P5, PT, R0, 0x7fffff58, PT ;  /* 0x7fffff580000780c */ /* 0x000fe40003fa6070 */
[----:B------:R-:W-:Y:S01]  /*16e90*/  IADD3 R0, R249, 0x100000, RZ ;  /* 0x00100000f9007810 */ /* 0x000fe20007ffe0ff */
[C---:B--2---:R-:W-:Y:S02]  /*16ea0*/  IMAD.WIDE R232, R248.reuse, 0x4, R168 ;  /* 0x00000004f8e87825 */ /* 0x044fe400078e02a8 */
[----:B------:R-:W2:Y:S04]  /*16eb0*/  LDL.LU.64 R168, [R1+0x328] ;  /* 0x0003280001a87983 */ /* 0x000ea80000300a00 */
[----:B------:R1:W-:Y:S01]  /*16ec0*/  STL.64 [R1+0xb80], R232 ;  /* 0x000b80e801007387 */ /* 0x0003e20000100a00 */
[----:B---3--:R-:W-:-:S03]  /*16ed0*/  IMAD.WIDE R4, R248, 0x4, R4 ;  /* 0x00000004f8047825 */ /* 0x008fc600078e0204 */
[----:B------:R1:W-:Y:S04]  /*16ee0*/  LDGSTS.E [R2+-0x48000], [R232.64], !P0 ;  /* 0xb8000000e8027fae */ /* 0x0003e8000c121844 */
[----:B------:R3:W-:Y:S04]  /*16ef0*/  STL.64 [R1+0xb78], R4 ;  /* 0x000b780401007387 */ /* 0x0007e80000100a00 */
[----:B------:R3:W-:Y:S04]  /*16f00*/  LDGSTS.E [R0+-0x47e00], [R4.64], !P0 ;  /* 0xb820000004007fae */ /* 0x0007e8000c121844 */
[----:B-1----:R-:W2:Y:S01]  /*16f10*/  LDL.LU.64 R232, [R1+0x2f0] ;  /* 0x0002f00001e87983 */ /* 0x002ea20000300a00 */
[----:B------:R-:W-:-:S03]  /*16f20*/  IMAD.WIDE R136, R248, 0x4, R136 ;  /* 0x00000004f8887825 */ /* 0x000fc600078e0288 */
[----:B---3--:R-:W3:Y:S01]  /*16f30*/  LDL.LU.64 R4, [R1+0x2e8] ;  /* 0x0002e80001047983 */ /* 0x008ee20000300a00 */
[----:B----4-:R-:W-:-:S03]  /*16f40*/  IMAD.WIDE R64, R248, 0x4, R64 ;  /* 0x00000004f8407825 */ /* 0x010fc600078e0240 */
[----:B------:R1:W-:Y:S04]  /*16f50*/  STL.64 [R1+0xb70], R136 ;  /* 0x000b708801007387 */ /* 0x0003e80000100a00 */
[----:B------:R1:W-:Y:S04]  /*16f60*/  LDGSTS.E [R2+-0x47000], [R136.64], !P6 ;  /* 0xb900000088027fae */ /* 0x0003e8000f121844 */
[----:B------:R4:W-:Y:S04]  /*16f70*/  STL.64 [R1+0xb68], R64 ;  /* 0x000b684001007387 */ /* 0x0009e80000100a00 */
[----:B-1----:R-:W3:Y:S01]  /*16f80*/  LDL.LU.64 R136, [R1+0x2b0] ;  /* 0x0002b00001887983 */ /* 0x002ee20000300a00 */
[----:B------:R-:W-:-:S04]  /*16f90*/  IADD3 R0, R73, -0x6d, RZ ;  /* 0xffffff9349007810 */ /* 0x000fc80007ffe0ff */
[----:B------:R-:W-:Y:S02]  /*16fa0*/  ISETP.GE.U32.AND P0, PT, R0, 0x7fffff54, PT ;  /* 0x7fffff540000780c */ /* 0x000fe40003f06070 */
[----:B------:R-:W-:-:S05]  /*16fb0*/  IADD3 R0, R249, 0x100000, RZ ;  /* 0x00100000f9007810 */ /* 0x000fca0007ffe0ff */
[----:B------:R1:W-:Y:S02]  /*16fc0*/  LDGSTS.E [R0+-0x46e00], [R64.64], !P6 ;  /* 0xb920000040007fae */ /* 0x0003e4000f121844 */
[----:B-1----:R-:W-:Y:S02]  /*16fd0*/  IADD3 R0, R73, -0x71, RZ ;  /* 0xffffff8f49007810 */ /* 0x002fe40007ffe0ff */
[----:B----4-:R-:W4:Y:S02]  /*16fe0*/  LDL.LU.64 R64, [R1+0x2a8] ;  /* 0x0002a80001407983 */ /* 0x010f240000300a00 */
[----:B------:R-:W-:Y:S02]  /*16ff0*/  ISETP.GE.U32.AND P6, PT, R0, 0x7fffff50, PT ;  /* 0x7fffff500000780c */ /* 0x000fe40003fc6070 */
[----:B------:R-:W-:Y:S01]  /*17000*/  IADD3 R0, R249, 0x100000, RZ ;  /* 0x00100000f9007810 */ /* 0x000fe20007ffe0ff */
[----:B------:R-:W-:-:S04]  /*17010*/  IMAD.WIDE R200, R248, 0x4, R200 ;  /* 0x00000004f8c87825 */ /* 0x000fc800078e02c8 */
[----:B------:R-:W-:Y:S01]  /*17020*/  IMAD.WIDE R96, R248, 0x4, R96 ;  /* 0x00000004f8607825 */ /* 0x000fe200078e0260 */
[----:B------:R1:W-:Y:S04]  /*17030*/  LDGSTS.E [R2+-0x46000], [R200.64], !P5 ;  /* 0xba000000c8027fae */ /* 0x0003e8000e921844 */
[----:B------:R1:W-:Y:S04]  /*17040*/  LDGSTS.E [R0+-0x45e00], [R96.64], !P5 ;  /* 0xba20000060007fae */ /* 0x0003e8000e921844 */
[----:B------:R1:W-:Y:S04]  /*17050*/  STL.64 [R1+0xb60], R200 ;  /* 0x000b60c801007387 */ /* 0x0003e80000100a00 */
[----:B------:R1:W-:Y:S02]  /*17060*/  STL.64 [R1+0xb58], R96 ;  /* 0x000b586001007387 */ /* 0x0003e40000100a00 */
[----:B-1----:R-:W-:-:S02]  /*17070*/  IADD3 R0, R73, -0x75, RZ ;  /* 0xffffff8b49007810 */ /* 0x002fc40007ffe0ff */
[----:B------:R-:W4:Y:S02]  /*17080*/  LDL.LU.64 R200, [R1+0x270] ;  /* 0x0002700001c87983 */ /* 0x000f240000300a00 */
[----:B------:R-:W-:Y:S02]  /*17090*/  ISETP.GE.U32.AND P5, PT, R0, 0x7fffff4c, PT ;  /* 0x7fffff4c0000780c */ /* 0x000fe40003fa6070 */
[----:B------:R-:W4:Y:S01]  /*170a0*/  LDL.LU.64 R96, [R1+0x268] ;  /* 0x0002680001607983 */ /* 0x000f220000300a00 */
[----:B------:R-:W-:Y:S01]  /*170b0*/  IADD3 R0, R249, 0x100000, RZ ;  /* 0x00100000f9007810 */ /* 0x000fe20007ffe0ff */
[----:B------:R-:W-:-:S05]  /*170c0*/  IMAD.WIDE R192, R248, 0x4, R192 ;  /* 0x00000004f8c07825 */ /* 0x000fca00078e02c0 */
[----:B------:R-:W-:Y:S04]  /*170d0*/  STL.64 [R1+0xb50], R192 ;  /* 0x000b50c001007387 */ /* 0x000fe80000100a00 */
[----:B------:R1:W-:Y:S01]  /*170e0*/  LDGSTS.E [R2+-0x45000], [R192.64], !P0 ;  /* 0xbb000000c0027fae */ /* 0x0003e2000c121844 */
[----:B--2---:R-:W-:-:S05]  /*170f0*/  IMAD.WIDE R168, R248, 0x4, R168 ;  /* 0x00000004f8a87825 */ /* 0x004fca00078e02a8 */
[----:B------:R2:W-:Y:S04]  /*17100*/  STL.64 [R1+0xb48], R168 ;  /* 0x000b48a801007387 */ /* 0x0005e80000100a00 */
[----:B------:R2:W-:Y:S04]  /*17110*/  LDGSTS.E [R0+-0x44e00], [R168.64], !P0 ;  /* 0xbb200000a8007fae */ /* 0x0005e8000c121844 */
[----:B--2---:R-:W2:Y:S01]  /*17120*/  LDL.LU.64 R168, [R1+0x230] ;  /* 0x0002300001a87983 */ /* 0x004ea20000300a00 */
[----:B------:R-:W-:-:S03]  /*17130*/  IADD3 R0, R73, -0x79, RZ ;  /* 0xffffff8749007810 */ /* 0x000fc60007ffe0ff */
[----:B-1----:R-:W2:Y:S01]  /*17140*/  LDL.LU.64 R192, [R1+0x228] ;  /* 0x0002280001c07983 */ /* 0x002ea20000300a00 */
[----:B------:R-:W-:Y:S01]  /*17150*/  IMAD.WIDE R232, R248, 0x4, R232 ;  /* 0x00000004f8e87825 */ /* 0x000fe200078e02e8 */
[----:B------:R-:W-:Y:S02]  /*17160*/  ISETP.GE.U32.AND P0, PT, R0, 0x7fffff48, PT ;  /* 0x7fffff480000780c */ /* 0x000fe40003f06070 */
[----:B------:R-:W-:Y:S01]  /*17170*/  IADD3 R0, R249, 0x100000, RZ ;  /* 0x00100000f9007810 */ /* 0x000fe20007ffe0ff */
[C---:B---3--:R-:W-:Y:S01]  /*17180*/  IMAD.WIDE R4, R248.reuse, 0x4, R4 ;  /* 0x00000004f8047825 */ /* 0x048fe200078e0204 */
[----:B------:R1:W-:Y:S04]  /*17190*/  STL.64 [R1+0xb40], R232 ;  /* 0x000b40e801007387 */ /* 0x0003e80000100a00 */
[----:B------:R1:W-:Y:S04]  /*171a0*/  LDGSTS.E [R2+-0x44000], [R232.64], !P6 ;  /* 0xbc000000e8027fae */ /* 0x0003e8000f121844 */
[----:B------:R3:W-:Y:S04]  /*171b0*/  STL.64 [R1+0xb38], R4 ;  /* 0x000b380401007387 */ /* 0x0007e80000100a00 */
[----:B------:R3:W-:Y:S01]  /*171c0*/  LDGSTS.E [R0+-0x43e00], [R4.64], !P6 ;  /* 0xbc20000004007fae */ /* 0x0007e2000f121844 */
[----:B-1----:R-:W-:-:S03]  /*171d0*/  IMAD.WIDE R232, R248, 0x4, R136 ;  /* 0x00000004f8e87825 */ /* 0x002fc600078e0288 */
[----:B------:R-:W2:Y:S04]  /*171e0*/  LDL.LU.64 R136, [R1+0x5e0] ;  /* 0x0005e00001887983 */ /* 0x000ea80000300a00 */
[----:B---3--:R-:W3:Y:S01]  /*171f0*/  LDL.LU.64 R4, [R1+0x5d8] ;  /* 0x0005d80001047983 */ /* 0x008ee20000300a00 */
[----:B------:R-:W-:-:S03]  /*17200*/  IADD3 R0, R73, -0x7d, RZ ;  /* 0xffffff8349007810 */ /* 0x000fc60007ffe0ff */
[----:B------:R-:W1:Y:S01]  /*17210*/  S2R R104, SR_TID.X ;  /* 0x0000000000687919 */ /* 0x000e620000002100 */
[----:B------:R-:W-:Y:S02]  /*17220*/  ISETP.GE.U32.AND P6, PT, R0, 0x7fffff44, PT ;  /* 0x7fffff440000780c */ /* 0x000fe40003fc6070 */
[----:B------:R-:W-:Y:S01]  /*17230*/  IADD3 R0, R249, 0x100000, RZ ;  /* 0x00100000f9007810 */ /* 0x000fe20007ffe0ff */
[----:B------:R1:W-:Y:S04]  /*17240*/  LDGSTS.E [R2+-0x43000], [R232.64], !P5 ;  /* 0xbd000000e8027fae */ /* 0x0003e8000e921844 */
[----:B------:R1:W-:Y:S01]  /*17250*/  STL.64 [R1+0xb30], R232 ;  /* 0x000b30e801007387 */ /* 0x0003e20000100a00 */
[----:B----4-:R-:W-:-:S05]  /*17260*/  IMAD.WIDE R64, R248, 0x4, R64 ;  /* 0x00000004f8407825 */ /* 0x010fca00078e0240 */
[----:B------:R4:W-:Y:S04]  /*17270*/  LDGSTS.E [R0+-0x42e00], [R64.64], !P5 ;  /* 0xbd20000040007fae */ /* 0x0009e8000e921844 */
[----:B------:R4:W-:Y:S04]  /*17280*/  STL.64 [R1+0xb28], R64 ;  /* 0x000b284001007387 */ /* 0x0009e80000100a00 */
[----:B-1----:R-:W3:Y:S01]  /*17290*/  LDL.LU.64 R232, [R1+0x5a0] ;  /* 0x0005a00001e87983 */ /* 0x002ee20000300a00 */
[----:B----4-:R-:W-:-:S04]  /*172a0*/  IADD3 R0, R73, -0x42, RZ ;  /* 0xffffffbe49007810 */ /* 0x010fc80007ffe0ff */
[----:B------:R-:W-:Y:S01]  /*172b0*/  ISETP.GE.U32.AND P5, PT, R0, 0x7fffff7f, PT ;  /* 0x7fffff7f0000780c */ /* 0x000fe20003fa6070 */
[----:B------:R-:W4:Y:S01]  /*172c0*/  LDL.LU.64 R64, [R1+0x598] ;  /* 0x0005980001407983 */ /* 0x000f220000300a00 */
[----:B------:R-:W-:Y:S02]  /*172d0*/  IADD3 R0, R249, 0x100000, RZ ;  /* 0x00100000f9007810 */ /* 0x000fe40007ffe0ff */
[----:B------:R-:W-:Y:S01]  /*172e0*/  LOP3.LUT R104, R104, 0x7f, RZ, 0xc0, !PT ;  /* 0x0000007f68687812 */ /* 0x000fe200078ec0ff */
[----:B------:R-:W-:-:S04]  /*172f0*/  IMAD.WIDE R200, R248, 0x4, R200 ;  /* 0x00000004f8c87825 */ /* 0x000fc800078e02c8 */
[----:B------:R-:W-:Y:S01]  /*17300*/  IMAD.WIDE R96, R248, 0x4, R96 ;  /* 0x00000004f8607825 */ /* 0x000fe200078e0260 */
[----:B------:R1:W-:Y:S04]  /*17310*/  LDGSTS.E [R2+-0x42000], [R200.64], !P0 ;  /* 0xbe000000c8027fae */ /* 0x0003e8000c121844 */
[----:B------:R1:W-:Y:S04]  /*17320*/  LDGSTS.E [R0+-0x41e00], [R96.64], !P0 ;  /* 0xbe20000060007fae */ /* 0x0003e8000c121844 */
[----:B------:R1:W-:Y:S04]  /*17330*/  STL.64 [R1+0xb20], R200 ;  /* 0x000b20c801007387 */ /* 0x0003e80000100a00 */
[----:B------:R2:W-:Y:S01]  /*17340*/  STL.64 [R1+0xb18], R96 ;  /* 0x000b186001007387 */ /* 0x0005e20000100a00 */
[----:B-1----:R-:W-:Y:S01]  /*17350*/  IADD3 R0, R73, -0x46, RZ ;  /* 0xffffffba49007810 */ /* 0x002fe20007ffe0ff */
[----:B------:R-:W-:-:S02]  /*17360*/  IMAD.SHL.U32 R104, R104, 0x4, RZ ;  /* 0x0000000468687824 */ /* 0x000fc400078e00ff */
[----:B------:R-:W4:Y:S01]  /*17370*/  LDL.LU.64 R200, [R1+0x560] ;  /* 0x0005600001c87983 */ /* 0x000f220000300a00 */
[----:B------:R-:W-:Y:S02]  /*17380*/  ISETP.GE.U32.AND P0, PT, R0, 0x7fffff7b, PT ;  /* 0x7fffff7b0000780c */ /* 0x000fe40003f06070 */
[----:B------:R-:W-:Y:S02]  /*17390*/  IADD3 R0, R249, 0x100000, RZ ;  /* 0x00100000f9007810 */ /* 0x000fe40007ffe0ff */
[----:B------:R-:W-:Y:S01]  /*173a0*/  LOP3.LUT R104, R104, 0x20, RZ, 0x3c, !PT ;  /* 0x0000002068687812 */ /* 0x000fe200078e3cff */
[----:B--2---:R-:W-:-:S04]  /*173b0*/  IMAD.WIDE R168, R248, 0x4, R168 ;  /* 0x00000004f8a87825 */ /* 0x004fc800078e02a8 */
[----:B------:R-:W-:Y:S01]  /*173c0*/  IMAD.WIDE R96, R248, 0x4, R192 ;  /* 0x00000004f8607825 */ /* 0x000fe200078e02c0 */
[----:B------:R1:W-:Y:S04]  /*173d0*/  LDGSTS.E [R2+-0x41000], [R168.64], !P6 ;  /* 0xbf000000a8027fae */ /* 0x0003e8000f121844 */
[----:B------:R-:W2:Y:S04]  /*173e0*/  LDL.LU.64 R192, [R1+0x558] ;  /* 0x0005580001c07983 */ /* 0x000ea80000300a00 */
[----:B------:R1:W-:Y:S04]  /*173f0*/  LDGSTS.E [R0+-0x40e00], [R96.64], !P6 ;  /* 0xbf20000060007fae */ /* 0x0003e8000f121844 */
[----:B------:R1:W-:Y:S02]  /*17400*/  STL.64 [R1+0xb10], R168 ;  /* 0x000b10a801007387 */ /* 0x0003e40000100a00 */
[----:B-1----:R-:W-:-:S02]  /*17410*/  IADD3 R2, R104, 0x100000, RZ ;  /* 0x0010000068027810 */ /* 0x002fc40007ffe0ff */
[----:B------:R1:W-:Y:S01]  /*17420*/  STL.64 [R1+0xb08], R96 ;  /* 0x000b086001007387 */ /* 0x0003e20000100a00 */
[----:B------:R-:W-:-:S03]  /*17430*/  IADD3 R0, R73, -0x4a, RZ ;  /* 0xffffffb649007810 */ /* 0x000fc60007ffe0ff */
[----:B------:R-:W2:Y:S01]  /*17440*/  LDL.LU.64 R168, [R1+0x520] ;  /* 0x0005200001a87983 */ /* 0x000ea20000300a00 */
[----:B------:R-:W-:Y:S01]  /*17450*/  ISETP.GE.U32.AND P6, PT, R0, 0x7fffff77, PT ;  /* 0x7fffff770000780c */ /* 0x000fe20003fc6070 */
[----:B------:R-:W-:Y:S01]  /*17460*/  IMAD.WIDE R136, R248, 0x4, R136 ;  /* 0x00000004f8887825 */ /* 0x000fe200078e0288 */
[----:B------:R-:W-:Y:S01]  /*17470*/  IADD3 R0, R104, 0x100000, RZ ;  /* 0x0010000068007810 */ /* 0x000fe20007ffe0ff */
[----:B-1----:R-:W2:Y:S02]  /*17480*/  LDL.LU.64 R96, [R1+0x518] ;  /* 0x0005180001607983 */ /* 0x002ea40000300a00 */
[----:B---3--:R-:W-:Y:S02]  /*17490*/  IMAD.WIDE R4, R248, 0x4, R4 ;  /* 0x00000004f8047825 */ /* 0x008fe400078e0204 */
[----:B------:R1:W-:Y:S04]  /*174a0*/  STL.64 [R1+0xbf0], R136 ;  /* 0x000bf08801007387 */ /* 0x0003e80000100a00 */
[----:B------:R1:W-:Y:S04]  /*174b0*/  LDGSTS.E [R2+-0x4fc00], [R136.64], !P5 ;  /* 0xb040000088027fae */ /* 0x0003e8000e921844 */
[----:B------:R3:W-:Y:S04]  /*174c0*/  STL.64 [R1+0xb00], R4 ;  /* 0x000b000401007387 */ /* 0x0007e80000100a00 */
[----:B------:R3:W-:Y:S04]  /*174d0*/  LDGSTS.E [R0+-0x4fa00], [R4.64], !P5 ;  /* 0xb060000004007fae */ /* 0x0007e8000e921844 */
[----:B-1----:R-:W2:Y:S04]  /*174e0*/  LDL.LU.64 R136, [R1+0x4e0] ;  /* 0x0004e00001887983 */ /* 0x002ea80000300a00 */
[----:B---3--:R-:W3:Y:S01]  /*174f0*/  LDL.LU.64 R4, [R1+0x4d8] ;  /* 0x0004d80001047983 */ /* 0x008ee20000300a00 */
[----:B------:R-:W-:-:S04]  /*17500*/  IADD3 R0, R73, -0x4e, RZ ;  /* 0xffffffb249007810 */ /* 0x000fc80007ffe0ff */
[----:B------:R-:W-:Y:S01]  /*17510*/  ISETP.GE.U32.AND P5, PT, R0, 0x7fffff73, PT ;  /* 0x7fffff730000780c */ /* 0x000fe20003fa6070 */
[----:B------:R-:W-:Y:S01]  /*17520*/  IMAD.WIDE R232, R248, 0x4, R232 ;  /* 0x00000004f8e87825 */ /* 0x000fe200078e02e8 */
[----:B------:R-:W-:-:S04]  /*17530*/  IADD3 R0, R104, 0x100000, RZ ;  /* 0x0010000068007810 */ /* 0x000fc80007ffe0ff */
[----:B------:R1:W-:Y:S01]  /*17540*/  STL.64 [R1+0xaf8], R232 ;  /* 0x000af8e801007387 */ /* 0x0003e20000100a00 */
[----:B----4-:R-:W-:-:S03]  /*17550*/  IMAD.WIDE R64, R248, 0x4, R64 ;  /* 0x00000004f8407825 */ /* 0x010fc600078e0240 */
[----:B------:R1:W-:Y:S04]  /*17560*/  LDGSTS.E [R2+-0x4ec00], [R232.64], !P0 ;  /* 0xb1400000e8027fae */ /* 0x0003e8000c121844 */
[----:B------:R4:W-:Y:S04]  /*17570*/  STL.64 [R1+0xaf0], R64 ;  /* 0x000af04001007387 */ /* 0x0009e80000100a00 */
[----:B------:R4:W-:Y:S04]  /*17580*/  LDGSTS.E [R0+-0x4ea00], [R64.64], !P0 ;  /* 0xb160000040007fae */ /* 0x0009e8000c121844 */
[----:B-1----:R-:W3:Y:S01]  /*17590*/  LDL.LU.64 R232, [R1+0x4a0] ;  /* 0x0004a00001e87983 */ /* 0x002ee20000300a00 */
[----:B----4-:R-:W-:-:S03]  /*175a0*/  IADD3 R0, R73, -0x52, RZ ;  /* 0xffffffae49007810 */ /* 0x010fc60007ffe0ff */
[----:B------:R-:W3:Y:S01]  /*175b0*/  LDL.LU.64 R64, [R1+0x498] ;  /* 0x0004980001407983 */ /* 0x000ee20000300a00 */
[----:B------:R-:W-:Y:S02]  /*175c0*/  ISETP.GE.U32.AND P0, PT, R0, 0x7fffff6f, PT ;  /* 0x7fffff6f0000780c */ /* 0x000fe40003f06070 */
[----:B------:R-:W-:Y:S01]  /*175d0*/  IADD3 R0, R104, 0x100000, RZ ;  /* 0x0010000068007810 */ /* 0x000fe20007ffe0ff */
[----:B------:R-:W-:-:S05]  /*175e0*/  IMAD.WIDE R200, R248, 0x4, R200 ;  /* 0x00000004f8c87825 */ /* 0x000fca00078e02c8 */
[----:B------:R1:W-:Y:S04]  /*175f0*/  STL.64 [R1+0xae8], R200 ;  /* 0x000ae8c801007387 */ /* 0x0003e80000100a00 */
[----:B------:R1:W-:Y:S01]  /*17600*/  LDGSTS.E [R2+-0x4dc00], [R200.64], !P6 ;  /* 0xb2400000c8027fae */ /* 0x0003e2000f121844 */
[----:B--2---:R-:W-:-:S05]  /*17610*/  IMAD.WIDE R192, R248, 0x4, R192 ;  /* 0x00000004f8c07825 */ /* 0x004fca00078e02c0 */
[----:B------:R2:W-:Y:S04]  /*17620*/  STL.64 [R1+0xae0], R192 ;  /* 0x000ae0c001007387 */ /* 0x0005e80000100a00 */
[----:B------:R2:W-:Y:S04]  /*17630*/  LDGSTS.E [R0+-0x4da00], [R192.64], !P6 ;  /* 0xb2600000c0007fae */ /* 0x0005e8000f121844 */
[----:B-1----:R-:W4:Y:S01]  /*17640*/  LDL.LU.64 R200, [R1+0x460] ;  /* 0x0004600001c87983 */ /* 0x002f220000300a00 */
[----:B--2---:R-:W-:-:S03]  /*17650*/  IADD3 R0, R73, -0x56, RZ ;  /* 0xffffffaa49007810 */ /* 0x004fc60007ffe0ff */
[----:B------:R-:W2:Y:S01]  /*17660*/  LDL.LU.64 R192, [R1+0x458] ;  /* 0x0004580001c07983 */ /* 0x000ea20000300a00 */
[----:B------:R-:W-:Y:S01]  /*17670*/  IMAD.WIDE R168, R248, 0x4, R168 ;  /* 0x00000004f8a87825 */ /* 0x000fe200078e02a8 */
[----:B------:R-:W-:-:S03]  /*17680*/  ISETP.GE.U32.AND P6, PT, R0, 0x7fffff6b, PT ;  /* 0x7fffff6b0000780c */ /* 0x000fc60003fc6070 */
[----:B------:R-:W-:Y:S01]  /*17690*/  IMAD.WIDE R96, R248, 0x4, R96 ;  /* 0x00000004f8607825 */ /* 0x000fe200078e0260 */
[----:B------:R-:W-:Y:S01]  /*176a0*/  IADD3 R0, R104, 0x100000, RZ ;  /* 0x0010000068007810 */ /* 0x000fe20007ffe0ff */
[----:B------:R1:W-:Y:S04]  /*176b0*/  STL.64 [R1+0xad8], R168 ;  /* 0x000ad8a801007387 */ /* 0x0003e80000100a00 */
[----:B------:R1:W-:Y:S04]  /*176c0*/  LDGSTS.E [R2+-0x4cc00], [R168.64], !P5 ;  /* 0xb3400000a8027fae */ /* 0x0003e8000e921844 */
[----:B------:R3:W-:Y:S04]  /*176d0*/  STL.64 [R1+0xad0], R96 ;  /* 0x000ad06001007387 */ /* 0x0007e80000100a00 */
[----:B------:R3:W-:Y:S01]  /*176e0*/  LDGSTS.E [R0+-0x4ca00], [R96.64], !P5 ;  /* 0xb360000060007fae */ /* 0x0007e2000e921844 */
[----:B------:R-:W-:-:S03]  /*176f0*/  IMAD.WIDE R136, R248, 0x4, R136 ;  /* 0x00000004f8887825 */ /* 0x000fc600078e0288 */
[----:B-1----:R-:W2:Y:S04]  /*17700*/  LDL.LU.64 R168, [R1+0x420] ;  /* 0x0004200001a87983 */ /* 0x002ea80000300a00 */
[----:B------:R1:W-:Y:S01]  /*17710*/  LDGSTS.E [R2+-0x4bc00], [R136.64], !P0 ;  /* 0xb440000088027fae */ /* 0x0003e2000c121844 */
[----:B---3--:R-:W-:-:S03]  /*17720*/  IMAD.WIDE R4, R248, 0x4, R4 ;  /* 0x00000004f8047825 */ /* 0x008fc600078e0204 */
[----:B------:R-:W2:Y:S04]  /*17730*/  LDL.LU.64 R96, [R1+0x418] ;  /* 0x0004180001607983 */ /* 0x000ea80000300a00 */
[----:B------:R1:W-:Y:S04]  /*17740*/  STL.64 [R1+0xac8], R136 ;  /* 0x000ac88801007387 */ /* 0x0003e80000100a00 */
[----:B------:R1:W-:Y:S04]  /*17750*/  STL.64 [R1+0xac0], R4 ;  /* 0x000ac00401007387 */ /* 0x0003e80000100a00 */
[----:B-1----:R-:W2:Y:S01]  /*17760*/  LDL.LU.64 R136, [R1+0x3e0] ;  /* 0x0003e00001887983 */ /* 0x002ea20000300a00 */
[----:B------:R-:W-:-:S04]  /*17770*/  IADD3 R0, R73, -0x5a, RZ ;  /* 0xffffffa649007810 */ /* 0x000fc80007ffe0ff */
[----:B------:R-:W-:Y:S02]  /*17780*/  ISETP.GE.U32.AND P5, PT, R0, 0x7fffff67, PT ;  /* 0x7fffff670000780c */ /* 0x000fe40003fa6070 */
[----:B------:R-:W-:-:S05]  /*17790*/  IADD3 R0, R104, 0x100000, RZ ;  /* 0x0010000068007810 */ /* 0x000fca0007ffe0ff */
[----:B------:R1:W-:Y:S01]  /*177a0*/  LDGSTS.E [R0+-0x4ba00], [R4.64], !P0 ;  /* 0xb460000004007fae */ /* 0x0003e2000c121844 */
[----:B------:R-:W-:-:S05]  /*177b0*/  IMAD.WIDE R232, R248, 0x4, R232 ;  /* 0x00000004f8e87825 */ /* 0x000fca00078e02e8 */
[----:B------:R1:W-:Y:S02]  /*177c0*/  LDGSTS.E [R2+-0x4ac00], [R232.64], !P6 ;  /* 0xb5400000e8027fae */ /* 0x0003e4000f121844 */
[C---:B-1----:R-:W-:Y:S02]  /*177d0*/  IADD3 R0, R73.reuse, -0x5e, RZ ;  /* 0xffffffa249007810 */ /* 0x042fe40007ffe0ff */
[----:B------:R-:W2:Y:S01]  /*177e0*/  LDL.LU.64 R4, [R1+0x3d8] ;  /* 0x0003d80001047983 */ /* 0x000ea20000300a00 */
[----:B------:R-:W-:Y:S01]  /*177f0*/  IMAD.WIDE R64, R248, 0x4, R64 ;  /* 0x00000004f8407825 */ /* 0x000fe200078e0240 */
[----:B------:R-:W-:Y:S02]  /*17800*/  ISETP.GE.U32.AND P0, PT, R0, 0x7fffff63, PT ;  /* 0x7fffff630000780c */ /* 0x000fe40003f06070 */
[----:B------:R-:W-:Y:S01]  /*17810*/  IADD3 R0, R104, 0x100000, RZ ;  /* 0x0010000068007810 */ /* 0x000fe20007ffe0ff */
[----:B------:R1:W-:Y:S04]  /*17820*/  STL.64 [R1+0xab8], R232 ;  /* 0x000ab8e801007387 */ /* 0x0003e80000100a00 */
[----:B------:R1:W-:Y:S04]  /*17830*/  STL.64 [R1+0xab0], R64 ;  /* 0x000ab04001007387 */ /* 0x0003e80000100a00 */
[----:B------:R1:W-:Y:S04]  /*17840*/  LDGSTS.E [R0+-0x4aa00], [R64.64], !P6 ;  /* 0xb560000040007fae */ /* 0x0003e8000f121844 */
[----:B-1----:R-:W2:Y:S01]  /*17850*/  LDL.LU.64 R232, [R1+0x3a0] ;  /* 0x0003a00001e87983 */ /* 0x002ea20000300a00 */
[----:B------:R-:W-:-:S03]  /*17860*/  IADD3 R0, R73, -0x62, RZ ;  /* 0xffffff9e49007810 */ /* 0x000fc60007ffe0ff */
[----:B------:R-:W2:Y:S01]  /*17870*/  LDL.LU.64 R64, [R1+0x398] ;  /* 0x0003980001407983 */ /* 0x000ea20000300a00 */
[----:B------:R-:W-:Y:S02]  /*17880*/  ISETP.GE.U32.AND P6, PT, R0, 0x7fffff5f, PT ;  /* 0x7fffff5f0000780c */ /* 0x000fe40003fc6070 */
[----:B------:R-:W-:Y:S01]  /*17890*/  IADD3 R0, R104, 0x100000, RZ ;  /* 0x0010000068007810 */ /* 0x000fe20007ffe0ff */
[----:B----4-:R-:W-:-:S05]  /*178a0*/  IMAD.WIDE R200, R248, 0x4, R200 ;  /* 0x00000004f8c87825 */ /* 0x010fca00078e02c8 */
[----:B------:R1:W-:Y:S01]  /*178b0*/  LDGSTS.E [R2+-0x49c00], [R200.64], !P5 ;  /* 0xb6400000c8027fae */ /* 0x0003e2000e921844 */
[----:B--2---:R-:W-:-:S03]  /*178c0*/  IMAD.WIDE R192, R248, 0x4, R192 ;  /* 0x00000004f8c07825 */ /* 0x004fc600078e02c0 */
[----:B------:R1:W-:Y:S04]  /*178d0*/  STL.64 [R1+0xaa8], R200 ;  /* 0x000aa8c801007387 */ /* 0x0003e80000100a00 */
[----:B------:R2:W-:Y:S04]  /*178e0*/  LDGSTS.E [R0+-0x49a00], [R192.64], !P5 ;  /* 0xb6600000c0007fae */ /* 0x0005e8000e921844 */
[----:B------:R4:W-:Y:S04]  /*178f0*/  STL.64 [R1+0xaa0], R192 ;  /* 0x000aa0c001007387 */ /* 0x0009e80000100a00 */
[----:B-1----:R-:W3:Y:S01]  /*17900*/  LDL.LU.64 R200, [R1+0x360] ;  /* 0x0003600001c87983 */ /* 0x002ee20000300a00 */
[----:B--2---:R-:W-:-:S03]  /*17910*/  IADD3 R0, R73, -0x66, RZ ;  /* 0xffffff9a49007810 */ /* 0x004fc60007ffe0ff */
[----:B----4-:R-:W2:Y:S01]  /*17920*/  LDL.LU.64 R192, [R1+0x358] ;  /* 0x0003580001c07983 */ /* 0x010ea20000300a00 */
[----:B------:R-:W-:Y:S01]  /*17930*/  ISETP.GE.U32.AND P5, PT, R0, 0x7fffff5b, PT ;  /* 0x7fffff5b0000780c */ /* 0x000fe20003fa6070 */
[----:B------:R-:W-:Y:S01]  /*17940*/  IMAD.WIDE R168, R248, 0x4, R168 ;  /* 0x00000004f8a87825 */ /* 0x000fe200078e02a8 */
[----:B------:R-:W-:-:S03]  /*17950*/  IADD3 R0, R104, 0x100000, RZ ;  /* 0x0010000068007810 */ /* 0x000fc60007ffe0ff */
[C---:B------:R-:W-:Y:S01]  /*17960*/  IMAD.WIDE R96, R248.reuse, 0x4, R96 ;  /* 0x00000004f8607825 */ /* 0x040fe200078e0260 */
[----:B------:R1:W-:Y:S04]  /*17970*/  STL.64 [R1+0xa98], R168 ;  /* 0x000a98a801007387 */ /* 0x0003e80000100a00 */
[----:B------:R1:W-:Y:S04]  /*17980*/  LDGSTS.E [R2+-0x48c00], [R168.64], !P0 ;  /* 0xb7400000a8027fae */ /* 0x0003e8000c121844 */
[----:B------:R4:W-:Y:S04]  /*17990*/  STL.64 [R1+0xa90], R96 ;  /* 0x000a906001007387 */ /* 0x0009e80000100a00 */
[----:B------:R4:W-:Y:S04]  /*179a0*/  LDGSTS.E [R0+-0x48a00], [R96.64], !P0 ;  /* 0xb760000060007fae */ /* 0x0009e8000c121844 */
[----:B-1----:R-:W2:Y:S01]  /*179b0*/  LDL.LU.64 R168, [R1+0x320] ;  /* 0x0003200001a87983 */ /* 0x002ea20000300a00 */
[----:B----4-:R-:W-:-:S03]  /*179c0*/  IMAD.WIDE R96, R248, 0x4, R136 ;  /* 0x00000004f8607825 */ /* 0x010fc600078e0288 */
[----:B------:R-:W2:Y:S01]  /*179d0*/  LDL.LU.64 R136, [R1+0x318] ;  /* 0x0003180001887983 */ /* 0x000ea20000300a00 */
[----:B------:R-:W-:-:S03]  /*179e0*/  IADD3 R0, R73, -0x6a, RZ ;  /* 0xffffff9649007810 */ /* 0x000fc60007ffe0ff */
[----:B------:R1:W-:Y:S01]  /*179f0*/  LDGSTS.E [R2+-0x47c00], [R96.64], !P6 ;  /* 0xb840000060027fae */ /* 0x0003e2000f121844 */
[----:B------:R-:W-:Y:S02]  /*17a00*/  ISETP.GE.U32.AND P0, PT, R0, 0x7fffff57, PT ;  /* 0x7fffff570000780c */ /* 0x000fe40003f06070 */
[----:B------:R-:W-:Y:S01]  /*17a10*/  IADD3 R0, R104, 0x100000, RZ ;  /* 0x0010000068007810 */ /* 0x000fe20007ffe0ff */
[C---:B------:R-:W-:Y:S01]  /*17a20*/  IMAD.WIDE R4, R248.reuse, 0x4, R4 ;  /* 0x00000004f8047825 */ /* 0x040fe200078e0204 */
[----:B------:R1:W-:Y:S04]  /*17a30*/  STL.64 [R1+0xa88], R96 ;  /* 0x000a886001007387 */ /* 0x0003e80000100a00 */
[----:B------:R1:W-:Y:S04]  /*17a40*/  LDGSTS.E [R0+-0x47a00], [R4.64], !P6 ;  /* 0xb860000004007fae */ /* 0x0003e8000f121844 */
[----:B------:R1:W-:Y:S04]  /*17a50*/  STL.64 [R1+0xa80], R4 ;  /* 0x000a800401007387 */ /* 0x0003e80000100a00 */
[----:B-1----:R-:W2:Y:S01]  /*17a60*/  LDL.LU.64 R96, [R1+0x2e0] ;  /* 0x0002e00001607983 */ /* 0x002ea20000300a00 */
[----:B------:R-:W-:Y:S01]  /*17a70*/  IADD3 R0, R73, -0x6e, RZ ;  /* 0xffffff9249007810 */ /* 0x000fe20007ffe0ff */
[----:B------:R-:W-:-:S03]  /*17a80*/  IMAD.WIDE R232, R248, 0x4, R232 ;  /* 0x00000004f8e87825 */ /* 0x000fc600078e02e8 */
[----:B------:R-:W-:Y:S01]  /*17a90*/  ISETP.GE.U32.AND P6, PT, R0, 0x7fffff53, PT ;  /* 0x7fffff530000780c */ /* 0x000fe20003fc6070 */
[----:B------:R-:W2:Y:S01]  /*17aa0*/  LDL.LU.64 R4, [R1+0x2d8] ;  /* 0x0002d80001047983 */ /* 0x000ea20000300a00 */
[----:B------:R-:W-:Y:S01]  /*17ab0*/  IADD3 R0, R104, 0x100000, RZ ;  /* 0x0010000068007810 */ /* 0x000fe20007ffe0ff */
[----:B------:R-:W-:Y:S02]  /*17ac0*/  IMAD.WIDE R64, R248, 0x4, R64 ;  /* 0x00000004f8407825 */ /* 0x000fe400078e0240 */
[----:B------:R1:W-:Y:S04]  /*17ad0*/  STL.64 [R1+0xa78], R232 ;  /* 0x000a78e801007387 */ /* 0x0003e80000100a00 */
[----:B------:R1:W-:Y:S04]  /*17ae0*/  LDGSTS.E [R2+-0x46c00], [R232.64], !P5 ;  /* 0xb9400000e8027fae */ /* 0x0003e8000e921844 */
[----:B------:R1:W-:Y:S04]  /*17af0*/  STL.64 [R1+0xa70], R64 ;  /* 0x000a704001007387 */ /* 0x0003e80000100a00 */
[----:B------:R1:W-:Y:S04]  /*17b00*/  LDGSTS.E [R0+-0x46a00], [R64.64], !P5 ;  /* 0xb960000040007fae */ /* 0x0003e8000e921844 */
[----:B-1----:R-:W2:Y:S01]  /*17b10*/  LDL.LU.64 R232, [R1+0x2a0] ;  /* 0x0002a00001e87983 */ /* 0x002ea20000300a00 */
[----:B------:R-:W-:-:S03]  /*17b20*/  IADD3 R0, R73, -0x72, RZ ;  /* 0xffffff8e49007810 */ /* 0x000fc60007ffe0ff */
[----:B------:R-:W2:Y:S01]  /*17b30*/  LDL.LU.64 R64, [R1+0x298] ;  /* 0x0002980001407983 */ /* 0x000ea20000300a00 */
[----:B------:R-:W-:Y:S02]  /*17b40*/  ISETP.GE.U32.AND P5, PT, R0, 0x7fffff4f, PT ;  /* 0x7fffff4f0000780c */ /* 0x000fe40003fa6070 */
[----:B------:R-:W-:Y:S01]  /*17b50*/  IADD3 R0, R104, 0x100000, RZ ;  /* 0x0010000068007810 */ /* 0x000fe20007ffe0ff */
[----:B---3--:R-:W-:-:S05]  /*17b60*/  IMAD.WIDE R200, R248, 0x4, R200 ;  /* 0x00000004f8c87825 */ /* 0x008fca00078e02c8 */
[----:B------:R1:W-:Y:S01]  /*17b70*/  LDGSTS.E [R2+-0x45c00], [R200.64], !P0 ;  /* 0xba400000c8027fae */ /* 0x0003e2000c121844 */
[----:B--2---:R-:W-:-:S03]  /*17b80*/  IMAD.WIDE R192, R248, 0x4, R192 ;  /* 0x00000004f8c07825 */ /* 0x004fc600078e02c0 */
[----:B------:R1:W-:Y:S04]  /*17b90*/  STL.64 [R1+0xa68], R200 ;  /* 0x000a68c801007387 */ /* 0x0003e80000100a00 */
[----:B------:R2:W-:Y:S04]  /*17ba0*/  LDGSTS.E [R0+-0x45a00], [R192.64], !P0 ;  /* 0xba600000c0007fae */ /* 0x0005e8000c121844 */
[----:B------:R3:W-:Y:S04]  /*17bb0*/  STL.64 [R1+0xa60], R192 ;  /* 0x000a60c001007387 */ /* 0x0007e80000100a00 */
[----:B-1----:R-:W4:Y:S01]  /*17bc0*/  LDL.LU.64 R200, [R1+0x260] ;  /* 0x0002600001c87983 */ /* 0x002f220000300a00 */
[----:B--2---:R-:W-:-:S03]  /*17bd0*/  IADD3 R0, R73, -0x76, RZ ;  /* 0xffffff8a49007810 */ /* 0x004fc60007ffe0ff */
[----:B---3--:R-:W2:Y:S01]  /*17be0*/  LDL.LU.64 R192, [R1+0x258] ;  /* 0x0002580001c07983 */ /* 0x008ea20000300a00 */
[----:B------:R-:W-:Y:S02]  /*17bf0*/  ISETP.GE.U32.AND P0, PT, R0, 0x7fffff4b, PT ;  /* 0x7fffff4b0000780c */ /* 0x000fe40003f06070 */
[----:B------:R-:W-:Y:S01]  /*17c00*/  IADD3 R0, R104, 0x100000, RZ ;  /* 0x0010000068007810 */ /* 0x000fe20007ffe0ff */
[----:B------:R-:W-:-:S05]  /*17c10*/  IMAD.WIDE R168, R248, 0x4, R168 ;  /* 0x00000004f8a87825 */ /* 0x000fca00078e02a8 */
[----:B------:R1:W-:Y:S04]  /*17c20*/  STL.64 [R1+0xa58], R168 ;  /* 0x000a58a801007387 */ /* 0x0003e80000100a00 */
[----:B------:R1:W-:Y:S01]  /*17c30*/  LDGSTS.E [R2+-0x44c00], [R168.64], !P6 ;  /* 0xbb400000a8027fae */ /* 0x0003e2000f121844 */
[----:B------:R-:W-:-:S05]  /*17c40*/  IMAD.WIDE R136, R248, 0x4, R136 ;  /* 0x00000004f8887825 */ /* 0x000fca00078e0288 */
        /* <DEDUP_REMOVED lines=9> */
[----:B------:R-:W-:-:S03]  /*17ce0*/  IMAD.WIDE R4, R248, 0x4, R4 ;  /* 0x00000004f8047825 */ /* 0x000fc600078e0204 */
[----:B------:R1:W-:Y:S04]  /*17cf0*/  LDGSTS.E [R2+-0x43c00], [R96.64], !P5 ;  /* 0xbc40000060027fae */ /* 0x0003e8000e921844 */
[----:B------:R1:W-:Y:S04]  /*17d00*/  STL.64 [R1+0xa40], R4 ;  /* 0x000a400401007387 */ /* 0x0003e80000100a00 */
[----:B------:R1:W-:Y:S02]  /*17d10*/  LDGSTS.E [R0+-0x43a00], [R4.64], !P5 ;  /* 0xbc60000004007fae */ /* 0x0003e4000e921844 */
[----:B-1----:R-:W-:Y:S01]  /*17d20*/  IADD3 R0, R73, -0x7e, RZ ;  /* 0xffffff8249007810 */ /* 0x002fe20007ffe0ff */
[----:B------:R-:W-:-:S02]  /*17d30*/  IMAD.WIDE R96, R248, 0x4, R232 ;  /* 0x00000004f8607825 */ /* 0x000fc400078e02e8 */
[----:B------:R-:W3:Y:S01]  /*17d40*/  LDL.LU.64 R232, [R1+0x5d0] ;  /* 0x0005d00001e87983 */ /* 0x000ee20000300a00 */
[----:B------:R-:W-:-:S03]  /*17d50*/  ISETP.GE.U32.AND P5, PT, R0, 0x7fffff43, PT ;  /* 0x7fffff430000780c */ /* 0x000fc60003fa6070 */
[----:B------:R-:W3:Y:S01]  /*17d60*/  LDL.LU.64 R4, [R1+0x5c8] ;  /* 0x0005c80001047983 */ /* 0x000ee20000300a00 */
[----:B------:R-:W-:Y:S01]  /*17d70*/  IADD3 R0, R104, 0x100000, RZ ;  /* 0x0010000068007810 */ /* 0x000fe20007ffe0ff */
[----:B------:R-:W-:Y:S02]  /*17d80*/  IMAD.WIDE R64, R248, 0x4, R64 ;  /* 0x00000004f8407825 */ /* 0x000fe400078e0240 */
[----:B------:R4:W-:Y:S04]  /*17d90*/  LDGSTS.E [R2+-0x42c00], [R96.64], !P0 ;  /* 0xbd40000060027fae */ /* 0x0009e8000c121844 */
[----:B------:R1:W-:Y:S04]  /*17da0*/  LDGSTS.E [R0+-0x42a00], [R64.64], !P0 ;  /* 0xbd60000040007fae */ /* 0x0003e8000c121844 */
[----:B------:R4:W-:Y:S04]  /*17db0*/  STL.64 [R1+0xa38], R96 ;  /* 0x000a386001007387 */ /* 0x0009e80000100a00 */
[----:B------:R2:W-:Y:S01]  /*17dc0*/  STL.64 [R1+0xa30], R64 ;  /* 0x000a304001007387 */ /* 0x0005e20000100a00 */
[----:B-1----:R-:W-:-:S04]  /*17dd0*/  IADD3 R0, R73, -0x43, RZ ;  /* 0xffffffbd49007810 */ /* 0x002fc80007ffe0ff */
[----:B------:R-:W-:Y:S02]  /*17de0*/  ISETP.GE.U32.AND P0, PT, R0, 0x7fffff7e, PT ;  /* 0x7fffff7e0000780c */ /* 0x000fe40003f06070 */
[----:B------:R-:W-:Y:S02]  /*17df0*/  IADD3 R0, R104, 0x100000, RZ ;  /* 0x0010000068007810 */ /* 0x000fe40007ffe0ff */
[----:B------:R-:W-:-:S05]  /*17e00*/  LOP3.LUT R105, R105, 0x7f, RZ, 0xc0, !PT ;  /* 0x0000007f69697812 */ /* 0x000fca00078ec0ff */
[----:B------:R-:W-:Y:S02]  /*17e10*/  IMAD.SHL.U32 R105, R105, 0x4, RZ ;  /* 0x0000000469697824 */ /* 0x000fe400078e00ff */
[C---:B----4-:R-:W-:Y:S02]  /*17e20*/  IMAD.WIDE R96, R248.reuse, 0x4, R200 ;  /* 0x00000004f8607825 */ /* 0x050fe400078e02c8 */
[----:B------:R-:W4:Y:S04]  /*17e30*/  LDL.LU.64 R200, [R1+0x590] ;  /* 0x0005900001c87983 */ /* 0x000f280000300a00 */
[----:B------:R1:W-:Y:S01]  /*17e40*/  LDGSTS.E [R2+-0x41c00], [R96.64], !P6 ;  /* 0xbe40000060027fae */ /* 0x0003e2000f121844 */
[----:B--2---:R-:W-:-:S03]  /*17e50*/  IMAD.WIDE R64, R248, 0x4, R192 ;  /* 0x00000004f8407825 */ /* 0x004fc600078e02c0 */
[----:B------:R-:W2:Y:S04]  /*17e60*/  LDL.LU.64 R192, [R1+0x588] ;  /* 0x0005880001c07983 */ /* 0x000ea80000300a00 */
[----:B------:R1:W-:Y:S04]  /*17e70*/  STL.64 [R1+0xa28], R96 ;  /* 0x000a286001007387 */ /* 0x0003e80000100a00 */
[----:B------:R3:W-:Y:S04]  /*17e80*/  STL.64 [R1+0xa20], R64 ;  /* 0x000a204001007387 */ /* 0x0007e80000100a00 */
[----:B------:R1:W-:Y:S02]  /*17e90*/  LDGSTS.E [R0+-0x41a00], [R64.64], !P6 ;  /* 0xbe60000040007fae */ /* 0x0003e4000f121844 */
[----:B-1----:R-:W-:Y:S01]  /*17ea0*/  IADD3 R0, R73, -0x47, RZ ;  /* 0xffffffb949007810 */ /* 0x002fe20007ffe0ff */
[----:B------:R-:W-:-:S02]  /*17eb0*/  IMAD.WIDE R96, R248, 0x4, R168 ;  /* 0x00000004f8607825 */ /* 0x000fc400078e02a8 */
[----:B------:R-:W2:Y:S01]  /*17ec0*/  LDL.LU.64 R168, [R1+0x550] ;  /* 0x0005500001a87983 */ /* 0x000ea20000300a00 */
[----:B------:R-:W-:Y:S01]  /*17ed0*/  ISETP.GE.U32.AND P6, PT, R0, 0x7fffff7a, PT ;  /* 0x7fffff7a0000780c */ /* 0x000fe20003fc6070 */
[----:B---3--:R-:W-:Y:S02]  /*17ee0*/  IMAD.WIDE R64, R248, 0x4, R136 ;  /* 0x00000004f8407825 */ /* 0x008fe400078e0288 */
[----:B------:R1:W-:Y:S04]  /*17ef0*/  LDGSTS.E [R2+-0x40c00], [R96.64], !P5 ;  /* 0xbf40000060027fae */ /* 0x0003e8000e921844 */
[----:B------:R-:W2:Y:S01]  /*17f00*/  LDL.LU.64 R136, [R1+0x548] ;  /* 0x0005480001887983 */ /* 0x000ea20000300a00 */
[----:B------:R-:W-:-:S03]  /*17f10*/  IADD3 R0, R104, 0x100000, RZ ;  /* 0x0010000068007810 */ /* 0x000fc60007ffe0ff */
[----:B------:R1:W-:Y:S04]  /*17f20*/  STL.64 [R1+0xa18], R96 ;  /* 0x000a186001007387 */ /* 0x0003e80000100a00 */
[----:B------:R1:W-:Y:S04]  /*17f30*/  STL.64 [R1+0xa10], R64 ;  /* 0x000a104001007387 */ /* 0x0003e80000100a00 */
[----:B------:R1:W-:Y:S02]  /*17f40*/  LDGSTS.E [R0+-0x40a00], [R64.64], !P5 ;  /* 0xbf60000040007fae */ /* 0x0003e4000e921844 */
[----:B-1----:R-:W-:-:S02]  /*17f50*/  LOP3.LUT R97, R105, 0x40, RZ, 0x3c, !PT ;  /* 0x0000004069617812 */ /* 0x002fc400078e3cff */
[----:B------:R-:W2:Y:S04]  /*17f60*/  LDL.LU.64 R104, [R1+0x510] ;  /* 0x0005100001687983 */ /* 0x000ea80000300a00 */
[----:B------:R-:W2:Y:S01]  /*17f70*/  LDL.LU.64 R64, [R1+0x508] ;  /* 0x0005080001407983 */ /* 0x000ea20000300a00 */
[----:B------:R-:W-:Y:S02]  /*17f80*/  IADD3 R0, R73, -0x4b, RZ ;  /* 0xffffffb549007810 */ /* 0x000fe40007ffe0ff */
[C---:B------:R-:W-:Y:S02]  /*17f90*/  IADD3 R2, R97.reuse, 0x100000, RZ ;  /* 0x0010000061027810 */ /* 0x040fe40007ffe0ff */
[----:B------:R-:W-:Y:S02]  /*17fa0*/  ISETP.GE.U32.AND P5, PT, R0, 0x7fffff76, PT ;  /* 0x7fffff760000780c */ /* 0x000fe40003fa6070 */
[----:B------:R-:W-:Y:S01]  /*17fb0*/  IADD3 R0, R97, 0x100000, RZ ;  /* 0x0010000061007810 */ /* 0x000fe20007ffe0ff */
[----:B------:R-:W-:-:S04]  /*17fc0*/  IMAD.WIDE R232, R248, 0x4, R232 ;  /* 0x00000004f8e87825 */ /* 0x000fc800078e02e8 */
[----:B------:R-:W-:Y:S01]  /*17fd0*/  IMAD.WIDE R4, R248, 0x4, R4 ;  /* 0x00000004f8047825 */ /* 0x000fe200078e0204 */
[----:B------:R1:W-:Y:S04]  /*17fe0*/  STL.64 [R1+0xa08], R232 ;  /* 0x000a08e801007387 */ /* 0x0003e80000100a00 */
[----:B------:R1:W-:Y:S04]  /*17ff0*/  LDGSTS.E [R2+-0x4f800], [R232.64], !P0 ;  /* 0xb0800000e8027fae */ /* 0x0003e8000c121844 */
[----:B------:R1:W-:Y:S04]  /*18000*/  STL.64 [R1+0xa00], R4 ;  /* 0x000a000401007387 */ /* 0x0003e80000100a00 */
[----:B------:R1:W-:Y:S04]  /*18010*/  LDGSTS.E [R0+-0x4f600], [R4.64], !P0 ;  /* 0xb0a0000004007fae */ /* 0x0003e8000c121844 */
[----:B-1----:R-:W2:Y:S04]  /*18020*/  LDL.LU.64 R232, [R1+0x4d0] ;  /* 0x0004d00001e87983 */ /* 0x002ea80000300a00 */
[----:B------:R-:W2:Y:S01]  /*18030*/  LDL.LU.64 R4, [R1+0x4c8] ;  /* 0x0004c80001047983 */ /* 0x000ea20000300a00 */
[----:B------:R-:W-:-:S04]  /*18040*/  IADD3 R0, R73, -0x4f, RZ ;  /* 0xffffffb149007810 */ /* 0x000fc80007ffe0ff */
[----:B------:R-:W-:Y:S02]  /*18050*/  ISETP.GE.U32.AND P0, PT, R0, 0x7fffff72, PT ;  /* 0x7fffff720000780c */ /* 0x000fe40003f06070 */
[----:B------:R-:W-:Y:S01]  /*18060*/  IADD3 R0, R97, 0x100000, RZ ;  /* 0x0010000061007810 */ /* 0x000fe20007ffe0ff */
[----:B----4-:R-:W-:-:S04]  /*18070*/  IMAD.WIDE R200, R248, 0x4, R200 ;  /* 0x00000004f8c87825 */ /* 0x010fc800078e02c8 */
[----:B--2---:R-:W-:Y:S01]  /*18080*/  IMAD.WIDE R192, R248, 0x4, R192 ;  /* 0x00000004f8c07825 */ /* 0x004fe200078e02c0 */
[----:B------:R1:W-:Y:S04]  /*18090*/  STL.64 [R1+0x9f8], R200 ;  /* 0x0009f8c801007387 */ /* 0x0003e80000100a00 */
[----:B------:R1:W-:Y:S04]  /*180a0*/  LDGSTS.E [R2+-0x4e800], [R200.64], !P6 ;  /* 0xb1800000c8027fae */ /* 0x0003e8000f121844 */
[----:B------:R2:W-:Y:S04]  /*180b0*/  STL.64 [R1+0x9f0], R192 ;  /* 0x0009f0c001007387 */ /* 0x0005e80000100a00 */
[----:B------:R4:W-:Y:S04]  /*180c0*/  LDGSTS.E [R0+-0x4e600], [R192.64], !P6 ;  /* 0xb1a00000c0007fae */ /* 0x0009e8000f121844 */
[----:B-1----:R-:W3:Y:S01]  /*180d0*/  LDL.LU.64 R200, [R1+0x490] ;  /* 0x0004900001c87983 */ /* 0x002ee20000300a00 */
[----:B----4-:R-:W-:-:S03]  /*180e0*/  IADD3 R0, R73, -0x53, RZ ;  /* 0xffffffad49007810 */ /* 0x010fc60007ffe0ff */
[----:B--2---:R-:W2:Y:S01]  /*180f0*/  LDL.LU.64 R192, [R1+0x488] ;  /* 0x0004880001c07983 */ /* 0x004ea20000300a00 */
[----:B------:R-:W-:Y:S01]  /*18100*/  IMAD.WIDE R168, R248, 0x4, R168 ;  /* 0x00000004f8a87825 */ /* 0x000fe200078e02a8 */
[----:B------:R-:W-:Y:S02]  /*18110*/  ISETP.GE.U32.AND P6, PT, R0, 0x7fffff6e, PT ;  /* 0x7fffff6e0000780c */ /* 0x000fe40003fc6070 */
[----:B------:R-:W-:Y:S02]  /*18120*/  IADD3 R0, R97, 0x100000, RZ ;  /* 0x0010000061007810 */ /* 0x000fe40007ffe0ff */
[----:B------:R1:W-:Y:S04]  /*18130*/  STL.64 [R1+0x9e8], R168 ;  /* 0x0009e8a801007387 */ /* 0x0003e80000100a00 */
[----:B------:R1:W-:Y:S01]  /*18140*/  LDGSTS.E [R2+-0x4d800], [R168.64], !P5 ;  /* 0xb2800000a8027fae */ /* 0x0003e2000e921844 */
[----:B------:R-:W-:-:S05]  /*18150*/  IMAD.WIDE R136, R248, 0x4, R136 ;  /* 0x00000004f8887825 */ /* 0x000fca00078e0288 */
[----:B------:R4:W-:Y:S04]  /*18160*/  STL.64 [R1+0x9e0], R136 ;  /* 0x0009e08801007387 */ /* 0x0009e80000100a00 */
[----:B------:R4:W-:Y:S04]  /*18170*/  LDGSTS.E [R0+-0x4d600], [R136.64], !P5 ;  /* 0xb2a0000088007fae */ /* 0x0009e8000e921844 */
[----:B-1----:R-:W2:Y:S01]  /*18180*/  LDL.LU.64 R168, [R1+0x450] ;  /* 0x0004500001a87983 */ /* 0x002ea20000300a00 */
[----:B------:R-:W-:-:S03]  /*18190*/  IMAD.WIDE R104, R248, 0x4, R104 ;  /* 0x00000004f8687825 */ /* 0x000fc600078e0268 */
[----:B----4-:R-:W2:Y:S01]  /*181a0*/  LDL.LU.64 R136, [R1+0x448] ;  /* 0x0004480001887983 */ /* 0x010ea20000300a00 */
[----:B------:R-:W-:-:S03]  /*181b0*/  IMAD.WIDE R64, R248, 0x4, R64 ;  /* 0x00000004f8407825 */ /* 0x000fc600078e0240 */
[----:B------:R1:W-:Y:S04]  /*181c0*/  STL.64 [R1+0x9d8], R104 ;  /* 0x0009d86801007387 */ /* 0x0003e80000100a00 */
[----:B------:R1:W-:Y:S04]  /*181d0*/  LDGSTS.E [R2+-0x4c800], [R104.64], !P0 ;  /* 0xb380000068027fae */ /* 0x0003e8000c121844 */
[----:B------:R1:W-:Y:S04]  /*181e0*/  STL.64 [R1+0x9d0], R64 ;  /* 0x0009d04001007387 */ /* 0x0003e80000100a00 */
[----:B-1----:R-:W2:Y:S01]  /*181f0*/  LDL.LU.64 R104, [R1+0x410] ;  /* 0x0004100001687983 */ /* 0x002ea20000300a00 */
[----:B------:R-:W-:-:S04]  /*18200*/  IADD3 R0, R73, -0x57, RZ ;  /* 0xffffffa949007810 */ /* 0x000fc80007ffe0ff */
[----:B------:R-:W-:Y:S02]  /*18210*/  ISETP.GE.U32.AND P5, PT, R0, 0x7fffff6a, PT ;  /* 0x7fffff6a0000780c */ /* 0x000fe40003fa6070 */
[----:B------:R-:W-:-:S05]  /*18220*/  IADD3 R0, R97, 0x100000, RZ ;  /* 0x0010000061007810 */ /* 0x000fca0007ffe0ff */
[----:B------:R1:W-:Y:S01]  /*18230*/  LDGSTS.E [R0+-0x4c600], [R64.64], !P0 ;  /* 0xb3a0000040007fae */ /* 0x0003e2000c121844 */
[----:B------:R-:W-:-:S05]  /*18240*/  IMAD.WIDE R232, R248, 0x4, R232 ;  /* 0x00000004f8e87825 */ /* 0x000fca00078e02e8 */
[----:B------:R1:W-:Y:S01]  /*18250*/  LDGSTS.E [R2+-0x4b800], [R232.64], !P6 ;  /* 0xb4800000e8027fae */ /* 0x0003e2000f121844 */
[----:B------:R-:W-:Y:S01]  /*18260*/  IMAD.WIDE R4, R248, 0x4, R4 ;  /* 0x00000004f8047825 */ /* 0x000fe200078e0204 */
[----:B-1----:R-:W-:Y:S02]  /*18270*/  IADD3 R0, R73, -0x5b, RZ ;  /* 0xffffffa549007810 */ /* 0x002fe40007ffe0ff */
[----:B------:R-:W2:Y:S02]  /*18280*/  LDL.LU.64 R64, [R1+0x408] ;  /* 0x0004080001407983 */ /* 0x000ea40000300a00 */
[----:B------:R-:W-:Y:S02]  /*18290*/  ISETP.GE.U32.AND P0, PT, R0, 0x7fffff66, PT ;  /* 0x7fffff660000780c */ /* 0x000fe40003f06070 */
[----:B------:R1:W-:Y:S01]  /*182a0*/  STL.64 [R1+0x9c8], R232 ;  /* 0x0009c8e801007387 */ /* 0x0003e20000100a00 */
[----:B------:R-:W-:-:S03]  /*182b0*/  IADD3 R0, R97, 0x100000, RZ ;  /* 0x0010000061007810 */ /* 0x000fc60007ffe0ff */
        /* <DEDUP_REMOVED lines=14> */
[----:B--2---:R-:W-:-:S04]  /*183a0*/  IADD3 R0, R73, -0x63, RZ ;  /* 0xffffff9d49007810 */ /* 0x004fc80007ffe0ff */
[----:B------:R-:W-:Y:S02]  /*183b0*/  ISETP.GE.U32.AND P5, PT, R0, 0x7fffff5e, PT ;  /* 0x7fffff5e0000780c */ /* 0x000fe40003fa6070 */
[----:B------:R-:W-:Y:S01]  /*183c0*/  IADD3 R0, R97, 0x100000, RZ ;  /* 0x0010000061007810 */ /* 0x000fe20007ffe0ff */
[C---:B---3--:R-:W-:Y:S02]  /*183d0*/  IMAD.WIDE R192, R248.reuse, 0x4, R168 ;  /* 0x00000004f8c07825 */ /* 0x048fe400078e02a8 */
[----:B------:R-:W2:Y:S02]  /*183e0*/  LDL.LU.64 R168, [R1+0x388] ;  /* 0x0003880001a87983 */ /* 0x000ea40000300a00 */
[C---:B------:R-:W-:Y:S02]  /*183f0*/  IMAD.WIDE R136, R248.reuse, 0x4, R136 ;  /* 0x00000004f8887825 */ /* 0x040fe400078e0288 */
[----:B------:R1:W-:Y:S04]  /*18400*/  STL.64 [R1+0x9a8], R192 ;  /* 0x0009a8c001007387 */ /* 0x0003e80000100a00 */
[----:B------:R1:W-:Y:S04]  /*18410*/  LDGSTS.E [R2+-0x49800], [R192.64], !P0 ;  /* 0xb6800000c0027fae */ /* 0x0003e8000c121844 */
[----:B------:R3:W-:Y:S04]  /*18420*/  STL.64 [R1+0x9a0], R136 ;  /* 0x0009a08801007387 */ /* 0x0007e80000100a00 */
[----:B------:R3:W-:Y:S01]  /*18430*/  LDGSTS.E [R0+-0x49600], [R136.64], !P0 ;  /* 0xb6a0000088007fae */ /* 0x0007e2000c121844 */
[----:B-1----:R-:W-:-:S03]  /*18440*/  IMAD.WIDE R192, R248, 0x4, R104 ;  /* 0x00000004f8c07825 */ /* 0x002fc600078e0268 */
[----:B---3--:R-:W3:Y:S04]  /*18450*/  LDL.LU.64 R136, [R1+0x350] ;  /* 0x0003500001887983 */ /* 0x008ee80000300a00 */
[----:B------:R-:W3:Y:S01]  /*18460*/  LDL.LU.64 R104, [R1+0x348] ;  /* 0x0003480001687983 */ /* 0x000ee20000300a00 */
[----:B------:R-:W-:-:S03]  /*18470*/  IADD3 R0, R73, -0x67, RZ ;  /* 0xffffff9949007810 */ /* 0x000fc60007ffe0ff */
[----:B------:R1:W-:Y:S01]  /*18480*/  LDGSTS.E [R2+-0x48800], [R192.64], !P6 ;  /* 0xb7800000c0027fae */ /* 0x0003e2000f121844 */
[----:B------:R-:W-:Y:S02]  /*18490*/  ISETP.GE.U32.AND P0, PT, R0, 0x7fffff5a, PT ;  /* 0x7fffff5a0000780c */ /* 0x000fe40003f06070 */
[----:B------:R-:W-:Y:S01]  /*184a0*/  IADD3 R0, R97, 0x100000, RZ ;  /* 0x0010000061007810 */ /* 0x000fe20007ffe0ff */
[----:B------:R-:W-:Y:S01]  /*184b0*/  STL.64 [R1+0x998], R192 ;  /* 0x000998c001007387 */ /* 0x000fe20000100a00 */
[----:B------:R-:W-:-:S05]  /*184c0*/  IMAD.WIDE R64, R248, 0x4, R64 ;  /* 0x00000004f8407825 */ /* 0x000fca00078e0240 */
[----:B------:R1:W-:Y:S04]  /*184d0*/  STL.64 [R1+0x990], R64 ;  /* 0x0009904001007387 */ /* 0x0003e80000100a00 */
[----:B------:R1:W-:Y:S02]  /*184e0*/  LDGSTS.E [R0+-0x48600], [R64.64], !P6 ;  /* 0xb7a0000040007fae */ /* 0x0003e4000f121844 */
[----:B-1----:R-:W-:Y:S01]  /*184f0*/  IADD3 R0, R73, -0x6b, RZ ;  /* 0xffffff9549007810 */ /* 0x002fe20007ffe0ff */
[----:B------:R-:W-:Y:S02]  /*18500*/  IMAD.WIDE R64, R248, 0x4, R232 ;  /* 0x00000004f8407825 */ /* 0x000fe400078e02e8 */
[----:B------:R-:W3:Y:S01]  /*18510*/  LDL.LU.64 R232, [R1+0x310] ;  /* 0x0003100001e87983 */ /* 0x000ee20000300a00 */
[----:B------:R-:W-:-:S03]  /*18520*/  ISETP.GE.U32.AND P6, PT, R0, 0x7fffff56, PT ;  /* 0x7fffff560000780c */ /* 0x000fc60003fc6070 */
[----:B------:R-:W3:Y:S01]  /*18530*/  LDL.LU.64 R192, [R1+0x308] ;  /* 0x0003080001c07983 */ /* 0x000ee20000300a00 */
[----:B------:R-:W-:Y:S01]  /*18540*/  IMAD.WIDE R4, R248, 0x4, R4 ;  /* 0x00000004f8047825 */ /* 0x000fe200078e0204 */
[----:B------:R-:W-:Y:S02]  /*18550*/  IADD3 R0, R97, 0x100000, RZ ;  /* 0x0010000061007810 */ /* 0x000fe40007ffe0ff */
[----:B------:R1:W-:Y:S04]  /*18560*/  LDGSTS.E [R2+-0x47800], [R64.64], !P5 ;  /* 0xb880000040027fae */ /* 0x0003e8000e921844 */
[----:B------:R1:W-:Y:S04]  /*18570*/  LDGSTS.E [R0+-0x47600], [R4.64], !P5 ;  /* 0xb8a0000004007fae */ /* 0x0003e8000e921844 */
[----:B------:R1:W-:Y:S04]  /*18580*/  STL.64 [R1+0x988], R64 ;  /* 0x0009884001007387 */ /* 0x0003e80000100a00 */
[----:B------:R1:W-:Y:S02]  /*18590*/  STL.64 [R1+0x980], R4 ;  /* 0x0009800401007387 */ /* 0x0003e40000100a00 */
[----:B-1----:R-:W-:-:S04]  /*185a0*/  IADD3 R0, R73, -0x6f, RZ ;  /* 0xffffff9149007810 */ /* 0x002fc80007ffe0ff */
[----:B------:R-:W-:Y:S01]  /*185b0*/  ISETP.GE.U32.AND P5, PT, R0, 0x7fffff52, PT ;  /* 0x7fffff520000780c */ /* 0x000fe20003fa6070 */
[----:B------:R-:W3:Y:S01]  /*185c0*/  LDL.LU.64 R64, [R1+0x2d0] ;  /* 0x0002d00001407983 */ /* 0x000ee20000300a00 */
[----:B------:R-:W-:-:S03]  /*185d0*/  IADD3 R0, R97, 0x100000, RZ ;  /* 0x0010000061007810 */ /* 0x000fc60007ffe0ff */
[----:B------:R-:W3:Y:S01]  /*185e0*/  LDL.LU.64 R4, [R1+0x2c8] ;  /* 0x0002c80001047983 */ /* 0x000ee20000300a00 */
[----:B----4-:R-:W-:-:S05]  /*185f0*/  IMAD.WIDE R200, R248, 0x4, R200 ;  /* 0x00000004f8c87825 */ /* 0x010fca00078e02c8 */
[----:B------:R1:W-:Y:S04]  /*18600*/  LDGSTS.E [R2+-0x46800], [R200.64], !P0 ;  /* 0xb9800000c8027fae */ /* 0x0003e8000c121844 */
[----:B------:R-:W-:Y:S01]  /*18610*/  STL.64 [R1+0x978], R200 ;  /* 0x000978c801007387 */ /* 0x000fe20000100a00 */
[----:B--2---:R-:W-:-:S05]  /*18620*/  IMAD.WIDE R168, R248, 0x4, R168 ;  /* 0x00000004f8a87825 */ /* 0x004fca00078e02a8 */
[----:B------:R2:W-:Y:S04]  /*18630*/  LDGSTS.E [R0+-0x46600], [R168.64], !P0 ;  /* 0xb9a00000a8007fae */ /* 0x0005e8000c121844 */
[----:B------:R4:W-:Y:S01]  /*18640*/  STL.64 [R1+0x970], R168 ;  /* 0x000970a801007387 */ /* 0x0009e20000100a00 */
[----:B--2---:R-:W-:-:S03]  /*18650*/  IADD3 R0, R73, -0x73, RZ ;  /* 0xffffff8d49007810 */ /* 0x004fc60007ffe0ff */
[----:B----4-:R-:W2:Y:S01]  /*18660*/  LDL.LU.64 R168, [R1+0x290] ;  /* 0x0002900001a87983 */ /* 0x010ea20000300a00 */
[----:B------:R-:W-:Y:S02]  /*18670*/  ISETP.GE.U32.AND P0, PT, R0, 0x7fffff4e, PT ;  /* 0x7fffff4e0000780c */ /* 0x000fe40003f06070 */
[----:B------:R-:W-:Y:S01]  /*18680*/  IADD3 R0, R97, 0x100000, RZ ;  /* 0x0010000061007810 */ /* 0x000fe20007ffe0ff */
[----:B-1----:R-:W4:Y:S01]  /*18690*/  LDL.LU.64 R200, [R1+0x288] ;  /* 0x0002880001c87983 */ /* 0x002f220000300a00 */
[----:B---3--:R-:W-:-:S04]  /*186a0*/  IMAD.WIDE R136, R248, 0x4, R136 ;  /* 0x00000004f8887825 */ /* 0x008fc800078e0288 */
[----:B------:R-:W-:Y:S01]  /*186b0*/  IMAD.WIDE R104, R248, 0x4, R104 ;  /* 0x00000004f8687825 */ /* 0x000fe200078e0268 */
[----:B------:R1:W-:Y:S04]  /*186c0*/  STL.64 [R1+0x968], R136 ;  /* 0x0009688801007387 */ /* 0x0003e80000100a00 */
[----:B------:R1:W-:Y:S04]  /*186d0*/  LDGSTS.E [R2+-0x45800], [R136.64], !P6 ;  /* 0xba80000088027fae */ /* 0x0003e8000f121844 */
[----:B------:R3:W-:Y:S04]  /*186e0*/  STL.64 [R1+0x960], R104 ;  /* 0x0009606801007387 */ /* 0x0007e80000100a00 */
[----:B------:R3:W-:Y:S04]  /*186f0*/  LDGSTS.E [R0+-0x45600], [R104.64], !P6 ;  /* 0xbaa0000068007fae */ /* 0x0007e8000f121844 */
[----:B-1----:R-:W4:Y:S04]  /*18700*/  LDL.LU.64 R136, [R1+0x250] ;  /* 0x0002500001887983 */ /* 0x002f280000300a00 */
[----:B---3--:R-:W3:Y:S01]  /*18710*/  LDL.LU.64 R104, [R1+0x248] ;  /* 0x0002480001687983 */ /* 0x008ee20000300a00 */
[----:B------:R-:W-:-:S04]  /*18720*/  IADD3 R0, R73, -0x77, RZ ;  /* 0xffffff8949007810 */ /* 0x000fc80007ffe0ff */
[----:B------:R-:W-:Y:S02]  /*18730*/  ISETP.GE.U32.AND P6, PT, R0, 0x7fffff4a, PT ;  /* 0x7fffff4a0000780c */ /* 0x000fe40003fc6070 */
[----:B------:R-:W-:Y:S01]  /*18740*/  IADD3 R0, R97, 0x100000, RZ ;  /* 0x0010000061007810 */ /* 0x000fe20007ffe0ff */
[----:B------:R-:W-:-:S04]  /*18750*/  IMAD.WIDE R232, R248, 0x4, R232 ;  /* 0x00000004f8e87825 */ /* 0x000fc800078e02e8 */
[----:B------:R-:W-:Y:S01]  /*18760*/  IMAD.WIDE R192, R248, 0x4, R192 ;  /* 0x00000004f8c07825 */ /* 0x000fe200078e02c0 */
[----:B------:R-:W-:Y:S04]  /*18770*/  STL.64 [R1+0x958], R232 ;  /* 0x000958e801007387 */ /* 0x000fe80000100a00 */
[----:B------:R1:W-:Y:S04]  /*18780*/  LDGSTS.E [R2+-0x44800], [R232.64], !P5 ;  /* 0xbb800000e8027fae */ /* 0x0003e8000e921844 */
[----:B------:R1:W-:Y:S04]  /*18790*/  STL.64 [R1+0x950], R192 ;  /* 0x000950c001007387 */ /* 0x0003e80000100a00 */
[----:B------:R1:W-:Y:S04]  /*187a0*/  LDGSTS.E [R0+-0x44600], [R192.64], !P5 ;  /* 0xbba00000c0007fae */ /* 0x0003e8000e921844 */
[----:B-1----:R-:W3:Y:S01]  /*187b0*/  LDL.LU.64 R192, [R1+0x210] ;  /* 0x0002100001c07983 */ /* 0x002ee20000300a00 */
[----:B------:R-:W-:-:S03]  /*187c0*/  IADD3 R0, R73, -0x7b, RZ ;  /* 0xffffff8549007810 */ /* 0x000fc60007ffe0ff */
[----:B------:R-:W3:Y:S01]  /*187d0*/  LDL.LU.64 R232, [R1+0x208] ;  /* 0x0002080001e87983 */ /* 0x000ee20000300a00 */
[----:B------:R-:W-:Y:S01]  /*187e0*/  ISETP.GE.U32.AND P5, PT, R0, 0x7fffff46, PT ;  /* 0x7fffff460000780c */ /* 0x000fe20003fa6070 */
[----:B------:R-:W-:Y:S01]  /*187f0*/  IMAD.WIDE R64, R248, 0x4, R64 ;  /* 0x00000004f8407825 */ /* 0x000fe200078e0240 */
[----:B------:R-:W-:-:S03]  /*18800*/  IADD3 R0, R97, 0x100000, RZ ;  /* 0x0010000061007810 */ /* 0x000fc60007ffe0ff */
[----:B------:R-:W-:Y:S01]  /*18810*/  IMAD.WIDE R4, R248, 0x4, R4 ;  /* 0x00000004f8047825 */ /* 0x000fe200078e0204 */
[----:B------:R2:W-:Y:S04]  /*18820*/  LDGSTS.E [R2+-0x43800], [R64.64], !P0 ;  /* 0xbc80000040027fae */ /* 0x0005e8000c121844 */
[----:B------:R1:W-:Y:S04]  /*18830*/  LDGSTS.E [R0+-0x43600], [R4.64], !P0 ;  /* 0xbca0000004007fae */ /* 0x0003e8000c121844 */
[----:B------:R2:W-:Y:S04]  /*18840*/  STL.64 [R1+0x948], R64 ;  /* 0x0009484001007387 */ /* 0x0005e80000100a00 */
[----:B------:R4:W-:Y:S01]  /*18850*/  STL.64 [R1+0x940], R4 ;  /* 0x0009400401007387 */ /* 0x0009e20000100a00 */
[----:B-1----:R-:W-:-:S04]  /*18860*/  IADD3 R0, R73, -0x7f, RZ ;  /* 0xffffff8149007810 */ /* 0x002fc80007ffe0ff */
[----:B------:R-:W-:Y:S02]  /*18870*/  ISETP.GE.U32.AND P0, PT, R0, 0x7fffff42, PT ;  /* 0x7fffff420000780c */ /* 0x000fe40003f06070 */
[----:B------:R-:W-:Y:S01]  /*18880*/  IADD3 R0, R97, 0x100000, RZ ;  /* 0x0010000061007810 */ /* 0x000fe20007ffe0ff */
[C---:B--2---:R-:W-:Y:S02]  /*18890*/  IMAD.WIDE R64, R248.reuse, 0x4, R168 ;  /* 0x00000004f8407825 */ /* 0x044fe400078e02a8 */
[----:B------:R-:W2:Y:S02]  /*188a0*/  LDL.LU.64 R168, [R1+0x5c0] ;  /* 0x0005c00001a87983 */ /* 0x000ea40000300a00 */
[C---:B----4-:R-:W-:Y:S02]  /*188b0*/  IMAD.WIDE R4, R248.reuse, 0x4, R200 ;  /* 0x00000004f8047825 */ /* 0x050fe400078e02c8 */
[----:B------:R-:W4:Y:S04]  /*188c0*/  LDL.LU.64 R200, [R1+0x5b8] ;  /* 0x0005b80001c87983 */ /* 0x000f280000300a00 */
[----:B------:R1:W-:Y:S04]  /*188d0*/  STL.64 [R1+0x938], R64 ;  /* 0x0009384001007387 */ /* 0x0003e80000100a00 */
[----:B------:R1:W-:Y:S04]  /*188e0*/  LDGSTS.E [R2+-0x42800], [R64.64], !P6 ;  /* 0xbd80000040027fae */ /* 0x0003e8000f121844 */
[----:B------:R3:W-:Y:S04]  /*188f0*/  STL.64 [R1+0x930], R4 ;  /* 0x0009300401007387 */ /* 0x0007e80000100a00 */
[----:B------:R1:W-:Y:S02]  /*18900*/  LDGSTS.E [R0+-0x42600], [R4.64], !P6 ;  /* 0xbda0000004007fae */ /* 0x0003e4000f121844 */
[----:B-1----:R-:W-:-:S02]  /*18910*/  IMAD.WIDE R64, R248, 0x4, R136 ;  /* 0x00000004f8407825 */ /* 0x002fc400078e0288 */
[----:B------:R-:W4:Y:S01]  /*18920*/  LDL.LU.64 R136, [R1+0x580] ;  /* 0x0005800001887983 */ /* 0x000f220000300a00 */
[----:B------:R-:W-:-:S03]  /*18930*/  IADD3 R0, R73, -0x44, RZ ;  /* 0xffffffbc49007810 */ /* 0x000fc60007ffe0ff */
[----:B------:R1:W-:Y:S01]  /*18940*/  LDGSTS.E [R2+-0x41800], [R64.64], !P5 ;  /* 0xbe80000040027fae */ /* 0x0003e2000e921844 */
[----:B---3--:R-:W-:-:S03]  /*18950*/  IMAD.WIDE R4, R248, 0x4, R104 ;  /* 0x00000004f8047825 */ /* 0x008fc600078e0268 */
[----:B------:R-:W3:Y:S01]  /*18960*/  LDL.LU.64 R104, [R1+0x578] ;  /* 0x0005780001687983 */ /* 0x000ee20000300a00 */
[----:B------:R-:W-:Y:S02]  /*18970*/  ISETP.GE.U32.AND P6, PT, R0, 0x7fffff7d, PT ;  /* 0x7fffff7d0000780c */ /* 0x000fe40003fc6070 */
[----:B------:R-:W-:Y:S01]  /*18980*/  IADD3 R0, R97, 0x100000, RZ ;  /* 0x0010000061007810 */ /* 0x000fe20007ffe0ff */
[----:B------:R1:W-:Y:S04]  /*18990*/  STL.64 [R1+0x928], R64 ;  /* 0x0009284001007387 */ /* 0x0003e80000100a00 */
[----:B------:R1:W-:Y:S04]  /*189a0*/  STL.64 [R1+0x920], R4 ;  /* 0x0009200401007387 */ /* 0x0003e80000100a00 */
[----:B------:R1:W-:Y:S01]  /*189b0*/  LDGSTS.E [R0+-0x41600], [R4.64], !P5 ;  /* 0xbea0000004007fae */ /* 0x0003e2000e921844 */
[----:B------:R-:W-:Y:S01]  /*189c0*/  IMAD.SHL.U32 R72, R72, 0x4, RZ ;  /* 0x0000000448487824 */ /* 0x000fe200078e00ff */
[----:B-1----:R-:W-:-:S04]  /*189d0*/  IADD3 R0, R73, -0x48, RZ ;  /* 0xffffffb849007810 */ /* 0x002fc80007ffe0ff */
[----:B------:R-:W-:Y:S02]  /*189e0*/  ISETP.GE.U32.AND P5, PT, R0, 0x7fffff79, PT ;  /* 0x7fffff790000780c */ /* 0x000fe40003fa6070 */
[----:B------:R-:W-:Y:S01]  /*189f0*/  IADD3 R0, R97, 0x100000, RZ ;  /* 0x0010000061007810 */ /* 0x000fe20007ffe0ff */
[C---:B------:R-:W-:Y:S02]  /*18a00*/  IMAD.WIDE R64, R248.reuse, 0x4, R192 ;  /* 0x00000004f8407825 */ /* 0x040fe400078e02c0 */
[----:B------:R-:W3:Y:S02]  /*18a10*/  LDL.LU.64 R192, [R1+0x540] ;  /* 0x0005400001c07983 */ /* 0x000ee40000300a00 */
[----:B------:R-:W-:Y:S02]  /*18a20*/  IMAD.WIDE R4, R248, 0x4, R232 ;  /* 0x00000004f8047825 */ /* 0x000fe400078e02e8 */
[----:B------:R-:W3:Y:S01]  /*18a30*/  LDL.LU.64 R232, [R1+0x538] ;  /* 0x0005380001e87983 */ /* 0x000ee20000300a00 */
[----:B------:R-:W-:-:S03]  /*18a40*/  LOP3.LUT R72, R72, 0x60, RZ, 0x3c, !PT ;  /* 0x0000006048487812 */ /* 0x000fc600078e3cff */
[----:B------:R1:W-:Y:S04]  /*18a50*/  LDGSTS.E [R2+-0x40800], [R64.64], !P0 ;  /* 0xbf80000040027fae */ /* 0x0003e8000c121844 */
[----:B------:R2:W-:Y:S04]  /*18a60*/  STL.64 [R1+0x918], R64 ;  /* 0x0009184001007387 */ /* 0x0005e80000100a00 */
[----:B------:R1:W-:Y:S04]  /*18a70*/  LDGSTS.E [R0+-0x40600], [R4.64], !P0 ;  /* 0xbfa0000004007fae */ /* 0x0003e8000c121844 */
[----:B------:R4:W-:Y:S01]  /*18a80*/  STL.64 [R1+0x910], R4 ;  /* 0x0009100401007387 */ /* 0x0009e20000100a00 */
[----:B-1----:R-:W-:-:S03]  /*18a90*/  IADD3 R2, R72, 0x100000, RZ ;  /* 0x0010000048027810 */ /* 0x002fc60007ffe0ff */
[----:B------:R-:W3:Y:S01]  /*18aa0*/  LDL.LU.64 R96, [R1+0x500] ;  /* 0x0005000001607983 */ /* 0x000ee20000300a00 */
[----:B------:R-:W-:-:S04]  /*18ab0*/  IADD3 R0, R73, -0x4c, RZ ;  /* 0xffffffb449007810 */ /* 0x000fc80007ffe0ff */
[----:B------:R-:W-:Y:S02]  /*18ac0*/  ISETP.GE.U32.AND P0, PT, R0, 0x7fffff75, PT ;  /* 0x7fffff750000780c */ /* 0x000fe40003f06070 */
[----:B------:R-:W-:Y:S01]  /*18ad0*/  IADD3 R0, R72, 0x100000, RZ ;  /* 0x0010000048007810 */ /* 0x000fe20007ffe0ff */
[C---:B--2---:R-:W-:Y:S02]  /*18ae0*/  IMAD.WIDE R64, R248.reuse, 0x4, R168 ;  /* 0x00000004f8407825 */ /* 0x044fe400078e02a8 */
[----:B------:R-:W2:Y:S02]  /*18af0*/  LDL.LU.64 R168, [R1+0x4f8] ;  /* 0x0004f80001a87983 */ /* 0x000ea40000300a00 */
[C---:B----4-:R-:W-:Y:S02]  /*18b00*/  IMAD.WIDE R4, R248.reuse, 0x4, R200 ;  /* 0x00000004f8047825 */ /* 0x050fe400078e02c8 */
[----:B------:R1:W-:Y:S04]  /*18b10*/  STL.64 [R1+0x908], R64 ;  /* 0x0009084001007387 */ /* 0x0003e80000100a00 */
[----:B------:R1:W-:Y:S04]  /*18b20*/  LDGSTS.E [R2+-0x4f400], [R64.64], !P6 ;  /* 0xb0c0000040027fae */ /* 0x0003e8000f121844 */
[----:B------:R3:W-:Y:S04]  /*18b30*/  STL.64 [R1+0x900], R4 ;  /* 0x0009000401007387 */ /* 0x0007e80000100a00 */
[----:B------:R3:W-:Y:S04]  /*18b40*/  LDGSTS.E [R0+-0x4f200], [R4.64], !P6 ;  /* 0xb0e0000004007fae */ /* 0x0007e8000f121844 */
[----:B------:R-:W4:Y:S01]  /*18b50*/  LDL.LU.64 R200, [R1+0x4c0] ;  /* 0x0004c00001c87983 */ /* 0x000f220000300a00 */
[----:B-1----:R-:W-:-:S03]  /*18b60*/  IMAD.WIDE R64, R248, 0x4, R136 ;  /* 0x00000004f8407825 */ /* 0x002fc600078e0288 */
[----:B------:R-:W4:Y:S01]  /*18b70*/  LDL.LU.64 R136, [R1+0x4b8] ;  /* 0x0004b80001887983 */ /* 0x000f220000300a00 */
[----:B---3--:R-:W-:-:S03]  /*18b80*/  IMAD.WIDE R4, R248, 0x4, R104 ;  /* 0x00000004f8047825 */ /* 0x008fc600078e0268 */
[----:B------:R1:W-:Y:S04]  /*18b90*/  STL.64 [R1+0x8f8], R64 ;  /* 0x0008f84001007387 */ /* 0x0003e80000100a00 */
[----:B------:R3:W-:Y:S04]  /*18ba0*/  STL.64 [R1+0x8f0], R4 ;  /* 0x0008f00401007387 */ /* 0x0007e80000100a00 */
[----:B------:R-:W4:Y:S01]  /*18bb0*/  LDL.LU.64 R104, [R1+0x480] ;  /* 0x0004800001687983 */ /* 0x000f220000300a00 */
[----:B------:R-:W-:-:S03]  /*18bc0*/  IADD3 R0, R73, -0x50, RZ ;  /* 0xffffffb049007810 */ /* 0x000fc60007ffe0ff */
[----:B------:R1:W-:Y:S01]  /*18bd0*/  LDGSTS.E [R2+-0x4e400], [R64.64], !P5 ;  /* 0xb1c0000040027fae */ /* 0x0003e2000e921844 */
[----:B------:R-:W-:Y:S02]  /*18be0*/  ISETP.GE.U32.AND P6, PT, R0, 0x7fffff71, PT ;  /* 0x7fffff710000780c */ /* 0x000fe40003fc6070 */
[----:B------:R-:W-:-:S05]  /*18bf0*/  IADD3 R0, R72, 0x100000, RZ ;  /* 0x0010000048007810 */ /* 0x000fca0007ffe0ff */
[----:B------:R1:W-:Y:S02]  /*18c00*/  LDGSTS.E [R0+-0x4e200], [R4.64], !P5 ;  /* 0xb1e0000004007fae */ /* 0x0003e4000e921844 */
[----:B-1----:R-:W-:Y:S01]  /*18c10*/  IADD3 R0, R73, -0x54, RZ ;  /* 0xffffffac49007810 */ /* 0x002fe20007ffe0ff */
[C---:B------:R-:W-:Y:S02]  /*18c20*/  IMAD.WIDE R64, R248.reuse, 0x4, R192 ;  /* 0x00000004f8407825 */ /* 0x040fe400078e02c0 */
[----:B------:R-:W4:Y:S02]  /*18c30*/  LDL.LU.64 R192, [R1+0x478] ;  /* 0x0004780001c07983 */ /* 0x000f240000300a00 */
[----:B---3--:R-:W-:Y:S02]  /*18c40*/  IMAD.WIDE R4, R248, 0x4, R232 ;  /* 0x00000004f8047825 */ /* 0x008fe400078e02e8 */
[----:B------:R1:W-:Y:S01]  /*18c50*/  STL.64 [R1+0x8e8], R64 ;  /* 0x0008e84001007387 */ /* 0x0003e20000100a00 */
[----:B------:R-:W-:-:S03]  /*18c60*/  ISETP.GE.U32.AND P5, PT, R0, 0x7fffff6d, PT ;  /* 0x7fffff6d0000780c */ /* 0x000fc60003fa6070 */
[----:B------:R2:W-:Y:S01]  /*18c70*/  STL.64 [R1+0x8e0], R4 ;  /* 0x0008e00401007387 */ /* 0x0005e20000100a00 */
[----:B------:R-:W-:-:S03]  /*18c80*/  IADD3 R0, R72, 0x100000, RZ ;  /* 0x0010000048007810 */ /* 0x000fc60007ffe0ff */
[----:B------:R-:W3:Y:S04]  /*18c90*/  LDL.LU.64 R232, [R1+0x440] ;  /* 0x0004400001e87983 */ /* 0x000ee80000300a00 */
[----:B------:R1:W-:Y:S04]  /*18ca0*/  LDGSTS.E [R2+-0x4d400], [R64.64], !P0 ;  /* 0xb2c0000040027fae */ /* 0x0003e8000c121844 */
[----:B------:R1:W-:Y:S02]  /*18cb0*/  LDGSTS.E [R0+-0x4d200], [R4.64], !P0 ;  /* 0xb2e0000004007fae */ /* 0x0003e4000c121844 */
[----:B-1----:R-:W-:-:S02]  /*18cc0*/  IMAD.WIDE R64, R248, 0x4, R96 ;  /* 0x00000004f8407825 */ /* 0x002fc400078e0260 */
[----:B------:R-:W3:Y:S01]  /*18cd0*/  LDL.LU.64 R96, [R1+0x438] ;  /* 0x0004380001607983 */ /* 0x000ee20000300a00 */
[----:B------:R-:W-:-:S03]  /*18ce0*/  IADD3 R0, R73, -0x58, RZ ;  /* 0xffffffa849007810 */ /* 0x000fc60007ffe0ff */
[----:B------:R4:W-:Y:S01]  /*18cf0*/  LDGSTS.E [R2+-0x4c400], [R64.64], !P6 ;  /* 0xb3c0000040027fae */ /* 0x0009e2000f121844 */
[----:B------:R-:W-:Y:S02]  /*18d00*/  ISETP.GE.U32.AND P0, PT, R0, 0x7fffff69, PT ;  /* 0x7fffff690000780c */ /* 0x000fe40003f06070 */
[----:B------:R-:W-:Y:S01]  /*18d10*/  IADD3 R0, R72, 0x100000, RZ ;  /* 0x0010000048007810 */ /* 0x000fe20007ffe0ff */
[----:B------:R4:W-:Y:S01]  /*18d20*/  STL.64 [R1+0x8d8], R64 ;  /* 0x0008d84001007387 */ /* 0x0009e20000100a00 */
[----:B--2---:R-:W-:-:S05]  /*18d30*/  IMAD.WIDE R4, R248, 0x4, R168 ;  /* 0x00000004f8047825 */ /* 0x004fca00078e02a8 */
[----:B------:R1:W-:Y:S04]  /*18d40*/  STL.64 [R1+0x8d0], R4 ;  /* 0x0008d00401007387 */ /* 0x0003e80000100a00 */
[----:B------:R-:W2:Y:S04]  /*18d50*/  LDL.LU.64 R168, [R1+0x400] ;  /* 0x0004000001a87983 */ /* 0x000ea80000300a00 */
[----:B------:R1:W-:Y:S01]  /*18d60*/  LDGSTS.E [R0+-0x4c200], [R4.64], !P6 ;  /* 0xb3e0000004007fae */ /* 0x0003e2000f121844 */
[----:B----4-:R-:W-:-:S03]  /*18d70*/  IMAD.WIDE R64, R248, 0x4, R200 ;  /* 0x00000004f8407825 */ /* 0x010fc600078e02c8 */
[----:B------:R-:W4:Y:S04]  /*18d80*/  LDL.LU.64 R200, [R1+0x3f8] ;  /* 0x0003f80001c87983 */ /* 0x000f280000300a00 */
[----:B------:R1:W-:Y:S04]  /*18d90*/  STL.64 [R1+0x8c8], R64 ;  /* 0x0008c84001007387 */ /* 0x0003e80000100a00 */
[----:B------:R1:W-:Y:S02]  /*18da0*/  LDGSTS.E [R2+-0x4b400], [R64.64], !P5 ;  /* 0xb4c0000040027fae */ /* 0x0003e4000e921844 */
[----:B-1----:R-:W-:-:S05]  /*18db0*/  IMAD.WIDE R4, R248, 0x4, R136 ;  /* 0x00000004f8047825 */ /* 0x002fca00078e0288 */
[----:B------:R1:W-:Y:S01]  /*18dc0*/  STL.64 [R1+0x8c0], R4 ;  /* 0x0008c00401007387 */ /* 0x0003e20000100a00 */
[----:B------:R-:W-:-:S03]  /*18dd0*/  IMAD.WIDE R64, R248, 0x4, R104 ;  /* 0x00000004f8407825 */ /* 0x000fc600078e0268 */
[----:B------:R-:W4:Y:S04]  /*18de0*/  LDL.LU.64 R104, [R1+0x3c0] ;  /* 0x0003c00001687983 */ /* 0x000f280000300a00 */
[----:B------:R-:W4:Y:S01]  /*18df0*/  LDL.LU.64 R136, [R1+0x3b8] ;  /* 0x0003b80001887983 */ /* 0x000f220000300a00 */
[----:B------:R-:W-:-:S04]  /*18e00*/  IADD3 R0, R73, -0x5c, RZ ;  /* 0xffffffa449007810 */ /* 0x000fc80007ffe0ff */
[----:B------:R-:W-:Y:S02]  /*18e10*/  ISETP.GE.U32.AND P6, PT, R0, 0x7fffff65, PT ;  /* 0x7fffff650000780c */ /* 0x000fe40003fc6070 */
[----:B------:R-:W-:-:S05]  /*18e20*/  IADD3 R0, R72, 0x100000, RZ ;  /* 0x0010000048007810 */ /* 0x000fca0007ffe0ff */
[----:B------:R1:W-:Y:S04]  /*18e30*/  LDGSTS.E [R0+-0x4b200], [R4.64], !P5 ;  /* 0xb4e0000004007fae */ /* 0x0003e8000e921844 */
[----:B------:R3:W-:Y:S04]  /*18e40*/  STL.64 [R1+0x8b8], R64 ;  /* 0x0008b84001007387 */ /* 0x0007e80000100a00 */
[----:B------:R3:W-:Y:S01]  /*18e50*/  LDGSTS.E [R2+-0x4a400], [R64.64], !P0 ;  /* 0xb5c0000040027fae */ /* 0x0007e2000c121844 */
[----:B-1----:R-:W-:-:S04]  /*18e60*/  IADD3 R0, R73, -0x60, RZ ;  /* 0xffffffa049007810 */ /* 0x002fc80007ffe0ff */
[----:B------:R-:W-:Y:S01]  /*18e70*/  ISETP.GE.U32.AND P5, PT, R0, 0x7fffff61, PT ;  /* 0x7fffff610000780c */ /* 0x000fe20003fa6070 */
[----:B------:R-:W-:Y:S01]  /*18e80*/  IMAD.WIDE R4, R248, 0x4, R192 ;  /* 0x00000004f8047825 */ /* 0x000fe200078e02c0 */
[----:B------:R-:W-:-:S04]  /*18e90*/  IADD3 R0, R72, 0x100000, RZ ;  /* 0x0010000048007810 */ /* 0x000fc80007ffe0ff */
[----:B------:R1:W-:Y:S04]  /*18ea0*/  STL.64 [R1+0x8b0], R4 ;  /* 0x0008b00401007387 */ /* 0x0003e80000100a00 */
[----:B------:R-:W4:Y:S01]  /*18eb0*/  LDL.LU.64 R192, [R1+0x380] ;  /* 0x0003800001c07983 */ /* 0x000f220000300a00 */
[----:B---3--:R-:W-:-:S03]  /*18ec0*/  IMAD.WIDE R64, R248, 0x4, R232 ;  /* 0x00000004f8407825 */ /* 0x008fc600078e02e8 */
[----:B------:R3:W-:Y:S04]  /*18ed0*/  LDGSTS.E [R0+-0x4a200], [R4.64], !P0 ;  /* 0xb5e0000004007fae */ /* 0x0007e8000c121844 */
[----:B------:R-:W4:Y:S04]  /*18ee0*/  LDL.LU.64 R232, [R1+0x378] ;  /* 0x0003780001e87983 */ /* 0x000f280000300a00 */
[----:B------:R1:W-:Y:S01]  /*18ef0*/  LDGSTS.E [R2+-0x49400], [R64.64], !P6 ;  /* 0xb6c0000040027fae */ /* 0x0003e2000f121844 */
[----:B---3--:R-:W-:-:S04]  /*18f00*/  IADD3 R0, R73, -0x64, RZ ;  /* 0xffffff9c49007810 */ /* 0x008fc80007ffe0ff */
[----:B------:R-:W-:Y:S01]  /*18f10*/  ISETP.GE.U32.AND P0, PT, R0, 0x7fffff5d, PT ;  /* 0x7fffff5d0000780c */ /* 0x000fe20003f06070 */
[----:B-1----:R-:W-:Y:S01]  /*18f20*/  IMAD.WIDE R4, R248, 0x4, R96 ;  /* 0x00000004f8047825 */ /* 0x002fe200078e0260 */
[----:B------:R-:W-:Y:S01]  /*18f30*/  IADD3 R0, R72, 0x100000, RZ ;  /* 0x0010000048007810 */ /* 0x000fe20007ffe0ff */
[----:B------:R1:W-:Y:S04]  /*18f40*/  STL.64 [R1+0x8a8], R64 ;  /* 0x0008a84001007387 */ /* 0x0003e80000100a00 */
[----:B------:R3:W-:Y:S04]  /*18f50*/  LDGSTS.E [R0+-0x49200], [R4.64], !P6 ;  /* 0xb6e0000004007fae */ /* 0x0007e8000f121844 */
[----:B------:R4:W-:Y:S04]  /*18f60*/  STL.64 [R1+0x8a0], R4 ;  /* 0x0008a00401007387 */ /* 0x0009e80000100a00 */
[----:B-1----:R-:W4:Y:S01]  /*18f70*/  LDL.LU.64 R64, [R1+0x340] ;  /* 0x0003400001407983 */ /* 0x002f220000300a00 */
[----:B---3--:R-:W-:-:S03]  /*18f80*/  IADD3 R0, R73, -0x68, RZ ;  /* 0xffffff9849007810 */ /* 0x008fc60007ffe0ff */
[----:B------:R-:W3:Y:S01]  /*18f90*/  LDL.LU.64 R96, [R1+0x338] ;  /* 0x0003380001607983 */ /* 0x000ee20000300a00 */
[----:B------:R-:W-:Y:S02]  /*18fa0*/  ISETP.GE.U32.AND P6, PT, R0, 0x7fffff59, PT ;  /* 0x7fffff590000780c */ /* 0x000fe40003fc6070 */
[----:B------:R-:W-:Y:S01]  /*18fb0*/  IADD3 R0, R72, 0x100000, RZ ;  /* 0x0010000048007810 */ /* 0x000fe20007ffe0ff */
[----:B--2---:R-:W-:-:S05]  /*18fc0*/  IMAD.WIDE R168, R248, 0x4, R168 ;  /* 0x00000004f8a87825 */ /* 0x004fca00078e02a8 */
[----:B------:R1:W-:Y:S04]  /*18fd0*/  STL.64 [R1+0x898], R168 ;  /* 0x000898a801007387 */ /* 0x0003e80000100a00 */
[----:B------:R1:W-:Y:S01]  /*18fe0*/  LDGSTS.E [R2+-0x48400], [R168.64], !P5 ;  /* 0xb7c00000a8027fae */ /* 0x0003e2000e921844 */
[----:B----4-:R-:W-:-:S05]  /*18ff0*/  IMAD.WIDE R4, R248, 0x4, R200 ;  /* 0x00000004f8047825 */ /* 0x010fca00078e02c8 */
[----:B------:R2:W-:Y:S04]  /*19000*/  STL.64 [R1+0x890], R4 ;  /* 0x0008900401007387 */ /* 0x0005e80000100a00 */
[----:B-1----:R-:W4:Y:S04]  /*19010*/  LDL.LU.64 R168, [R1+0x300] ;  /* 0x0003000001a87983 */ /* 0x002f280000300a00 */
[----:B------:R2:W-:Y:S04]  /*19020*/  LDGSTS.E [R0+-0x48200], [R4.64], !P5 ;  /* 0xb7e0000004007fae */ /* 0x0005e8000e921844 */
[----:B------:R-:W4:Y:S01]  /*19030*/  LDL.LU.64 R200, [R1+0x2f8] ;  /* 0x0002f80001c87983 */ /* 0x000f220000300a00 */
[----:B------:R-:W-:-:S04]  /*19040*/  IMAD.WIDE R104, R248, 0x4, R104 ;  /* 0x00000004f8687825 */ /* 0x000fc800078e0268 */
[----:B--2---:R-:W-:Y:S01]  /*19050*/  IMAD.WIDE R4, R248, 0x4, R136 ;  /* 0x00000004f8047825 */ /* 0x004fe200078e0288 */
[----:B------:R1:W-:Y:S04]  /*19060*/  STL.64 [R1+0x888], R104 ;  /* 0x0008886801007387 */ /* 0x0003e80000100a00 */
[----:B------:R2:W-:Y:S04]  /*19070*/  STL.64 [R1+0x880], R4 ;  /* 0x0008800401007387 */ /* 0x0005e80000100a00 */
[----:B------:R-:W4:Y:S04]  /*19080*/  LDL.LU.64 R136, [R1+0x2c0] ;  /* 0x0002c00001887983 */ /* 0x000f280000300a00 */
[----:B------:R1:W-:Y:S04]  /*19090*/  LDGSTS.E [R2+-0x47400], [R104.64], !P0 ;  /* 0xb8c0000068027fae */ /* 0x0003e8000c121844 */
[----:B-1----:R-:W4:Y:S01]  /*190a0*/  LDL.LU.64 R104, [R1+0x2b8] ;  /* 0x0002b80001687983 */ /* 0x002f220000300a00 */
[----:B------:R-:W-:-:S04]  /*190b0*/  IADD3 R0, R73, -0x6c, RZ ;  /* 0xffffff9449007810 */ /* 0x000fc80007ffe0ff */
[----:B------:R-:W-:Y:S02]  /*190c0*/  ISETP.GE.U32.AND P5, PT, R0, 0x7fffff55, PT ;  /* 0x7fffff550000780c */ /* 0x000fe40003fa6070 */
[----:B------:R-:W-:-:S05]  /*190d0*/  IADD3 R0, R72, 0x100000, RZ ;  /* 0x0010000048007810 */ /* 0x000fca0007ffe0ff */
[----:B------:R2:W-:Y:S01]  /*190e0*/  LDGSTS.E [R0+-0x47200], [R4.64], !P0 ;  /* 0xb8e0000004007fae */ /* 0x0005e2000c121844 */
[----:B------:R-:W-:-:S05]  /*190f0*/  IMAD.WIDE R192, R248, 0x4, R192 ;  /* 0x00000004f8c07825 */ /* 0x000fca00078e02c0 */
[----:B------:R1:W-:Y:S01]  /*19100*/  STL.64 [R1+0x878], R192 ;  /* 0x000878c001007387 */ /* 0x0003e20000100a00 */
[----:B--2---:R-:W-:Y:S01]  /*19110*/  IMAD.WIDE R4, R248, 0x4, R232 ;  /* 0x00000004f8047825 */ /* 0x004fe200078e02e8 */
[C---:B------:R-:W-:Y:S02]  /*19120*/  IADD3 R0, R73.reuse, -0x70, RZ ;  /* 0xffffff9049007810 */ /* 0x040fe40007ffe0ff */
[----:B------:R1:W-:Y:S04]  /*19130*/  LDGSTS.E [R2+-0x46400], [R192.64], !P6 ;  /* 0xb9c00000c0027fae */ /* 0x0003e8000f121844 */
[----:B------:R3:W-:Y:S01]  /*19140*/  STL.64 [R1+0x870], R4 ;  /* 0x0008700401007387 */ /* 0x0007e20000100a00 */
[----:B------:R-:W-:Y:S02]  /*19150*/  ISETP.GE.U32.AND P0, PT, R0, 0x7fffff51, PT ;  /* 0x7fffff510000780c */ /* 0x000fe40003f06070 */
[----:B------:R-:W-:Y:S01]  /*19160*/  IADD3 R0, R72, 0x100000, RZ ;  /* 0x0010000048007810 */ /* 0x000fe20007ffe0ff */
[----:B-1----:R-:W2:Y:S04]  /*19170*/  LDL.LU.64 R192, [R1+0x280] ;  /* 0x0002800001c07983 */ /* 0x002ea80000300a00 */
[----:B------:R-:W2:Y:S04]  /*19180*/  LDL.LU.64 R232, [R1+0x278] ;  /* 0x0002780001e87983 */ /* 0x000ea80000300a00 */
[----:B------:R1:W-:Y:S01]  /*19190*/  LDGSTS.E [R0+-0x46200], [R4.64], !P6 ;  /* 0xb9e0000004007fae */ /* 0x0003e2000f121844 */
[----:B------:R-:W-:Y:S01]  /*191a0*/  IMAD.WIDE R64, R248, 0x4, R64 ;  /* 0x00000004f8407825 */ /* 0x000fe200078e0240 */
[----:B-1----:R-:W-:-:S03]  /*191b0*/  IADD3 R0, R73, -0x74, RZ ;  /* 0xffffff8c49007810 */ /* 0x002fc60007ffe0ff */
[----:B---3--:R-:W-:Y:S01]  /*191c0*/  IMAD.WIDE R4, R248, 0x4, R96 ;  /* 0x00000004f8047825 */ /* 0x008fe200078e0260 */
[----:B------:R4:W-:Y:S01]  /*191d0*/  LDGSTS.E [R2+-0x45400], [R64.64], !P5 ;  /* 0xbac0000040027fae */ /* 0x0009e2000e921844 */
[----:B------:R-:W-:Y:S02]  /*191e0*/  ISETP.GE.U32.AND P6, PT, R0, 0x7fffff4d, PT ;  /* 0x7fffff4d0000780c */ /* 0x000fe40003fc6070 */
[----:B------:R-:W-:Y:S01]  /*191f0*/  IADD3 R0, R72, 0x100000, RZ ;  /* 0x0010000048007810 */ /* 0x000fe20007ffe0ff */
[----:B------:R4:W-:Y:S04]  /*19200*/  STL.64 [R1+0x868], R64 ;  /* 0x0008684001007387 */ /* 0x0009e80000100a00 */
[----:B------:R1:W-:Y:S04]  /*19210*/  STL.64 [R1+0x860], R4 ;  /* 0x0008600401007387 */ /* 0x0003e80000100a00 */
[----:B------:R3:W-:Y:S02]  /*19220*/  LDGSTS.E [R0+-0x45200], [R4.64], !P5 ;  /* 0xbae0000004007fae */ /* 0x0007e4000e921844 */
[----:B---3--:R-:W-:-:S04]  /*19230*/  IADD3 R0, R73, -0x78, RZ ;  /* 0xffffff8849007810 */ /* 0x008fc80007ffe0ff */
[----:B------:R-:W-:Y:S02]  /*19240*/  ISETP.GE.U32.AND P5, PT, R0, 0x7fffff49, PT ;  /* 0x7fffff490000780c */ /* 0x000fe40003fa6070 */
[----:B------:R-:W-:Y:S01]  /*19250*/  IADD3 R0, R72, 0x100000, RZ ;  /* 0x0010000048007810 */ /* 0x000fe20007ffe0ff */
[C---:B----4-:R-:W-:Y:S02]  /*19260*/  IMAD.WIDE R64, R248.reuse, 0x4, R168 ;  /* 0x00000004f8407825 */ /* 0x050fe400078e02a8 */
[----:B------:R-:W3:Y:S04]  /*19270*/  LDL.LU.64 R168, [R1+0x240] ;  /* 0x0002400001a87983 */ /* 0x000ee80000300a00 */
[----:B------:R4:W-:Y:S01]  /*19280*/  LDGSTS.E [R2+-0x44400], [R64.64], !P0 ;  /* 0xbbc0000040027fae */ /* 0x0009e2000c121844 */
[----:B-1----:R-:W-:-:S03]  /*19290*/  IMAD.WIDE R4, R248, 0x4, R200 ;  /* 0x00000004f8047825 */ /* 0x002fc600078e02c8 */
[----:B------:R-:W3:Y:S04]  /*192a0*/  LDL.LU.64 R200, [R1+0x238] ;  /* 0x0002380001c87983 */ /* 0x000ee80000300a00 */
[----:B------:R4:W-:Y:S04]  /*192b0*/  STL.64 [R1+0x850], R64 ;  /* 0x0008504001007387 */ /* 0x0009e80000100a00 */
[----:B------:R1:W-:Y:S04]  /*192c0*/  STL.64 [R1+0x848], R4 ;  /* 0x0008480401007387 */ /* 0x0003e80000100a00 */
[----:B------:R1:W-:Y:S01]  /*192d0*/  LDGSTS.E [R0+-0x44200], [R4.64], !P0 ;  /* 0xbbe0000004007fae */ /* 0x0003e2000c121844 */
[----:B----4-:R-:W-:-:S03]  /*192e0*/  IMAD.WIDE R64, R248, 0x4, R136 ;  /* 0x00000004f8407825 */ /* 0x010fc600078e0288 */
[----:B------:R-:W4:Y:S01]  /*192f0*/  LDL.LU.64 R136, [R1+0x200] ;  /* 0x0002000001887983 */ /* 0x000f220000300a00 */
[----:B-1----:R-:W-:-:S03]  /*19300*/  IADD3 R0, R73, -0x7c, RZ ;  /* 0xffffff8449007810 */ /* 0x002fc60007ffe0ff */
[----:B------:R2:W-:Y:S01]  /*19310*/  LDGSTS.E [R2+-0x43400], [R64.64], !P6 ;  /* 0xbcc0000040027fae */ /* 0x0005e2000f121844 */
[----:B------:R-:W-:-:S03]  /*19320*/  IMAD.WIDE R4, R248, 0x4, R104 ;  /* 0x00000004f8047825 */ /* 0x000fc600078e0268 */
[----:B------:R-:W4:Y:S01]  /*19330*/  LDL.LU.64 R104, [R1+0x1f8] ;  /* 0x0001f80001687983 */ /* 0x000f220000300a00 */
[----:B------:R-:W-:Y:S02]  /*19340*/  ISETP.GE.U32.AND P0, PT, R0, 0x7fffff45, PT ;  /* 0x7fffff450000780c */ /* 0x000fe40003f06070 */
[----:B------:R-:W-:Y:S01]  /*19350*/  IADD3 R0, R72, 0x100000, RZ ;  /* 0x0010000048007810 */ /* 0x000fe20007ffe0ff */
[----:B------:R2:W-:Y:S04]  /*19360*/  STL.64 [R1+0x840], R64 ;  /* 0x0008404001007387 */ /* 0x0005e80000100a00 */
[----:B------:R1:W-:Y:S04]  /*19370*/  STL.64 [R1+0x838], R4 ;  /* 0x0008380401007387 */ /* 0x0003e80000100a00 */
[----:B------:R1:W-:Y:S01]  /*19380*/  LDGSTS.E [R0+-0x43200], [R4.64], !P6 ;  /* 0xbce0000004007fae */ /* 0x0003e2000f121844 */
[----:B--2---:R-:W-:-:S04]  /*19390*/  IMAD.WIDE R64, R248, 0x4, R192 ;  /* 0x00000004f8407825 */ /* 0x004fc800078e02c0 */
[----:B-1----:R-:W-:Y:S01]  /*193a0*/  IMAD.WIDE R4, R248, 0x4, R232 ;  /* 0x00000004f8047825 */ /* 0x002fe200078e02e8 */
[----:B------:R1:W-:Y:S03]  /*193b0*/  LDGSTS.E [R2+-0x42400], [R64.64], !P5 ;  /* 0xbdc0000040027fae */ /* 0x0003e6000e921844 */
[----:B------:R-:W-:Y:S01]  /*193c0*/  IMAD.MOV.U32 R233, RZ, RZ, 0x3f ;  /* 0x0000003fffe97424 */ /* 0x000fe200078e00ff */
[----:B------:R2:W-:Y:S04]  /*193d0*/  LDGSTS.E [R0+-0x42200], [R4.64], !P5 ;  /* 0xbde0000004007fae */ /* 0x0005e8000e921844 */
[----:B------:R-:W-:-:S04]  /*193e0*/  IADD3 R233, R233, c[0x0][0x180], RZ ;  /* 0x00006000e9e97a10 */ /* 0x000fc80007ffe0ff */
[----:B------:R-:W-:Y:S02]  /*193f0*/  ISETP.GT.AND P5, PT, R233, 0x7f, PT ;  /* 0x0000007fe900780c */ /* 0x000fe40003fa4270 */
[----:B--2---:R-:W-:Y:S02]  /*19400*/  SEL R0, RZ, 0x4, P1 ;  /* 0x00000004ff007807 */ /* 0x004fe40000800000 */
[----:B-1----:R-:W-:Y:S02]  /*19410*/  IADD3 R2, R73, -0xc0, RZ ;  /* 0xffffff4049027810 */ /* 0x002fe40007ffe0ff */
[----:B------:R-:W-:Y:S01]  /*19420*/  SEL R0, R0, RZ, P5 ;  /* 0x000000ff00007207 */ /* 0x000fe20002800000 */
[----:B------:R-:W-:Y:S01]  /*19430*/  STL.64 [R1+0x830], R64 ;  /* 0x0008304001007387 */ /* 0x000fe20000100a00 */
[----:B------:R-:W-:Y:S02]  /*19440*/  ISETP.GE.U32.AND P6, PT, R2, 0x7fffff01, PT ;  /* 0x7fffff010200780c */ /* 0x000fe40003fc6070 */
[----:B------:R-:W-:Y:S01]  /*19450*/  ISETP.GE.AND P1, PT, R252, R2, PT ;  /* 0x00000002fc00720c */ /* 0x000fe20003f26270 */
[----:B------:R1:W-:Y:S01]  /*19460*/  STL.64 [R1+0x828], R4 ;  /* 0x0008280401007387 */ /* 0x0003e20000100a00 */
[----:B------:R-:W-:-:S02]  /*19470*/  ISETP.NE.U32.AND P5, PT, R0, RZ, PT ;  /* 0x000000ff0000720c */ /* 0x000fc40003fa5070 */
[C---:B------:R-:W-:Y:S01]  /*19480*/  IADD3 R2, R72.reuse, 0x100000, RZ ;  /* 0x0010000048027810 */ /* 0x040fe20007ffe0ff */
[----:B------:R-:W2:Y:S01]  /*19490*/  LDL.LU.64 R96, [R1+0x138] ;  /* 0x0001380001607983 */ /* 0x000ea20000300a00 */
[----:B------:R-:W-:-:S03]  /*194a0*/  IADD3 R0, R72, 0x100000, RZ ;  /* 0x0010000048007810 */ /* 0x000fc60007ffe0ff */
[----:B------:R-:W2:Y:S04]  /*194b0*/  LDL.LU.64 R192, [R1+0x118] ;  /* 0x0001180001c07983 */ /* 0x000ea80000300a00 */
[----:B-1----:R-:W2:Y:S01]  /*194c0*/  LDL.LU.64 R4, [R1+0x110] ;  /* 0x0001100001047983 */ /* 0x002ea20000300a00 */
[----:B---3--:R-:W-:-:S05]  /*194d0*/  IMAD.WIDE R168, R248, 0x4, R168 ;  /* 0x00000004f8a87825 */ /* 0x008fca00078e02a8 */
[----:B------:R1:W-:Y:S01]  /*194e0*/  STL.64 [R1+0x820], R168 ;  /* 0x000820a801007387 */ /* 0x0003e20000100a00 */
[----:B------:R-:W-:-:S03]  /*194f0*/  IMAD.WIDE R64, R248, 0x4, R200 ;  /* 0x00000004f8407825 */ /* 0x000fc600078e02c8 */
[----:B------:R-:W3:Y:S04]  /*19500*/  LDL.LU.64 R232, [R1+0xf8] ;  /* 0x0000f80001e87983 */ /* 0x000ee80000300a00 */
[----:B------:R1:W-:Y:S04]  /*19510*/  LDGSTS.E [R2+-0x41400], [R168.64], !P0 ;  /* 0xbec00000a8027fae */ /* 0x0003e8000c121844 */
[----:B------:R4:W-:Y:S04]  /*19520*/  STL.64 [R1+0x5e0], R64 ;  /* 0x0005e04001007387 */ /* 0x0009e80000100a00 */
[----:B------:R4:W-:Y:S04]  /*19530*/  LDGSTS.E [R0+-0x41200], [R64.64], !P0 ;  /* 0xbee0000040007fae */ /* 0x0009e8000c121844 */
[----:B------:R-:W3:Y:S04]  /*19540*/  LDL.LU.64 R200, [R1+0xd8] ;  /* 0x0000d80001c87983 */ /* 0x000ee80000300a00 */
[----:B-1----:R-:W3:Y:S01]  /*19550*/  LDL.LU.64 R168, [R1+0xb8] ;  /* 0x0000b80001a87983 */ /* 0x002ee20000300a00 */
[----:B----4-:R-:W-:-:S03]  /*19560*/  IMAD.WIDE R64, R248, 0x4, R136 ;  /* 0x00000004f8407825 */ /* 0x010fc600078e0288 */
[----:B------:R1:W-:Y:S04]  /*19570*/  STL.64 [R1+0x28d8], R248 ;  /* 0x0028d8f801007387 */ /* 0x0003e80000100a00 */
[----:B------:R4:W-:Y:S01]  /*19580*/  STL.64 [R1+0x5d8], R64 ;  /* 0x0005d84001007387 */ /* 0x0009e20000100a00 */
[----:B------:R-:W-:Y:S01]  /*19590*/  IMAD.WIDE R104, R248, 0x4, R104 ;  /* 0x00000004f8687825 */ /* 0x000fe200078e0268 */
[----:B------:R-:W-:Y:S02]  /*195a0*/  IADD3 R0, R73, -0x81, RZ ;  /* 0xffffff7f49007810 */ /* 0x000fe40007ffe0ff */
[----:B-1----:R-:W3:Y:S01]  /*195b0*/  LDL.LU.64 R248, [R1+0x130] ;  /* 0x0001300001f87983 */ /* 0x002ee20000300a00 */
[----:B------:R-:W-:Y:S01]  /*195c0*/  IMAD.MOV.U32 R3, RZ, RZ, c[0x0][0x18c] ;  /* 0x00006300ff037624 */ /* 0x000fe200078e00ff */
[----:B------:R-:W-:-:S02]  /*195d0*/  ISETP.GE.U32.AND P0, PT, R0, 0x7fffff40, PT ;  /* 0x7fffff400000780c */ /* 0x000fc40003f06070 */
[----:B------:R4:W-:Y:S01]  /*195e0*/  LDGSTS.E [R2+-0x40400], [R64.64], !P3 ;  /* 0xbfc0000040027fae */ /* 0x0009e2000d921844 */
[----:B------:R-:W-:Y:S01]  /*195f0*/  IADD3 R0, R72, 0x100000, RZ ;  /* 0x0010000048007810 */ /* 0x000fe20007ffe0ff */
[----:B------:R-:W-:Y:S02]  /*19600*/  IMAD.SHL.U32 R3, R3, 0x40, RZ ;  /* 0x0000004003037824 */ /* 0x000fe400078e00ff */
[----:B------:R1:W-:Y:S04]  /*19610*/  STL.64 [R1+0x5d0], R104 ;  /* 0x0005d06801007387 */ /* 0x0003e80000100a00 */
[----:B------:R-:W3:Y:S04]  /*19620*/  LDL.LU.64 R136, [R1+0x98] ;  /* 0x0000980001887983 */ /* 0x000ee80000300a00 */
[----:B----4-:R-:W4:Y:S04]  /*19630*/  LDL.LU.64 R64, [R1+0x2bd0] ;  /* 0x002bd00001407983 */ /* 0x010f280000300a00 */
[----:B------:R1:W-:Y:S01]  /*19640*/  LDGSTS.E [R0+-0x40200], [R104.64], !P3 ;  /* 0xbfe0000068007fae */ /* 0x0003e2000d921844 */
[----:B------:R-:W-:-:S03]  /*19650*/  IMAD.WIDE R160, R3, 0x4, R160 ;  /* 0x0000000403a07825 */ /* 0x000fc600078e02a0 */
[----:B------:R-:W0:Y:S04]  /*19660*/  LDGDEPBAR ;  /* 0x00000000000079af */ /* 0x000e280000000000 */
[----:B-1----:R-:W4:Y:S01]  /*19670*/  LDL.LU.64 R104, [R1+0x78] ;  /* 0x0000780001687983 */ /* 0x002f220000300a00 */
[----:B------:R-:W-:-:S03]  /*19680*/  IADD3 R0, R73, -0x85, RZ ;  /* 0xffffff7b49007810 */ /* 0x000fc60007ffe0ff */
[----:B------:R-:W4:Y:S01]  /*19690*/  LDL.LU.64 R72, [R1+0x58] ;  /* 0x0000580001487983 */ /* 0x000f220000300a00 */
[----:B------:R-:W-:-:S04]  /*196a0*/  IMAD.WIDE R224, R3, 0x4, R224 ;  /* 0x0000000403e07825 */ /* 0x000fc800078e02e0 */
[----:B--2---:R-:W-:-:S05]  /*196b0*/  IMAD.WIDE R96, R3, 0x4, R96 ;  /* 0x0000000403607825 */ /* 0x004fca00078e0260 */
[----:B------:R1:W-:Y:S01]  /*196c0*/  STL.64 [R1+0x5c8], R96 ;  /* 0x0005c86001007387 */ /* 0x0003e20000100a00 */
[----:B------:R-:W-:-:S03]  /*196d0*/  IMAD.WIDE R192, R3, 0x4, R192 ;  /* 0x0000000403c07825 */ /* 0x000fc600078e02c0 */
[----:B-1----:R-:W2:Y:S01]  /*196e0*/  LDL.LU.64 R96, [R1+0x2bc8] ;  /* 0x002bc80001607983 */ /* 0x002ea20000300a00 */
[----:B------:R-:W-:-:S04]  /*196f0*/  IMAD.WIDE R4, R3, 0x4, R4 ;  /* 0x0000000403047825 */ /* 0x000fc800078e0204 */
[----:B---3--:R-:W-:-:S05]  /*19700*/  IMAD.WIDE R248, R3, 0x4, R248 ;  /* 0x0000000403f87825 */ /* 0x008fca00078e02f8 */
[----:B------:R1:W-:Y:S02]  /*19710*/  STL.64 [R1+0x5c0], R248 ;  /* 0x0005c0f801007387 */ /* 0x0003e40000100a00 */
[C---:B-1----:R-:W-:Y:S02]  /*19720*/  IMAD.WIDE R248, R3.reuse, 0x4, R128 ;  /* 0x0000000403f87825 */ /* 0x042fe400078e0280 */
[----:B------:R-:W3:Y:S04]  /*19730*/  LDL.LU.64 R128, [R1+0x2bc0] ;  /* 0x002bc00001807983 */ /* 0x000ee80000300a00 */
[----:B------:R1:W-:Y:S04]  /*19740*/  STL.64 [R1+0x5b8], R248 ;  /* 0x0005b8f801007387 */ /* 0x0003e80000100a00 */
[----:B-1----:R-:W3:Y:S04]  /*19750*/  LDL.LU.64 R248, [R1+0x38] ;  /* 0x0000380001f87983 */ /* 0x002ee80000300a00 */
[----:B------:R1:W-:Y:S04]  /*19760*/  STL.64 [R1+0x5b0], R160 ;  /* 0x0005b0a001007387 */ /* 0x0003e80000100a00 */
[----:B-1----:R-:W3:Y:S04]  /*19770*/  LDL.LU.64 R160, [R1+0x2bb8] ;  /* 0x002bb80001a07983 */ /* 0x002ee80000300a00 */
[----:B------:R1:W-:Y:S04]  /*19780*/  STL.64 [R1+0x5a8], R192 ;  /* 0x0005a8c001007387 */ /* 0x0003e80000100a00 */
[----:B-1----:R-:W3:Y:S04]  /*19790*/  LDL.LU.64 R192, [R1+0x2bb0] ;  /* 0x002bb00001c07983 */ /* 0x002ee80000300a00 */
[----:B------:R1:W-:Y:S04]  /*197a0*/  STL.64 [R1+0x5a0], R4 ;  /* 0x0005a00401007387 */ /* 0x0003e80000100a00 */
[----:B-1----:R-:W3:Y:S04]  /*197b0*/  LDL.LU.64 R4, [R1+0x18] ;  /* 0x0000180001047983 */ /* 0x002ee80000300a00 */
[----:B------:R1:W-:Y:S04]  /*197c0*/  STL.64 [R1+0x598], R224 ;  /* 0x000598e001007387 */ /* 0x0003e80000100a00 */
[----:B-1----:R-:W3:Y:S01]  /*197d0*/  LDL.LU.64 R224, [R1+0x2ba8] ;  /* 0x002ba80001e07983 */ /* 0x002ee20000300a00 */
[----:B------:R-:W-:-:S04]  /*197e0*/  IMAD.WIDE R240, R3, 0x4, R240 ;  /* 0x0000000403f07825 */ /* 0x000fc800078e02f0 */
[C---:B------:R-:W-:Y:S01]  /*197f0*/  IMAD.WIDE R232, R3.reuse, 0x4, R232 ;  /* 0x0000000403e87825 */ /* 0x040fe200078e02e8 */
[----:B------:R1:W-:Y:S03]  /*19800*/  STL.64 [R1+0x590], R240 ;  /* 0x000590f001007387 */ /* 0x0003e60000100a00 */
[----:B------:R-:W-:-:S04]  /*19810*/  IMAD.WIDE R216, R3, 0x4, R216 ;  /* 0x0000000403d87825 */ /* 0x000fc800078e02d8 */
[C---:B------:R-:W-:Y:S01]  /*19820*/  IMAD.WIDE R208, R3.reuse, 0x4, R208 ;  /* 0x0000000403d07825 */ /* 0x040fe200078e02d0 */
[----:B-1----:R-:W3:Y:S03]  /*19830*/  LDL.LU.64 R240, [R1+0x2ba0] ;  /* 0x002ba00001f07983 */ /* 0x002ee60000300a00 */
[C---:B------:R-:W-:Y:S01]  /*19840*/  IMAD.WIDE R200, R3.reuse, 0x4, R200 ;  /* 0x0000000403c87825 */ /* 0x040fe200078e02c8 */
[----:B------:R1:W-:Y:S03]  /*19850*/  STL.64 [R1+0x588], R232 ;  /* 0x000588e801007387 */ /* 0x0003e60000100a00 */
[C---:B------:R-:W-:Y:S01]  /*19860*/  IMAD.WIDE R184, R3.reuse, 0x4, R184 ;  /* 0x0000000403b87825 */ /* 0x040fe200078e02b8 */
[----:B-1----:R-:W3:Y:S03]  /*19870*/  LDL.LU.64 R232, [R1+0x2b98] ;  /* 0x002b980001e87983 */ /* 0x002ee60000300a00 */
[----:B------:R-:W-:-:S04]  /*19880*/  IMAD.WIDE R176, R3, 0x4, R176 ;  /* 0x0000000403b07825 */ /* 0x000fc800078e02b0 */
[----:B------:R-:W-:-:S04]  /*19890*/  IMAD.WIDE R168, R3, 0x4, R168 ;  /* 0x0000000403a87825 */ /* 0x000fc800078e02a8 */
[----:B------:R-:W-:-:S04]  /*198a0*/  IMAD.WIDE R152, R3, 0x4, R152 ;  /* 0x0000000403987825 */ /* 0x000fc800078e0298 */
[----:B------:R-:W-:-:S04]  /*198b0*/  IMAD.WIDE R144, R3, 0x4, R144 ;  /* 0x0000000403907825 */ /* 0x000fc800078e0290 */
[----:B------:R-:W-:-:S04]  /*198c0*/  IMAD.WIDE R136, R3, 0x4, R136 ;  /* 0x0000000403887825 */ /* 0x000fc800078e0288 */
[----:B------:R-:W-:-:S04]  /*198d0*/  IMAD.WIDE R120, R3, 0x4, R120 ;  /* 0x0000000403787825 */ /* 0x000fc800078e0278 */
[----:B------:R-:W-:-:S04]  /*198e0*/  IMAD.WIDE R112, R3, 0x4, R112 ;  /* 0x0000000403707825 */ /* 0x000fc800078e0270 */
[----:B----4-:R-:W-:-:S04]  /*198f0*/  IMAD.WIDE R104, R3, 0x4, R104 ;  /* 0x0000000403687825 */ /* 0x010fc800078e0268 */
[----:B--2---:R-:W-:-:S04]  /*19900*/  IMAD.WIDE R96, R3, 0x4, R96 ;  /* 0x0000000403607825 */ /* 0x004fc800078e0260 */
[----:B------:R-:W-:-:S04]  /*19910*/  IMAD.WIDE R88, R3, 0x4, R88 ;  /* 0x0000000403587825 */ /* 0x000fc800078e0258 */
[----:B------:R-:W-:-:S04]  /*19920*/  IMAD.WIDE R80, R3, 0x4, R80 ;  /* 0x0000000403507825 */ /* 0x000fc800078e0250 */
[----:B------:R-:W-:-:S04]  /*19930*/  IMAD.WIDE R72, R3, 0x4, R72 ;  /* 0x0000000403487825 */ /* 0x000fc800078e0248 */
[----:B------:R-:W-:-:S04]  /*19940*/  IMAD.WIDE R64, R3, 0x4, R64 ;  /* 0x0000000403407825 */ /* 0x000fc800078e0240 */
[----:B------:R-:W-:-:S04]  /*19950*/  IMAD.WIDE R56, R3, 0x4, R56 ;  /* 0x0000000403387825 */ /* 0x000fc800078e0238 */
[----:B------:R-:W-:-:S04]  /*19960*/  IMAD.WIDE R48, R3, 0x4, R48 ;  /* 0x0000000403307825 */ /* 0x000fc800078e0230 */
[----:B---3--:R-:W-:-:S04]  /*19970*/  IMAD.WIDE R128, R3, 0x4, R128 ;  /* 0x0000000403807825 */ /* 0x008fc800078e0280 */
[----:B------:R-:W-:-:S04]  /*19980*/  IMAD.WIDE R160, R3, 0x4, R160 ;  /* 0x0000000403a07825 */ /* 0x000fc800078e02a0 */
[----:B------:R-:W-:-:S04]  /*19990*/  IMAD.WIDE R192, R3, 0x4, R192 ;  /* 0x0000000403c07825 */ /* 0x000fc800078e02c0 */
[----:B------:R-:W-:-:S05]  /*199a0*/  IMAD.WIDE R224, R3, 0x4, R224 ;  /* 0x0000000403e07825 */ /* 0x000fca00078e02e0 */
[----:B------:R1:W-:Y:S04]  /*199b0*/  STL.64 [R1+0x580], R224 ;  /* 0x000580e001007387 */ /* 0x0003e80000100a00 */
[----:B-1----:R-:W2:Y:S04]  /*199c0*/  LDL.LU.64 R224, [R1+0x2b90] ;  /* 0x002b900001e07983 */ /* 0x002ea80000300a00 */
[----:B------:R1:W-:Y:S04]  /*199d0*/  STL.64 [R1+0x578], R216 ;  /* 0x000578d801007387 */ /* 0x0003e80000100a00 */
[----:B-1----:R-:W3:Y:S04]  /*199e0*/  LDL.LU.64 R216, [R1+0x2b88] ;  /* 0x002b880001d87983 */ /* 0x002ee80000300a00 */
[----:B------:R1:W-:Y:S04]  /*199f0*/  STL.64 [R1+0x570], R208 ;  /* 0x000570d001007387 */ /* 0x0003e80000100a00 */
[----:B-1----:R-:W4:Y:S04]  /*19a00*/  LDL.LU.64 R208, [R1+0x2b80] ;  /* 0x002b800001d07983 */ /* 0x002f280000300a00 */
[----:B------:R1:W-:Y:S04]  /*19a10*/  STL.64 [R1+0x568], R200 ;  /* 0x000568c801007387 */ /* 0x0003e80000100a00 */
[----:B-1----:R-:W2:Y:S04]  /*19a20*/  LDL.LU.64 R200, [R1+0x2b78] ;  /* 0x002b780001c87983 */ /* 0x002ea80000300a00 */
        /* <DEDUP_REMOVED lines=22> */
[----:B------:R1:W-:Y:S01]  /*19b90*/  STL.64 [R1+0x508], R104 ;  /* 0x0005086801007387 */ /* 0x0003e20000100a00 */
[----:B------:R-:W-:-:S03]  /*19ba0*/  IMAD.WIDE R248, R3, 0x4, R248 ;  /* 0x0000000403f87825 */ /* 0x000fc600078e02f8 */
        /* <DEDUP_REMOVED lines=15> */
[----:B------:R1:W-:Y:S02]  /*19ca0*/  STL.64 [R1+0x4c8], R248 ;  /* 0x0004c8f801007387 */ /* 0x0003e40000100a00 */
[----:B-1----:R-:W-:-:S02]  /*19cb0*/  IMAD.WIDE R248, R3, 0x4, R40 ;  /* 0x0000000403f87825 */ /* 0x002fc400078e0228 */
[----:B------:R-:W2:Y:S04]  /*19cc0*/  LDL.LU.64 R40, [R1+0x2ad8] ;  /* 0x002ad80001287983 */ /* 0x000ea80000300a00 */
[----:B------:R1:W-:Y:S02]  /*19cd0*/  STL.64 [R1+0x4c0], R248 ;  /* 0x0004c0f801007387 */ /* 0x0003e40000100a00 */
[C---:B-1----:R-:W-:Y:S02]  /*19ce0*/  IMAD.WIDE R248, R3.reuse, 0x4, R32 ;  /* 0x0000000403f87825 */ /* 0x042fe400078e0220 */
[----:B------:R-:W2:Y:S04]  /*19cf0*/  LDL.LU.64 R32, [R1+0x2ad0] ;  /* 0x002ad00001207983 */ /* 0x000ea80000300a00 */
[----:B------:R1:W-:Y:S02]  /*19d00*/  STL.64 [R1+0x4b8], R248 ;  /* 0x0004b8f801007387 */ /* 0x0003e40000100a00 */
[----:B-1----:R-:W-:-:S02]  /*19d10*/  IMAD.WIDE R248, R3, 0x4, R250 ;  /* 0x0000000403f87825 */ /* 0x002fc400078e02fa */
[----:B------:R-:W2:Y:S04]  /*19d20*/  LDL.LU.64 R250, [R1+0x2ac8] ;  /* 0x002ac80001fa7983 */ /* 0x000ea80000300a00 */
[----:B------:R1:W-:Y:S02]  /*19d30*/  STL.64 [R1+0x4b0], R248 ;  /* 0x0004b0f801007387 */ /* 0x0003e40000100a00 */
[----:B-1----:R-:W-:-:S04]  /*19d40*/  IMAD.WIDE R248, R3, 0x4, R4 ;  /* 0x0000000403f87825 */ /* 0x002fc800078e0204 */
[C---:B------:R-:W-:Y:S02]  /*19d50*/  IMAD.WIDE R4, R3.reuse, 0x4, R24 ;  /* 0x0000000403047825 */ /* 0x040fe400078e0218 */
[----:B------:R-:W3:Y:S04]  /*19d60*/  LDL.LU.64 R24, [R1+0x2ac0] ;  /* 0x002ac00001187983 */ /* 0x000ee80000300a00 */
[----:B------:R1:W-:Y:S02]  /*19d70*/  STL.64 [R1+0x4a8], R248 ;  /* 0x0004a8f801007387 */ /* 0x0003e40000100a00 */
[C---:B-1----:R-:W-:Y:S02]  /*19d80*/  IMAD.WIDE R248, R3.reuse, 0x4, R8 ;  /* 0x0000000403f87825 */ /* 0x042fe400078e0208 */
[----:B------:R-:W3:Y:S04]  /*19d90*/  LDL.LU.64 R8, [R1+0x2ab8] ;  /* 0x002ab80001087983 */ /* 0x000ee80000300a00 */
[----:B------:R1:W-:Y:S02]  /*19da0*/  STL.64 [R1+0x4a0], R4 ;  /* 0x0004a00401007387 */ /* 0x0003e40000100a00 */
[----:B-1----:R-:W-:-:S02]  /*19db0*/  IMAD.WIDE R4, R3, 0x4, R16 ;  /* 0x0000000403047825 */ /* 0x002fc400078e0210 */
[----:B------:R-:W4:Y:S02]  /*19dc0*/  LDL.LU.64 R16, [R1+0x2ab0] ;  /* 0x002ab00001107983 */ /* 0x000f240000300a00 */
[C---:B------:R-:W-:Y:S02]  /*19dd0*/  IMAD.WIDE R246, R3.reuse, 0x4, R246 ;  /* 0x0000000403f67825 */ /* 0x040fe400078e02f6 */
[----:B------:R-:W-:Y:S04]  /*19de0*/  STL.64 [R1+0x498], R248 ;  /* 0x000498f801007387 */ /* 0x000fe80000100a00 */
[----:B------:R1:W-:Y:S02]  /*19df0*/  STL.64 [R1+0x490], R4 ;  /* 0x0004900401007387 */ /* 0x0003e40000100a00 */
[----:B-1----:R-:W-:-:S04]  /*19e00*/  IMAD.WIDE R4, R3, 0x4, R244 ;  /* 0x0000000403047825 */ /* 0x002fc800078e02f4 */
[----:B------:R-:W-:-:S04]  /*19e10*/  IMAD.WIDE R244, R3, 0x4, R6 ;  /* 0x0000000403f47825 */ /* 0x000fc800078e0206 */
[----:B------:R-:W-:-:S04]  /*19e20*/  IMAD.WIDE R46, R3, 0x4, R46 ;  /* 0x00000004032e7825 */ /* 0x000fc800078e022e */
[----:B--2---:R-:W-:-:S05]  /*19e30*/  IMAD.WIDE R248, R3, 0x4, R250 ;  /* 0x0000000403f87825 */ /* 0x004fca00078e02fa */
[----:B------:R-:W-:Y:S04]  /*19e40*/  STL.64 [R1+0x488], R248 ;  /* 0x000488f801007387 */ /* 0x000fe80000100a00 */
[----:B------:R-:W-:Y:S04]  /*19e50*/  STL.64 [R1+0x480], R246 ;  /* 0x000480f601007387 */ /* 0x000fe80000100a00 */
[----:B------:R1:W-:Y:S04]  /*19e60*/  STL.64 [R1+0x478], R4 ;  /* 0x0004780401007387 */ /* 0x0003e80000100a00 */
[----:B------:R-:W-:Y:S01]  /*19e70*/  STL.64 [R1+0x470], R244 ;  /* 0x000470f401007387 */ /* 0x000fe20000100a00 */
[----:B-1----:R-:W-:-:S04]  /*19e80*/  IMAD.WIDE R4, R3, 0x4, R10 ;  /* 0x0000000403047825 */ /* 0x002fc800078e020a */
[----:B---3--:R-:W-:-:S04]  /*19e90*/  IMAD.WIDE R6, R3, 0x4, R8 ;  /* 0x0000000403067825 */ /* 0x008fc800078e0208 */
[C---:B------:R-:W-:Y:S01]  /*19ea0*/  IMAD.WIDE R8, R3.reuse, 0x4, R12 ;  /* 0x0000000403087825 */ /* 0x040fe200078e020c */
[----:B------:R1:W-:Y:S04]  /*19eb0*/  STL.64 [R1+0x468], R6 ;  /* 0x0004680601007387 */ /* 0x0003e80000100a00 */
[----:B------:R4:W-:Y:S04]  /*19ec0*/  STL.64 [R1+0x460], R4 ;  /* 0x0004600401007387 */ /* 0x0009e80000100a00 */
[----:B------:R2:W-:Y:S01]  /*19ed0*/  STL.64 [R1+0x458], R8 ;  /* 0x0004580801007387 */ /* 0x0005e20000100a00 */
[----:B-1----:R-:W-:-:S04]  /*19ee0*/  IMAD.WIDE R6, R3, 0x4, R14 ;  /* 0x0000000403067825 */ /* 0x002fc800078e020e */
[C---:B----4-:R-:W-:Y:S01]  /*19ef0*/  IMAD.WIDE R4, R3.reuse, 0x4, R16 ;  /* 0x0000000403047825 */ /* 0x050fe200078e0210 */
[----:B------:R1:W-:Y:S03]  /*19f00*/  STL.64 [R1+0x450], R6 ;  /* 0x0004500601007387 */ /* 0x0003e60000100a00 */
[C---:B--2---:R-:W-:Y:S01]  /*19f10*/  IMAD.WIDE R8, R3.reuse, 0x4, R18 ;  /* 0x0000000403087825 */ /* 0x044fe200078e0212 */
[----:B------:R2:W-:Y:S04]  /*19f20*/  STL.64 [R1+0x448], R4 ;  /* 0x0004480401007387 */ /* 0x0005e80000100a00 */
[----:B------:R3:W-:Y:S01]  /*19f30*/  STL.64 [R1+0x440], R8 ;  /* 0x0004400801007387 */ /* 0x0007e20000100a00 */
[----:B-1----:R-:W-:-:S04]  /*19f40*/  IMAD.WIDE R6, R3, 0x4, R20 ;  /* 0x0000000403067825 */ /* 0x002fc800078e0214 */
[C---:B--2---:R-:W-:Y:S01]  /*19f50*/  IMAD.WIDE R4, R3.reuse, 0x4, R22 ;  /* 0x0000000403047825 */ /* 0x044fe200078e0216 */
[----:B------:R1:W-:Y:S03]  /*19f60*/  STL.64 [R1+0x438], R6 ;  /* 0x0004380601007387 */ /* 0x0003e60000100a00 */
[C---:B---3--:R-:W-:Y:S01]  /*19f70*/  IMAD.WIDE R8, R3.reuse, 0x4, R24 ;  /* 0x0000000403087825 */ /* 0x048fe200078e0218 */
[----:B------:R2:W-:Y:S04]  /*19f80*/  STL.64 [R1+0x430], R4 ;  /* 0x0004300401007387 */ /* 0x0005e80000100a00 */
[----:B------:R3:W-:Y:S01]  /*19f90*/  STL.64 [R1+0x428], R8 ;  /* 0x0004280801007387 */ /* 0x0007e20000100a00 */
[----:B-1----:R-:W-:-:S04]  /*19fa0*/  IMAD.WIDE R6, R3, 0x4, R26 ;  /* 0x0000000403067825 */ /* 0x002fc800078e021a */
[C---:B--2---:R-:W-:Y:S01]  /*19fb0*/  IMAD.WIDE R4, R3.reuse, 0x4, R28 ;  /* 0x0000000403047825 */ /* 0x044fe200078e021c */
[----:B------:R1:W-:Y:S03]  /*19fc0*/  STL.64 [R1+0x420], R6 ;  /* 0x0004200601007387 */ /* 0x0003e60000100a00 */
[C---:B---3--:R-:W-:Y:S01]  /*19fd0*/  IMAD.WIDE R8, R3.reuse, 0x4, R32 ;  /* 0x0000000403087825 */ /* 0x048fe200078e0220 */
[----:B------:R2:W-:Y:S03]  /*19fe0*/  STL.64 [R1+0x418], R4 ;  /* 0x0004180401007387 */ /* 0x0005e60000100a00 */
[C---:B------:R-:W-:Y:S01]  /*19ff0*/  IMAD.WIDE R248, R3.reuse, 0x4, R30 ;  /* 0x0000000403f87825 */ /* 0x040fe200078e021e */
[----:B------:R3:W-:Y:S03]  /*1a000*/  STL.64 [R1+0x408], R8 ;  /* 0x0004080801007387 */ /* 0x0007e60000100a00 */
[C---:B-1----:R-:W-:Y:S01]  /*1a010*/  IMAD.WIDE R6, R3.reuse, 0x4, R34 ;  /* 0x0000000403067825 */ /* 0x042fe200078e0222 */
[----:B------:R-:W-:Y:S03]  /*1a020*/  STL.64 [R1+0x410], R248 ;  /* 0x000410f801007387 */ /* 0x000fe60000100a00 */
[C---:B--2---:R-:W-:Y:S01]  /*1a030*/  IMAD.WIDE R4, R3.reuse, 0x4, R36 ;  /* 0x0000000403047825 */ /* 0x044fe200078e0224 */
[----:B------:R1:W-:Y:S03]  /*1a040*/  STL.64 [R1+0x400], R6 ;  /* 0x0004000601007387 */ /* 0x0003e60000100a00 */
[C---:B------:R-:W-:Y:S01]  /*1a050*/  IMAD.WIDE R10, R3.reuse, 0x4, R40 ;  /* 0x00000004030a7825 */ /* 0x040fe200078e0228 */
[----:B------:R-:W-:Y:S04]  /*1a060*/  STL.64 [R1+0x28e0], R248 ;  /* 0x0028e0f801007387 */ /* 0x000fe80000100a00 */
[----:B------:R2:W-:Y:S01]  /*1a070*/  STL.64 [R1+0x3f8], R4 ;  /* 0x0003f80401007387 */ /* 0x0005e20000100a00 */
[----:B---3--:R-:W-:-:S03]  /*1a080*/  IMAD.WIDE R8, R3, 0x4, R42 ;  /* 0x0000000403087825 */ /* 0x008fc600078e022a */
[----:B------:R-:W-:Y:S01]  /*1a090*/  STL.64 [R1+0x3e8], R10 ;  /* 0x0003e80a01007387 */ /* 0x000fe20000100a00 */
[----:B-1----:R-:W-:-:S04]  /*1a0a0*/  IMAD.WIDE R6, R3, 0x4, R44 ;  /* 0x0000000403067825 */ /* 0x002fc800078e022c */
[----:B--2---:R-:W-:-:S05]  /*1a0b0*/  IMAD.WIDE R4, R3, 0x4, R38 ;  /* 0x0000000403047825 */ /* 0x004fca00078e0226 */
[----:B------:R-:W-:Y:S04]  /*1a0c0*/  STL.64 [R1+0x3f0], R4 ;  /* 0x0003f00401007387 */ /* 0x000fe80000100a00 */
[----:B------:R1:W-:Y:S04]  /*1a0d0*/  STL.64 [R1+0x3e0], R8 ;  /* 0x0003e00801007387 */ /* 0x0003e80000100a00 */
[----:B------:R2:W-:Y:S04]  /*1a0e0*/  STL.64 [R1+0x28e8], R4 ;  /* 0x0028e80401007387 */ /* 0x0005e80000100a00 */
[----:B------:R3:W-:Y:S01]  /*1a0f0*/  STL.64 [R1+0x3d8], R6 ;  /* 0x0003d80601007387 */ /* 0x0007e20000100a00 */
[----:B-1----:R-:W-:-:S04]  /*1a100*/  IMAD.WIDE R8, R3, 0x4, R48 ;  /* 0x0000000403087825 */ /* 0x002fc800078e0230 */
[C---:B--2---:R-:W-:Y:S01]  /*1a110*/  IMAD.WIDE R4, R3.reuse, 0x4, R52 ;  /* 0x0000000403047825 */ /* 0x044fe200078e0234 */
[----:B------:R1:W-:Y:S03]  /*1a120*/  STL.64 [R1+0x3c8], R8 ;  /* 0x0003c80801007387 */ /* 0x0003e60000100a00 */
[C---:B---3--:R-:W-:Y:S01]  /*1a130*/  IMAD.WIDE R6, R3.reuse, 0x4, R50 ;  /* 0x0000000403067825 */ /* 0x048fe200078e0232 */
[----:B------:R-:W-:Y:S03]  /*1a140*/  STL.64 [R1+0x3d0], R46 ;  /* 0x0003d02e01007387 */ /* 0x000fe60000100a00 */
[C---:B------:R-:W-:Y:S01]  /*1a150*/  IMAD.WIDE R44, R3.reuse, 0x4, R54 ;  /* 0x00000004032c7825 */ /* 0x040fe200078e0236 */
[----:B------:R2:W-:Y:S03]  /*1a160*/  STL.64 [R1+0x3c0], R6 ;  /* 0x0003c00601007387 */ /* 0x0005e60000100a00 */
[C---:B-1----:R-:W-:Y:S01]  /*1a170*/  IMAD.WIDE R8, R3.reuse, 0x4, R56 ;  /* 0x0000000403087825 */ /* 0x042fe200078e0238 */
[----:B------:R-:W-:Y:S04]  /*1a180*/  STL.64 [R1+0x28f0], R46 ;  /* 0x0028f02e01007387 */ /* 0x000fe80000100a00 */
[----:B------:R1:W-:Y:S01]  /*1a190*/  STL.64 [R1+0x3b8], R4 ;  /* 0x0003b80401007387 */ /* 0x0003e20000100a00 */
[----:B--2---:R-:W-:-:S03]  /*1a1a0*/  IMAD.WIDE R6, R3, 0x4, R58 ;  /* 0x0000000403067825 */ /* 0x004fc600078e023a */
[----:B------:R2:W-:Y:S01]  /*1a1b0*/  STL.64 [R1+0x3a8], R8 ;  /* 0x0003a80801007387 */ /* 0x0005e20000100a00 */
[----:B------:R-:W-:-:S03]  /*1a1c0*/  IMAD.WIDE R42, R3, 0x4, R62 ;  /* 0x00000004032a7825 */ /* 0x000fc600078e023e */
[----:B------:R-:W-:Y:S01]  /*1a1d0*/  STL.64 [R1+0x3b0], R44 ;  /* 0x0003b02c01007387 */ /* 0x000fe20000100a00 */
[----:B-1----:R-:W-:-:S03]  /*1a1e0*/  IMAD.WIDE R4, R3, 0x4, R60 ;  /* 0x0000000403047825 */ /* 0x002fc600078e023c */
[----:B------:R1:W-:Y:S01]  /*1a1f0*/  STL.64 [R1+0x3a0], R6 ;  /* 0x0003a00601007387 */ /* 0x0003e20000100a00 */
[----:B--2---:R-:W-:-:S03]  /*1a200*/  IMAD.WIDE R8, R3, 0x4, R64 ;  /* 0x0000000403087825 */ /* 0x004fc600078e0240 */
[----:B------:R-:W-:Y:S04]  /*1a210*/  STL.64 [R1+0x28f8], R44 ;  /* 0x0028f82c01007387 */ /* 0x000fe80000100a00 */
[----:B------:R2:W-:Y:S01]  /*1a220*/  STL.64 [R1+0x398], R4 ;  /* 0x0003980401007387 */ /* 0x0005e20000100a00 */
[----:B-1----:R-:W-:-:S03]  /*1a230*/  IMAD.WIDE R6, R3, 0x4, R66 ;  /* 0x0000000403067825 */ /* 0x002fc600078e0242 */
[----:B------:R1:W-:Y:S01]  /*1a240*/  STL.64 [R1+0x388], R8 ;  /* 0x0003880801007387 */ /* 0x0003e20000100a00 */
[----:B------:R-:W-:-:S03]  /*1a250*/  IMAD.WIDE R40, R3, 0x4, R70 ;  /* 0x0000000403287825 */ /* 0x000fc600078e0246 */
[----:B------:R-:W-:Y:S01]  /*1a260*/  STL.64 [R1+0x390], R42 ;  /* 0x0003902a01007387 */ /* 0x000fe20000100a00 */
[----:B--2---:R-:W-:-:S03]  /*1a270*/  IMAD.WIDE R4, R3, 0x4, R68 ;  /* 0x0000000403047825 */ /* 0x004fc600078e0244 */
[----:B------:R2:W-:Y:S01]  /*1a280*/  STL.64 [R1+0x380], R6 ;  /* 0x0003800601007387 */ /* 0x0005e20000100a00 */
[----:B-1----:R-:W-:-:S03]  /*1a290*/  IMAD.WIDE R8, R3, 0x4, R72 ;  /* 0x0000000403087825 */ /* 0x002fc600078e0248 */
        /* <DEDUP_REMOVED lines=66> */
[----:B------:R-:W-:Y:S04]  /*1a6c0*/  STL.64 [R1+0x288], R8 ;  /* 0x0002880801007387 */ /* 0x000fe80000100a00 */
[----:B------:R-:W-:Y:S01]  /*1a6d0*/  STL.64 [R1+0x290], R26 ;  /* 0x0002901a01007387 */ /* 0x000fe20000100a00 */
[----:B--2---:R-:W-:-:S03]  /*1a6e0*/  IMAD.WIDE R4, R3, 0x4, R132 ;  /* 0x0000000403047825 */ /* 0x004fc600078e0284 */
[----:B------:R1:W-:Y:S01]  /*1a6f0*/  STL.64 [R1+0x280], R6 ;  /* 0x0002800601007387 */ /* 0x0003e20000100a00 */
[----:B------:R-:W-:-:S03]  /*1a700*/  IMAD.WIDE R24, R3, 0x4, R134 ;  /* 0x0000000403187825 */ /* 0x000fc600078e0286 */
[----:B------:R-:W-:Y:S04]  /*1a710*/  STL.64 [R1+0x2940], R26 ;  /* 0x0029401a01007387 */ /* 0x000fe80000100a00 */
[----:B------:R2:W-:Y:S01]  /*1a720*/  STL.64 [R1+0x278], R4 ;  /* 0x0002780401007387 */ /* 0x0005e20000100a00 */
[----:B-1----:R-:W-:-:S04]  /*1a730*/  IMAD.WIDE R6, R3, 0x4, R136 ;  /* 0x0000000403067825 */ /* 0x002fc800078e0288 */
[C---:B------:R-:W-:Y:S01]  /*1a740*/  IMAD.WIDE R28, R3.reuse, 0x4, R140 ;  /* 0x00000004031c7825 */ /* 0x040fe200078e028c */
[----:B------:R-:W-:Y:S03]  /*1a750*/  STL.64 [R1+0x268], R6 ;  /* 0x0002680601007387 */ /* 0x000fe60000100a00 */
[C---:B--2---:R-:W-:Y:S01]  /*1a760*/  IMAD.WIDE R4, R3.reuse, 0x4, R138 ;  /* 0x0000000403047825 */ /* 0x044fe200078e028a */
[----:B------:R-:W-:Y:S04]  /*1a770*/  STL.64 [R1+0x270], R24 ;  /* 0x0002701801007387 */ /* 0x000fe80000100a00 */
[----:B------:R1:W-:Y:S01]  /*1a780*/  STL.64 [R1+0x260], R4 ;  /* 0x0002600401007387 */ /* 0x0003e20000100a00 */
[----:B------:R-:W-:-:S03]  /*1a790*/  IMAD.WIDE R22, R3, 0x4, R142 ;  /* 0x0000000403167825 */ /* 0x000fc600078e028e */
[----:B------:R-:W-:Y:S04]  /*1a7a0*/  STL.64 [R1+0x2948], R24 ;  /* 0x0029481801007387 */ /* 0x000fe80000100a00 */
[----:B------:R-:W-:Y:S01]  /*1a7b0*/  STL.64 [R1+0x258], R28 ;  /* 0x0002581c01007387 */ /* 0x000fe20000100a00 */
[----:B-1----:R-:W-:-:S03]  /*1a7c0*/  IMAD.WIDE R4, R3, 0x4, R144 ;  /* 0x0000000403047825 */ /* 0x002fc600078e0290 */
[----:B------:R-:W-:Y:S04]  /*1a7d0*/  STL.64 [R1+0x2950], R28 ;  /* 0x0029501c01007387 */ /* 0x000fe80000100a00 */
[----:B------:R1:W-:Y:S01]  /*1a7e0*/  STL.64 [R1+0x248], R4 ;  /* 0x0002480401007387 */ /* 0x0003e20000100a00 */
[----:B------:R-:W-:-:S03]  /*1a7f0*/  IMAD.WIDE R30, R3, 0x4, R148 ;  /* 0x00000004031e7825 */ /* 0x000fc600078e0294 */
[----:B------:R-:W-:Y:S01]  /*1a800*/  STL.64 [R1+0x250], R22 ;  /* 0x0002501601007387 */ /* 0x000fe20000100a00 */
[----:B-1----:R-:W-:-:S05]  /*1a810*/  IMAD.WIDE R4, R3, 0x4, R146 ;  /* 0x0000000403047825 */ /* 0x002fca00078e0292 */
        /* <DEDUP_REMOVED lines=19> */
[----:B------:R-:W-:-:S04]  /*1a950*/  IMAD.WIDE R16, R3, 0x4, R166 ;  /* 0x0000000403107825 */ /* 0x000fc800078e02a6 */
[----:B-1----:R-:W-:-:S05]  /*1a960*/  IMAD.WIDE R4, R3, 0x4, R162 ;  /* 0x0000000403047825 */ /* 0x002fca00078e02a2 */
[----:B------:R1:W-:Y:S04]  /*1a970*/  STL.64 [R1+0x200], R4 ;  /* 0x0002000401007387 */ /* 0x0003e80000100a00 */
[----:B------:R-:W-:Y:S04]  /*1a980*/  STL.64 [R1+0x2978], R18 ;  /* 0x0029781201007387 */ /* 0x000fe80000100a00 */
[----:B------:R-:W-:Y:S01]  /*1a990*/  STL.64 [R1+0x1f8], R34 ;  /* 0x0001f82201007387 */ /* 0x000fe20000100a00 */
[----:B-1----:R-:W-:-:S03]  /*1a9a0*/  IMAD.WIDE R4, R3, 0x4, R168 ;  /* 0x0000000403047825 */ /* 0x002fc600078e02a8 */
[----:B------:R1:W-:Y:S01]  /*1a9b0*/  STL.64 [R1+0x2980], R34 ;  /* 0x0029802201007387 */ /* 0x0003e20000100a00 */
[----:B------:R-:W-:-:S03]  /*1a9c0*/  IMAD.WIDE R36, R3, 0x4, R172 ;  /* 0x0000000403247825 */ /* 0x000fc600078e02ac */
[----:B------:R2:W-:Y:S04]  /*1a9d0*/  STL.64 [R1+0x130], R4 ;  /* 0x0001300401007387 */ /* 0x0005e80000100a00 */
[----:B------:R-:W-:Y:S01]  /*1a9e0*/  STL.64 [R1+0x138], R16 ;  /* 0x0001381001007387 */ /* 0x000fe20000100a00 */
[----:B-1----:R-:W-:-:S03]  /*1a9f0*/  IMAD.WIDE R34, R3, 0x4, R170 ;  /* 0x0000000403227825 */ /* 0x002fc600078e02aa */
[----:B------:R-:W-:Y:S01]  /*1aa00*/  STL.64 [R1+0x2988], R16 ;  /* 0x0029881001007387 */ /* 0x000fe20000100a00 */
[----:B--2---:R-:W-:-:S03]  /*1aa10*/  IMAD.WIDE R4, R3, 0x4, R176 ;  /* 0x0000000403047825 */ /* 0x004fc600078e02b0 */
[----:B------:R-:W-:Y:S01]  /*1aa20*/  STL.64 [R1+0x128], R34 ;  /* 0x0001282201007387 */ /* 0x000fe20000100a00 */
[----:B------:R-:W-:-:S03]  /*1aa30*/  IMAD.WIDE R14, R3, 0x4, R174 ;  /* 0x00000004030e7825 */ /* 0x000fc600078e02ae */
[----:B------:R-:W-:Y:S01]  /*1aa40*/  STL.64 [R1+0x2a10], R34 ;  /* 0x002a102201007387 */ /* 0x000fe20000100a00 */
[----:B------:R-:W-:-:S03]  /*1aa50*/  IMAD.WIDE R18, R3, 0x4, R178 ;  /* 0x0000000403127825 */ /* 0x000fc600078e02b2 */
[----:B------:R-:W-:Y:S04]  /*1aa60*/  STL.64 [R1+0x120], R36 ;  /* 0x0001202401007387 */ /* 0x000fe80000100a00 */
[----:B------:R-:W-:Y:S04]  /*1aa70*/  STL.64 [R1+0x2990], R36 ;  /* 0x0029902401007387 */ /* 0x000fe80000100a00 */
[----:B------:R1:W-:Y:S04]  /*1aa80*/  STL.64 [R1+0x110], R4 ;  /* 0x0001100401007387 */ /* 0x0003e80000100a00 */
[----:B------:R-:W-:Y:S04]  /*1aa90*/  STL.64 [R1+0x118], R14 ;  /* 0x0001180e01007387 */ /* 0x000fe80000100a00 */
[----:B------:R-:W-:Y:S04]  /*1aaa0*/  STL.64 [R1+0x2998], R14 ;  /* 0x0029980e01007387 */ /* 0x000fe80000100a00 */
[----:B------:R-:W-:Y:S04]  /*1aab0*/  STL.64 [R1+0x108], R18 ;  /* 0x0001081201007387 */ /* 0x000fe80000100a00 */
[----:B------:R-:W-:Y:S04]  /*1aac0*/  STL.64 [R1+0x2a18], R18 ;  /* 0x002a181201007387 */ /* 0x000fe80000100a00 */
[----:B------:R-:W2:Y:S01]  /*1aad0*/  LDL.LU.64 R48, [R1+0x140] ;  /* 0x0001400001307983 */ /* 0x000ea20000300a00 */
[----:B-1----:R-:W-:-:S03]  /*1aae0*/  IMAD.WIDE R4, R3, 0x4, R184 ;  /* 0x0000000403047825 */ /* 0x002fc600078e02b8 */
[----:B------:R-:W3:Y:S01]  /*1aaf0*/  LDL.LU.64 R50, [R1+0x148] ;  /* 0x0001480001327983 */ /* 0x000ee20000300a00 */
[----:B------:R-:W-:-:S03]  /*1ab00*/  IMAD.WIDE R38, R3, 0x4, R180 ;  /* 0x0000000403267825 */ /* 0x000fc600078e02b4 */
[----:B------:R-:W-:Y:S01]  /*1ab10*/  STL.64 [R1+0xf0], R4 ;  /* 0x0000f00401007387 */ /* 0x000fe20000100a00 */
[----:B------:R-:W-:-:S03]  /*1ab20*/  IMAD.WIDE R12, R3, 0x4, R182 ;  /* 0x00000004030c7825 */ /* 0x000fc600078e02b6 */
[----:B------:R-:W4:Y:S01]  /*1ab30*/  LDL.LU.64 R52, [R1+0x150] ;  /* 0x0001500001347983 */ /* 0x000f220000300a00 */
[----:B------:R-:W-:-:S03]  /*1ab40*/  IMAD.WIDE R32, R3, 0x4, R186 ;  /* 0x0000000403207825 */ /* 0x000fc600078e02ba */
[----:B------:R-:W3:Y:S01]  /*1ab50*/  LDL.LU.64 R54, [R1+0x158] ;  /* 0x0001580001367983 */ /* 0x000ee20000300a00 */
[----:B------:R-:W-:-:S03]  /*1ab60*/  IMAD.WIDE R40, R3, 0x4, R188 ;  /* 0x0000000403287825 */ /* 0x000fc600078e02bc */
[----:B------:R-:W-:Y:S04]  /*1ab70*/  STL.64 [R1+0x100], R38 ;  /* 0x0001002601007387 */ /* 0x000fe80000100a00 */
[----:B------:R1:W-:Y:S01]  /*1ab80*/  STL.64 [R1+0x29a0], R38 ;  /* 0x0029a02601007387 */ /* 0x0003e20000100a00 */
[----:B------:R-:W-:-:S03]  /*1ab90*/  IMAD.WIDE R10, R3, 0x4, R190 ;  /* 0x00000004030a7825 */ /* 0x000fc600078e02be */
[----:B------:R-:W-:Y:S04]  /*1aba0*/  STL.64 [R1+0xf8], R12 ;  /* 0x0000f80c01007387 */ /* 0x000fe80000100a00 */
[----:B------:R-:W-:Y:S01]  /*1abb0*/  STL.64 [R1+0x29a8], R12 ;  /* 0x0029a80c01007387 */ /* 0x000fe20000100a00 */
[----:B-1----:R-:W-:-:S03]  /*1abc0*/  IMAD.WIDE R38, R3, 0x4, R192 ;  /* 0x0000000403267825 */ /* 0x002fc600078e02c0 */
[----:B------:R-:W-:Y:S04]  /*1abd0*/  STL.64 [R1+0xe8], R32 ;  /* 0x0000e82001007387 */ /* 0x000fe80000100a00 */
[----:B------:R-:W-:Y:S01]  /*1abe0*/  STL.64 [R1+0x2a20], R32 ;  /* 0x002a202001007387 */ /* 0x000fe20000100a00 */
[----:B------:R-:W-:-:S03]  /*1abf0*/  IMAD.WIDE R20, R3, 0x4, R194 ;  /* 0x0000000403147825 */ /* 0x000fc600078e02c2 */
[----:B------:R-:W-:Y:S01]  /*1ac00*/  STL.64 [R1+0xe0], R40 ;  /* 0x0000e02801007387 */ /* 0x000fe20000100a00 */
[----:B------:R-:W-:-:S03]  /*1ac10*/  IMAD.WIDE R42, R3, 0x4, R196 ;  /* 0x00000004032a7825 */ /* 0x000fc600078e02c4 */
[----:B------:R-:W-:Y:S01]  /*1ac20*/  STL.64 [R1+0x29b0], R40 ;  /* 0x0029b02801007387 */ /* 0x000fe20000100a00 */
[----:B------:R-:W-:-:S03]  /*1ac30*/  IMAD.WIDE R18, R3, 0x4, R200 ;  /* 0x0000000403127825 */ /* 0x000fc600078e02c8 */
[----:B------:R-:W-:Y:S04]  /*1ac40*/  STL.64 [R1+0xd0], R38 ;  /* 0x0000d02601007387 */ /* 0x000fe80000100a00 */
        /* <DEDUP_REMOVED lines=30> */
[----:B------:R1:W-:Y:S01]  /*1ae30*/  STL.64 [R1+0x2a38], R22 ;  /* 0x002a381601007387 */ /* 0x0003e20000100a00 */
        /* <DEDUP_REMOVED lines=35> */
[----:B------:R-:W-:Y:S04]  /*1b070*/  STL.64 [R1+0x2a50], R26 ;  /* 0x002a501a01007387 */ /* 0x000fe80000100a00 */
[----:B------:R-:W-:Y:S04]  /*1b080*/  STL.64 [R1+0x20], R236 ;  /* 0x000020ec01007387 */ /* 0x000fe80000100a00 */
[----:B------:R-:W-:Y:S04]  /*1b090*/  STL.64 [R1+0x2a58], R236 ;  /* 0x002a58ec01007387 */ /* 0x000fe80000100a00 */
[----:B------:R-:W-:Y:S04]  /*1b0a0*/  STL.64 [R1+0x10], R240 ;  /* 0x000010f001007387 */ /* 0x000fe80000100a00 */
[----:B------:R1:W-:Y:S04]  /*1b0b0*/  STL.64 [R1+0x2aa8], R240 ;  /* 0x002aa8f001007387 */ /* 0x0003e80000100a00 */
[----:B------:R-:W-:Y:S01]  /*1b0c0*/  STL.64 [R1+0x2a60], R242 ;  /* 0x002a60f201007387 */ /* 0x000fe20000100a00 */
[----:B--2---:R-:W-:-:S05]  /*1b0d0*/  IMAD.WIDE R48, R3, 0x4, R48 ;  /* 0x0000000403307825 */ /* 0x004fca00078e0230 */
[----:B------:R-:W-:Y:S04]  /*1b0e0*/  STL.64 [R1+0x2a68], R48 ;  /* 0x002a683001007387 */ /* 0x000fe80000100a00 */
[----:B------:R-:W-:Y:S04]  /*1b0f0*/  STL.64 [R1+0x18], R238 ;  /* 0x000018ee01007387 */ /* 0x000fe80000100a00 */
[----:B------:R2:W-:Y:S04]  /*1b100*/  STL.64 [R1+0x2a70], R238 ;  /* 0x002a70ee01007387 */ /* 0x0005e80000100a00 */
        /* <DEDUP_REMOVED lines=58> */
[----:B------:R-:W3:Y:S01]  /*1b4b0*/  LDL.LU.64 R172, [R1+0x720] ;  /* 0x0007200001ac7983 */ /* 0x000ee20000300a00 */
[----:B------:R-:W-:-:S03]  /*1b4c0*/  ISETP.GE.U32.AND P3, PT, R0, 0x7fffff3c, PT ;  /* 0x7fffff3c0000780c */ /* 0x000fc60003f66070 */
[----:B------:R-:W3:Y:S04]  /*1b4d0*/  LDL.LU.64 R174, [R1+0x728] ;  /* 0x0007280001ae7983 */ /* 0x000ee80000300a00 */
[----:B------:R-:W3:Y:S04]  /*1b4e0*/  LDL.LU.64 R176, [R1+0x730] ;  /* 0x0007300001b07983 */ /* 0x000ee80000300a00 */
[----:B------:R-:W3:Y:S04]  /*1b4f0*/  LDL.LU.64 R178, [R1+0x738] ;  /* 0x0007380001b27983 */ /* 0x000ee80000300a00 */
[----:B------:R-:W3:Y:S04]  /*1b500*/  LDL.LU.64 R180, [R1+0x740] ;  /* 0x0007400001b47983 */ /* 0x000ee80000300a00 */
[----:B------:R-:W3:Y:S04]  /*1b510*/  LDL R0, [R1+0x85c] ;  /* 0x00085c0001007983 */ /* 0x000ee80000100800 */
        /* <DEDUP_REMOVED lines=16> */
[----:B-1----:R-:W3:Y:S04]  /*1b620*/  LDL.LU.64 R22, [R1+0x7c8] ;  /* 0x0007c80001167983 */ /* 0x002ee80000300a00 */
[----:B------:R-:W3:Y:S04]  /*1b630*/  LDL.LU.64 R6, [R1+0x7d0] ;  /* 0x0007d00001067983 */ /* 0x000ee80000300a00 */
[----:B------:R-:W3:Y:S04]  /*1b640*/  LDL.LU.64 R14, [R1+0x7d8] ;  /* 0x0007d800010e7983 */ /* 0x000ee80000300a00 */
[----:B------:R-:W4:Y:S04]  /*1b650*/  LDL.LU.64 R44, [R1+0x7e0] ;  /* 0x0007e000012c7983 */ /* 0x000f280000300a00 */
[----:B------:R-:W4:Y:S04]  /*1b660*/  LDL.LU.64 R30, [R1+0x7e8] ;  /* 0x0007e800011e7983 */ /* 0x000f280000300a00 */
[----:B------:R-:W4:Y:S04]  /*1b670*/  LDL.LU.64 R8, [R1+0x7f0] ;  /* 0x0007f00001087983 */ /* 0x000f280000300a00 */
[----:B------:R-:W4:Y:S04]  /*1b680*/  LDL.LU.64 R18, [R1+0x7f8] ;  /* 0x0007f80001127983 */ /* 0x000f280000300a00 */
[----:B------:R-:W4:Y:S04]  /*1b690*/  LDL.LU.64 R42, [R1+0x800] ;  /* 0x00080000012a7983 */ /* 0x000f280000300a00 */
[----:B------:R-:W4:Y:S04]  /*1b6a0*/  LDL.LU.64 R20, [R1+0x810] ;  /* 0x0008100001147983 */ /* 0x000f280000300a00 */
[----:B------:R-:W4:Y:S04]  /*1b6b0*/  LDL.LU.64 R10, [R1+0x808] ;  /* 0x00080800010a7983 */ /* 0x000f280000300a00 */
[----:B------:R-:W4:Y:S04]  /*1b6c0*/  LDL.LU.64 R38, [R1+0x818] ;  /* 0x0008180001267983 */ /* 0x000f280000300a00 */
[----:B------:R-:W4:Y:S04]  /*1b6d0*/  LDL.64 R40, [R1+0x5c8] ;  /* 0x0005c80001287983 */ /* 0x000f280000100a00 */
[----:B------:R-:W4:Y:S04]  /*1b6e0*/  LDL.64 R32, [R1+0x5a8] ;  /* 0x0005a80001207983 */ /* 0x000f280000100a00 */
[----:B------:R-:W4:Y:S04]  /*1b6f0*/  LDL.64 R12, [R1+0x588] ;  /* 0x00058800010c7983 */ /* 0x000f280000100a00 */
[----:B------:R-:W4:Y:S04]  /*1b700*/  LDL.64 R240, [R1+0x568] ;  /* 0x0005680001f07983 */ /* 0x000f280000100a00 */
[----:B------:R-:W4:Y:S04]  /*1b710*/  LDL.64 R16, [R1+0x548] ;  /* 0x0005480001107983 */ /* 0x000f280000100a00 */
[----:B------:R-:W4:Y:S04]  /*1b720*/  LDL.64 R34, [R1+0x528] ;  /* 0x0005280001227983 */ /* 0x000f280000100a00 */
[----:B------:R-:W4:Y:S04]  /*1b730*/  LDL.64 R36, [R1+0x508] ;  /* 0x0005080001247983 */ /* 0x000f280000100a00 */
[----:B--2---:R-:W2:Y:S04]  /*1b740*/  LDL.64 R238, [R1+0x488] ;  /* 0x0004880001ee7983 */ /* 0x004ea80000100a00 */
[----:B------:R-:W2:Y:S04]  /*1b750*/  LDL.64 R48, [R1+0x468] ;  /* 0x0004680001307983 */ /* 0x000ea80000100a00 */
        /* <DEDUP_REMOVED lines=10> */
[----:B------:R-:W2:Y:S01]  /*1b800*/  LDL.64 R46, [R1+0x308] ;  /* 0x00030800012e7983 */ /* 0x000ea20000100a00 */
[----:B---3--:R-:W-:-:S03]  /*1b810*/  IMAD.WIDE R218, R3, 0x4, R14 ;  /* 0x0000000403da7825 */ /* 0x008fc600078e020e */
[----:B------:R-:W3:Y:S01]  /*1b820*/  LDL.64 R14, [R1+0x4e8] ;  /* 0x0004e800010e7983 */ /* 0x000ee20000100a00 */
[----:B----4-:R-:W-:-:S03]  /*1b830*/  IMAD.WIDE R226, R3, 0x4, R18 ;  /* 0x0000000403e27825 */ /* 0x010fc600078e0212 */
[----:B------:R-:W4:Y:S01]  /*1b840*/  LDL.64 R18, [R1+0x4c8] ;  /* 0x0004c80001127983 */ /* 0x000f220000100a00 */
[----:B------:R-:W-:-:S03]  /*1b850*/  IMAD.WIDE R234, R3, 0x4, R38 ;  /* 0x0000000403ea7825 */ /* 0x000fc600078e0226 */
[----:B------:R-:W2:Y:S01]  /*1b860*/  LDL.64 R38, [R1+0x4a8] ;  /* 0x0004a80001267983 */ /* 0x000ea20000100a00 */
[----:B------:R-:W-:-:S03]  /*1b870*/  IMAD.WIDE R214, R3, 0x4, R22 ;  /* 0x0000000403d67825 */ /* 0x000fc600078e0216 */
[----:B------:R-:W2:Y:S01]  /*1b880*/  LDL.64 R22, [R1+0x2e8] ;  /* 0x0002e80001167983 */ /* 0x000ea20000100a00 */
[----:B------:R-:W-:-:S03]  /*1b890*/  IMAD.WIDE R216, R3, 0x4, R6 ;  /* 0x0000000403d87825 */ /* 0x000fc600078e0206 */
[----:B------:R1:W-:Y:S01]  /*1b8a0*/  LDGSTS.E [R0+0x20000], [R40.64], P5 ;  /* 0x2000000028007fae */ /* 0x0003e2000a921844 */
        /* <DEDUP_REMOVED lines=11> */
[----:B------:R-:W2:Y:S04]  /*1b960*/  LDL.64 R8, [R1+0x268] ;  /* 0x0002680001087983 */ /* 0x000ea80000100a00 */
[----:B------:R-:W2:Y:S04]  /*1b970*/  LDL.64 R42, [R1+0x248] ;  /* 0x00024800012a7983 */ /* 0x000ea80000100a00 */
[----:B------:R-:W2:Y:S04]  /*1b980*/  LDL.64 R20, [R1+0x228] ;  /* 0x0002280001147983 */ /* 0x000ea80000100a00 */
[----:B------:R-:W2:Y:S04]  /*1b990*/  LDL.64 R10, [R1+0x208] ;  /* 0x00020800010a7983 */ /* 0x000ea80000100a00 */
[----:B-1----:R-:W2:Y:S04]  /*1b9a0*/  LDL.64 R40, [R1+0x130] ;  /* 0x0001300001287983 */ /* 0x002ea80000100a00 */
[----:B------:R-:W2:Y:S04]  /*1b9b0*/  LDL.64 R32, [R1+0x110] ;  /* 0x0001100001207983 */ /* 0x000ea80000100a00 */
[----:B------:R-:W2:Y:S04]  /*1b9c0*/  LDL.64 R12, [R1+0xf0] ;  /* 0x0000f000010c7983 */ /* 0x000ea80000100a00 */
[----:B------:R1:W-:Y:S04]  /*1b9d0*/  LDGSTS.E [R0+0x21800], [R240.64], P5 ;  /* 0x21800000f0007fae */ /* 0x0003e8000a921844 */
[----:B------:R1:W-:Y:S04]  /*1b9e0*/  LDGSTS.E [R0+0x22000], [R16.64], P5 ;  /* 0x2200000010007fae */ /* 0x0003e8000a921844 */
[----:B------:R1:W-:Y:S04]  /*1b9f0*/  LDGSTS.E [R0+0x22800], [R34.64], P5 ;  /* 0x2280000022007fae */ /* 0x0003e8000a921844 */
[----:B-1----:R-:W2:Y:S04]  /*1ba00*/  LDL.LU.64 R240, [R1+0x2aa8] ;  /* 0x002aa80001f07983 */ /* 0x002ea80000300a00 */
[----:B------:R-:W2:Y:S04]  /*1ba10*/  LDL.LU.64 R16, [R1+0x2aa0] ;  /* 0x002aa00001107983 */ /* 0x000ea80000300a00 */
[----:B------:R-:W2:Y:S04]  /*1ba20*/  LDL.LU.64 R34, [R1+0x2a98] ;  /* 0x002a980001227983 */ /* 0x000ea80000300a00 */
[----:B------:R1:W-:Y:S04]  /*1ba30*/  LDGSTS.E [R0+0x23000], [R36.64], P5 ;  /* 0x2300000024007fae */ /* 0x0003e8000a921844 */
[----:B-1----:R-:W2:Y:S04]  /*1ba40*/  LDL.LU.64 R36, [R1+0x2a90] ;  /* 0x002a900001247983 */ /* 0x002ea80000300a00 */
[----:B---3--:R1:W-:Y:S04]  /*1ba50*/  LDGSTS.E [R0+0x23800], [R14.64], P5 ;  /* 0x238000000e007fae */ /* 0x0083e8000a921844 */
[----:B-1----:R-:W3:Y:S04]  /*1ba60*/  LDL.LU.64 R14, [R1+0x2a88] ;  /* 0x002a8800010e7983 */ /* 0x002ee80000300a00 */
[----:B----4-:R1:W-:Y:S04]  /*1ba70*/  LDGSTS.E [R0+0x24000], [R18.64], P5 ;  /* 0x2400000012007fae */ /* 0x0103e8000a921844 */
[----:B-1----:R-:W4:Y:S04]  /*1ba80*/  LDL.LU.64 R18, [R1+0x2a80] ;  /* 0x002a800001127983 */ /* 0x002f280000300a00 */
[----:B--2---:R1:W-:Y:S04]  /*1ba90*/  LDGSTS.E [R0+0x24800], [R38.64], P5 ;  /* 0x2480000026007fae */ /* 0x0043e8000a921844 */
[----:B------:R2:W-:Y:S04]  /*1baa0*/  LDGSTS.E [R0+0x25000], [R238.64], P5 ;  /* 0x25000000ee007fae */ /* 0x0005e8000a921844 */
[----:B------:R2:W-:Y:S04]  /*1bab0*/  LDGSTS.E [R0+0x25800], [R48.64], P5 ;  /* 0x2580000030007fae */ /* 0x0005e8000a921844 */
[----:B-1----:R-:W3:Y:S04]  /*1bac0*/  LDL.LU.64 R38, [R1+0x2a78] ;  /* 0x002a780001267983 */ /* 0x002ee80000300a00 */
        /* <DEDUP_REMOVED lines=16> */
[----:B------:R-:W4:Y:S04]  /*1bbd0*/  LDL R2, [R1+0x2554] ;  /* 0x0025540001027983 */ /* 0x000f280000100800 */
[----:B--2---:R-:W2:Y:S04]  /*1bbe0*/  LDL.64 R238, [R1+0x5c0] ;  /* 0x0005c00001ee7983 */ /* 0x004ea80000100a00 */
[----:B------:R1:W-:Y:S04]  /*1bbf0*/  LDGSTS.E [R0+0x2e000], [R42.64], P5 ;  /* 0x2e0000002a007fae */ /* 0x0003e8000a921844 */
[----:B------:R-:W2:Y:S04]  /*1bc00*/  LDL.64 R48, [R1+0x5a0] ;  /* 0x0005a00001307983 */ /* 0x000ea80000100a00 */
[----:B------:R1:W-:Y:S04]  /*1bc10*/  LDGSTS.E [R0+0x2e800], [R20.64], P5 ;  /* 0x2e80000014007fae */ /* 0x0003e8000a921844 */
[----:B-1----:R-:W2:Y:S04]  /*1bc20*/  LDL.64 R242, [R1+0x580] ;  /* 0x0005800001f27983 */ /* 0x002ea80000100a00 */
[----:B------:R1:W-:Y:S04]  /*1bc30*/  LDGSTS.E [R0+0x2f000], [R10.64], P5 ;  /* 0x2f0000000a007fae */ /* 0x0003e8000a921844 */
[----:B------:R-:W2:Y:S04]  /*1bc40*/  LDL.64 R236, [R1+0x560] ;  /* 0x0005600001ec7983 */ /* 0x000ea80000100a00 */
[----:B------:R1:W-:Y:S04]  /*1bc50*/  LDGSTS.E [R0+0x2f800], [R40.64], P5 ;  /* 0x2f80000028007fae */ /* 0x0003e8000a921844 */
[----:B------:R-:W2:Y:S04]  /*1bc60*/  LDL.64 R26, [R1+0x540] ;  /* 0x00054000011a7983 */ /* 0x000ea80000100a00 */
[----:B------:R1:W-:Y:S04]  /*1bc70*/  LDGSTS.E [R0+0x30000], [R32.64], P5 ;  /* 0x3000000020007fae */ /* 0x0003e8000a921844 */
[----:B------:R-:W2:Y:S04]  /*1bc80*/  LDL.64 R24, [R1+0x520] ;  /* 0x0005200001187983 */ /* 0x000ea80000100a00 */
[----:B------:R1:W-:Y:S04]  /*1bc90*/  LDGSTS.E [R0+0x30800], [R12.64], P5 ;  /* 0x308000000c007fae */ /* 0x0003e8000a921844 */
[----:B------:R-:W2:Y:S04]  /*1bca0*/  LDL.64 R28, [R1+0x500] ;  /* 0x00050000011c7983 */ /* 0x000ea80000100a00 */
[----:B------:R-:W2:Y:S04]  /*1bcb0*/  LDL.64 R22, [R1+0x4e0] ;  /* 0x0004e00001167983 */ /* 0x000ea80000100a00 */
[----:B------:R-:W2:Y:S04]  /*1bcc0*/  LDL.64 R30, [R1+0x4c0] ;  /* 0x0004c000011e7983 */ /* 0x000ea80000100a00 */
[----:B------:R-:W2:Y:S04]  /*1bcd0*/  LDL.64 R20, [R1+0x4a0] ;  /* 0x0004a00001147983 */ /* 0x000ea80000100a00 */
[----:B-1----:R-:W2:Y:S01]  /*1bce0*/  LDL.64 R32, [R1+0x480] ;  /* 0x0004800001207983 */ /* 0x002ea20000100a00 */
[----:B------:R-:W-:-:S03]  /*1bcf0*/  IMAD.WIDE R52, R3, 0x4, R52 ;  /* 0x0000000403347825 */ /* 0x000fc600078e0234 */
[----:B------:R-:W2:Y:S01]  /*1bd00*/  LDL.64 R250, [R1+0x400] ;  /* 0x0004000001fa7983 */ /* 0x000ea20000100a00 */
        /* <DEDUP_REMOVED lines=23> */
[----:B------:R-:W2:Y:S04]  /*1be80*/  LDL.64 R12, [R1+0x280] ;  /* 0x00028000010c7983 */ /* 0x000ea80000100a00 */
[----:B---3--:R1:W-:Y:S04]  /*1be90*/  LDGSTS.E [R0+0x31000], [R38.64], P5 ;  /* 0x3100000026007fae */ /* 0x0083e8000a921844 */
[----:B----4-:R3:W-:Y:S04]  /*1bea0*/  LDGSTS.E [R0+0x31800], [R18.64], P5 ;  /* 0x3180000012007fae */ /* 0x0107e8000a921844 */
[----:B------:R4:W-:Y:S04]  /*1beb0*/  LDGSTS.E [R0+0x32000], [R14.64], P5 ;  /* 0x320000000e007fae */ /* 0x0009e8000a921844 */
[----:B------:R1:W-:Y:S04]  /*1bec0*/  LDGSTS.E [R0+0x32800], [R36.64], P5 ;  /* 0x3280000024007fae */ /* 0x0003e8000a921844 */
[----:B------:R1:W-:Y:S04]  /*1bed0*/  LDGSTS.E [R0+0x33000], [R34.64], P5 ;  /* 0x3300000022007fae */ /* 0x0003e8000a921844 */
[----:B---3--:R-:W3:Y:S04]  /*1bee0*/  LDL.64 R18, [R1+0x460] ;  /* 0x0004600001127983 */ /* 0x008ee80000100a00 */
[----:B------:R4:W-:Y:S04]  /*1bef0*/  LDGSTS.E [R0+0x33800], [R16.64], P5 ;  /* 0x3380000010007fae */ /* 0x0009e8000a921844 */
[----:B-1----:R-:W3:Y:S04]  /*1bf00*/  LDL.64 R34, [R1+0x440] ;  /* 0x0004400001227983 */ /* 0x002ee80000100a00 */
[----:B------:R1:W-:Y:S04]  /*1bf10*/  LDGSTS.E [R0+0x34000], [R240.64], P5 ;  /* 0x34000000f0007fae */ /* 0x0003e8000a921844 */
[----:B------:R1:W-:Y:S04]  /*1bf20*/  LDGSTS.E [R0+0x34800], [R52.64], P5 ;  /* 0x3480000034007fae */ /* 0x0003e8000a921844 */
[----:B------:R1:W-:Y:S04]  /*1bf30*/  LDGSTS.E [R0+0x35000], [R60.64], P5 ;  /* 0x350000003c007fae */ /* 0x0003e8000a921844 */
[----:B------:R1:W-:Y:S04]  /*1bf40*/  LDGSTS.E [R0+0x35800], [R68.64], P5 ;  /* 0x3580000044007fae */ /* 0x0003e8000a921844 */
[----:B------:R1:W-:Y:S04]  /*1bf50*/  LDGSTS.E [R0+0x36000], [R76.64], P5 ;  /* 0x360000004c007fae */ /* 0x0003e8000a921844 */
[----:B------:R1:W-:Y:S01]  /*1bf60*/  LDGSTS.E [R0+0x36800], [R84.64], P5 ;  /* 0x3680000054007fae */ /* 0x0003e2000a921844 */
[----:B------:R-:W-:-:S03]  /*1bf70*/  IMAD.WIDE R156, R3, 0x4, R156 ;  /* 0x00000004039c7825 */ /* 0x000fc600078e029c */
        /* <DEDUP_REMOVED lines=14> */
[----:B------:R1:W-:Y:S04]  /*1c060*/  LDGSTS.E [R0+0x3a800], [R148.64], P5 ;  /* 0x3a80000094007fae */ /* 0x0003e8000a921844 */
[----:B------:R1:W-:Y:S04]  /*1c070*/  LDGSTS.E [R0+0x3b000], [R156.64], P5 ;  /* 0x3b0000009c007fae */ /* 0x0003e8000a921844 */
[----:B------:R1:W-:Y:S04]  /*1c080*/  LDGSTS.E [R0+0x3b800], [R164.64], P5 ;  /* 0x3b800000a4007fae */ /* 0x0003e8000a921844 */
[----:B------:R1:W-:Y:S04]  /*1c090*/  LDGSTS.E [R0+0x3c000], [R172.64], P5 ;  /* 0x3c000000ac007fae */ /* 0x0003e8000a921844 */
[----:B------:R1:W-:Y:S04]  /*1c0a0*/  LDGSTS.E [R0+0x3c800], [R180.64], P5 ;  /* 0x3c800000b4007fae */ /* 0x0003e8000a921844 */
[----:B------:R2:W-:Y:S04]  /*1c0b0*/  LDGSTS.E [R0+0x3d000], [R188.64], P5 ;  /* 0x3d000000bc007fae */ /* 0x0005e8000a921844 */
[----:B------:R2:W-:Y:S04]  /*1c0c0*/  LDGSTS.E [R0+0x3d800], [R196.64], P5 ;  /* 0x3d800000c4007fae */ /* 0x0005e8000a921844 */
[----:B-1----:R-:W3:Y:S04]  /*1c0d0*/  LDL.64 R240, [R1+0x420] ;  /* 0x0004200001f07983 */ /* 0x002ee80000100a00 */
[----:B------:R1:W-:Y:S04]  /*1c0e0*/  LDGSTS.E [R0+0x3e000], [R204.64], P5 ;  /* 0x3e000000cc007fae */ /* 0x0003e8000a921844 */
[----:B------:R1:W-:Y:S04]  /*1c0f0*/  LDGSTS.E [R0+0x3e800], [R212.64], P5 ;  /* 0x3e800000d4007fae */ /* 0x0003e8000a921844 */
[----:B------:R1:W-:Y:S04]  /*1c100*/  LDGSTS.E [R0+0x3f000], [R220.64], P5 ;  /* 0x3f000000dc007fae */ /* 0x0003e8000a921844 */
[----:B------:R1:W-:Y:S04]  /*1c110*/  LDGSTS.E [R0+0x3f800], [R228.64], P5 ;  /* 0x3f800000e4007fae */ /* 0x0003e8000a921844 */
[----:B------:R-:W3:Y:S04]  /*1c120*/  LDL.64 R38, [R1+0x260] ;  /* 0x0002600001267983 */ /* 0x000ee80000100a00 */
[----:B----4-:R-:W4:Y:S04]  /*1c130*/  LDL.64 R14, [R1+0x240] ;  /* 0x00024000010e7983 */ /* 0x010f280000100a00 */
[----:B------:R-:W4:Y:S04]  /*1c140*/  LDL.64 R36, [R1+0x220] ;  /* 0x0002200001247983 */ /* 0x000f280000100a00 */
[----:B------:R-:W4:Y:S04]  /*1c150*/  LDL.64 R16, [R1+0x200] ;  /* 0x0002000001107983 */ /* 0x000f280000100a00 */
[----:B--2---:R2:W-:Y:S04]  /*1c160*/  LDGSTS.E [R2+0x20200], [R238.64], P5 ;  /* 0x20200000ee027fae */ /* 0x0045e8000a921844 */
[----:B------:R1:W-:Y:S04]  /*1c170*/  LDGSTS.E [R2+0x20a00], [R48.64], P5 ;  /* 0x20a0000030027fae */ /* 0x0003e8000a921844 */
[----:B------:R2:W-:Y:S04]  /*1c180*/  LDGSTS.E [R2+0x21200], [R242.64], P5 ;  /* 0x21200000f2027fae */ /* 0x0005e8000a921844 */
[----:B--2---:R-:W2:Y:S04]  /*1c190*/  LDL.LU.64 R238, [R1+0x2a70] ;  /* 0x002a700001ee7983 */ /* 0x004ea80000300a00 */
[----:B-1----:R-:W2:Y:S04]  /*1c1a0*/  LDL.LU.64 R48, [R1+0x2a68] ;  /* 0x002a680001307983 */ /* 0x002ea80000300a00 */
[----:B------:R-:W2:Y:S04]  /*1c1b0*/  LDL.LU.64 R242, [R1+0x2a60] ;  /* 0x002a600001f27983 */ /* 0x000ea80000300a00 */
        /* <DEDUP_REMOVED lines=14> */
[----:B-1----:R-:W2:Y:S04]  /*1c2a0*/  LDL.LU.64 R20, [R1+0x2a28] ;  /* 0x002a280001147983 */ /* 0x002ea80000300a00 */
[----:B------:R-:W2:Y:S04]  /*1c2b0*/  LDL.LU.64 R32, [R1+0x2a20] ;  /* 0x002a200001207983 */ /* 0x000ea80000300a00 */
[----:B---3--:R1:W-:Y:S04]  /*1c2c0*/  LDGSTS.E [R2+0x25a00], [R18.64], P5 ;  /* 0x25a0000012027fae */ /* 0x0083e8000a921844 */
[----:B------:R3:W-:Y:S04]  /*1c2d0*/  LDGSTS.E [R2+0x26200], [R34.64], P5 ;  /* 0x2620000022027fae */ /* 0x0007e8000a921844 */
[----:B-1----:R-:W2:Y:S04]  /*1c2e0*/  LDL.LU.64 R18, [R1+0x2a18] ;  /* 0x002a180001127983 */ /* 0x002ea80000300a00 */
[----:B---3--:R-:W3:Y:S04]  /*1c2f0*/  LDL.LU.64 R34, [R1+0x2a10] ;  /* 0x002a100001227983 */ /* 0x008ee80000300a00 */
[----:B------:R-:W2:Y:S04]  /*1c300*/  LDL R0, [R1+0x2550] ;  /* 0x0025500001007983 */ /* 0x000ea80000100800 */
[----:B------:R1:W-:Y:S04]  /*1c310*/  LDGSTS.E [R2+0x26a00], [R240.64], P5 ;  /* 0x26a00000f0027fae */ /* 0x0003e8000a921844 */
[----:B------:R1:W-:Y:S04]  /*1c320*/  LDGSTS.E [R2+0x27200], [R250.64], P5 ;  /* 0x27200000fa027fae */ /* 0x0003e8000a921844 */
[----:B------:R1:W-:Y:S04]  /*1c330*/  LDGSTS.E [R2+0x27a00], [R248.64], P5 ;  /* 0x27a00000f8027fae */ /* 0x0003e8000a921844 */
[----:B------:R1:W-:Y:S04]  /*1c340*/  LDGSTS.E [R2+0x28200], [R246.64], P5 ;  /* 0x28200000f6027fae */ /* 0x0003e8000a921844 */
[----:B-1----:R-:W2:Y:S04]  /*1c350*/  LDL.64 R250, [R1+0x5b8] ;  /* 0x0005b80001fa7983 */ /* 0x002ea80000100a00 */
[----:B------:R-:W2:Y:S04]  /*1c360*/  LDL.64 R248, [R1+0x598] ;  /* 0x0005980001f87983 */ /* 0x000ea80000100a00 */
[----:B------:R1:W-:Y:S04]  /*1c370*/  LDGSTS.E [R2+0x28a00], [R4.64], P5 ;  /* 0x28a0000004027fae */ /* 0x0003e8000a921844 */
[----:B------:R-:W2:Y:S04]  /*1c380*/  LDL.64 R246, [R1+0x578] ;  /* 0x0005780001f67983 */ /* 0x000ea80000100a00 */
[----:B------:R4:W-:Y:S04]  /*1c390*/  LDGSTS.E [R2+0x29200], [R244.64], P5 ;  /* 0x29200000f4027fae */ /* 0x0009e8000a921844 */
[----:B-1----:R-:W2:Y:S04]  /*1c3a0*/  LDL.64 R4, [R1+0x558] ;  /* 0x0005580001047983 */ /* 0x002ea80000100a00 */
[----:B------:R1:W-:Y:S04]  /*1c3b0*/  LDGSTS.E [R2+0x29a00], [R46.64], P5 ;  /* 0x29a000002e027fae */ /* 0x0003e8000a921844 */
[----:B----4-:R-:W4:Y:S04]  /*1c3c0*/  LDL.64 R244, [R1+0x538] ;  /* 0x0005380001f47983 */ /* 0x010f280000100a00 */
[----:B------:R1:W-:Y:S04]  /*1c3d0*/  LDGSTS.E [R2+0x2a200], [R6.64], P5 ;  /* 0x2a20000006027fae */ /* 0x0003e8000a921844 */
[----:B-1----:R-:W4:Y:S04]  /*1c3e0*/  LDL.64 R46, [R1+0x518] ;  /* 0x00051800012e7983 */ /* 0x002f280000100a00 */
[----:B------:R1:W-:Y:S04]  /*1c3f0*/  LDGSTS.E [R2+0x2aa00], [R44.64], P5 ;  /* 0x2aa000002c027fae */ /* 0x0003e8000a921844 */
[----:B------:R-:W4:Y:S04]  /*1c400*/  LDL.64 R6, [R1+0x4f8] ;  /* 0x0004f80001067983 */ /* 0x000f280000100a00 */
        /* <DEDUP_REMOVED lines=17> */
[----:B-1----:R-:W4:Y:S01]  /*1c520*/  LDL.64 R36, [R1+0x3d8] ;  /* 0x0003d80001247983 */ /* 0x002f220000100a00 */
[----:B------:R-:W-:-:S03]  /*1c530*/  IMAD.WIDE R54, R3, 0x4, R54 ;  /* 0x0000000403367825 */ /* 0x000fc600078e0236 */
[----:B------:R-:W4:Y:S04]  /*1c540*/  LDL.64 R240, [R1+0x278] ;  /* 0x0002780001f07983 */ /* 0x000f280000100a00 */
[----:B------:R-:W4:Y:S04]  /*1c550*/  LDL.64 R16, [R1+0x3b8] ;  /* 0x0003b80001107983 */ /* 0x000f280000100a00 */
[----:B---3--:R1:W-:Y:S04]  /*1c560*/  LDGSTS.E [R2+0x2fa00], [R34.64], P5 ;  /* 0x2fa0000022027fae */ /* 0x0083e8000a921844 */
[----:B--2---:R2:W-:Y:S04]  /*1c570*/  LDGSTS.E [R2+0x30200], [R18.64], P5 ;  /* 0x3020000012027fae */ /* 0x0045e8000a921844 */
[----:B------:R3:W-:Y:S04]  /*1c580*/  LDGSTS.E [R2+0x30a00], [R32.64], P5 ;  /* 0x30a0000020027fae */ /* 0x0007e8000a921844 */
[----:B-1----:R-:W4:Y:S04]  /*1c590*/  LDL.64 R34, [R1+0x398] ;  /* 0x0003980001227983 */ /* 0x002f280000100a00 */
[----:B--2---:R-:W2:Y:S04]  /*1c5a0*/  LDL.64 R18, [R1+0x378] ;  /* 0x0003780001127983 */ /* 0x004ea80000100a00 */
[----:B------:R1:W-:Y:S04]  /*1c5b0*/  LDGSTS.E [R2+0x31200], [R20.64], P5 ;  /* 0x3120000014027fae */ /* 0x0003e8000a921844 */
[----:B---3--:R-:W2:Y:S04]  /*1c5c0*/  LDL.64 R32, [R1+0x358] ;  /* 0x0003580001207983 */ /* 0x008ea80000100a00 */
[----:B------:R1:W-:Y:S04]  /*1c5d0*/  LDGSTS.E [R2+0x31a00], [R30.64], P5 ;  /* 0x31a000001e027fae */ /* 0x0003e8000a921844 */
[----:B-1----:R-:W2:Y:S04]  /*1c5e0*/  LDL.64 R20, [R1+0x338] ;  /* 0x0003380001147983 */ /* 0x002ea80000100a00 */
[----:B------:R1:W-:Y:S04]  /*1c5f0*/  LDGSTS.E [R2+0x32200], [R22.64], P5 ;  /* 0x3220000016027fae */ /* 0x0003e8000a921844 */
[----:B------:R-:W2:Y:S04]  /*1c600*/  LDL.64 R30, [R1+0x318] ;  /* 0x00031800011e7983 */ /* 0x000ea80000100a00 */
[----:B------:R1:W-:Y:S04]  /*1c610*/  LDGSTS.E [R2+0x32a00], [R28.64], P5 ;  /* 0x32a000001c027fae */ /* 0x0003e8000a921844 */
[----:B-1----:R-:W2:Y:S01]  /*1c620*/  LDL.64 R22, [R1+0x2f8] ;  /* 0x0002f80001167983 */ /* 0x002ea20000100a00 */
[----:B------:R-:W-:-:S03]  /*1c630*/  IMAD.WIDE R62, R3, 0x4, R62 ;  /* 0x00000004033e7825 */ /* 0x000fc600078e023e */
[----:B------:R1:W-:Y:S04]  /*1c640*/  LDGSTS.E [R2+0x33200], [R24.64], P5 ;  /* 0x3320000018027fae */ /* 0x0003e8000a921844 */
[----:B------:R-:W2:Y:S01]  /*1c650*/  LDL.64 R28, [R1+0x2d8] ;  /* 0x0002d800011c7983 */ /* 0x000ea20000100a00 */
        /* <DEDUP_REMOVED lines=44> */
[----:B------:R-:W3:Y:S04]  /*1c920*/  LDL.64 R26, [R1+0x298] ;  /* 0x00029800011a7983 */ /* 0x000ee80000100a00 */
[----:B------:R1:W-:Y:S04]  /*1c930*/  LDGSTS.E [R0+0x20400], [R250.64], P5 ;  /* 0x20400000fa007fae */ /* 0x0003e8000a921844 */
[----:B------:R1:W-:Y:S04]  /*1c940*/  LDGSTS.E [R0+0x20c00], [R248.64], P5 ;  /* 0x20c00000f8007fae */ /* 0x0003e8000a921844 */
[----:B------:R1:W-:Y:S04]  /*1c950*/  LDGSTS.E [R0+0x21400], [R246.64], P5 ;  /* 0x21400000f6007fae */ /* 0x0003e8000a921844 */
[----:B-1----:R-:W3:Y:S04]  /*1c960*/  LDL.LU.64 R250, [R1+0x2a08] ;  /* 0x002a080001fa7983 */ /* 0x002ee80000300a00 */
[----:B------:R-:W3:Y:S04]  /*1c970*/  LDL.LU.64 R248, [R1+0x2a00] ;  /* 0x002a000001f87983 */ /* 0x000ee80000300a00 */
[----:B------:R-:W3:Y:S04]  /*1c980*/  LDL.LU.64 R246, [R1+0x29f8] ;  /* 0x0029f80001f67983 */ /* 0x000ee80000300a00 */
[----:B------:R1:W-:Y:S04]  /*1c990*/  LDGSTS.E [R0+0x21c00], [R4.64], P5 ;  /* 0x21c0000004007fae */ /* 0x0003e8000a921844 */
[----:B----4-:R4:W-:Y:S04]  /*1c9a0*/  LDGSTS.E [R0+0x22400], [R244.64], P5 ;  /* 0x22400000f4007fae */ /* 0x0109e8000a921844 */
[----:B------:R4:W-:Y:S04]  /*1c9b0*/  LDGSTS.E [R0+0x22c00], [R46.64], P5 ;  /* 0x22c000002e007fae */ /* 0x0009e8000a921844 */
[----:B-1----:R-:W3:Y:S04]  /*1c9c0*/  LDL.LU.64 R4, [R1+0x29f0] ;  /* 0x0029f00001047983 */ /* 0x002ee80000300a00 */
[----:B----4-:R-:W4:Y:S04]  /*1c9d0*/  LDL.LU.64 R244, [R1+0x29e8] ;  /* 0x0029e80001f47983 */ /* 0x010f280000300a00 */
[----:B------:R-:W4:Y:S04]  /*1c9e0*/  LDL.LU.64 R46, [R1+0x29e0] ;  /* 0x0029e000012e7983 */ /* 0x000f280000300a00 */
[----:B------:R1:W-:Y:S04]  /*1c9f0*/  LDGSTS.E [R0+0x23400], [R6.64], P5 ;  /* 0x2340000006007fae */ /* 0x0003e8000a921844 */
[----:B------:R1:W-:Y:S04]  /*1ca00*/  LDGSTS.E [R0+0x23c00], [R44.64], P5 ;  /* 0x23c000002c007fae */ /* 0x0003e8000a921844 */
[----:B------:R1:W-:Y:S04]  /*1ca10*/  LDGSTS.E [R0+0x24400], [R8.64], P5 ;  /* 0x2440000008007fae */ /* 0x0003e8000a921844 */
[----:B-1----:R-:W4:Y:S04]  /*1ca20*/  LDL.LU.64 R6, [R1+0x29d8] ;  /* 0x0029d80001067983 */ /* 0x002f280000300a00 */
[----:B------:R-:W4:Y:S04]  /*1ca30*/  LDL.LU.64 R44, [R1+0x29d0] ;  /* 0x0029d000012c7983 */ /* 0x000f280000300a00 */
        /* <DEDUP_REMOVED lines=15> */
[----:B-1----:R-:W4:Y:S04]  /*1cb30*/  LDL.LU.64 R36, [R1+0x2990] ;  /* 0x0029900001247983 */ /* 0x002f280000300a00 */
[----:B------:R-:W4:Y:S04]  /*1cb40*/  LDL.LU.64 R16, [R1+0x2988] ;  /* 0x0029880001107983 */ /* 0x000f280000300a00 */
[----:B------:R1:W-:Y:S04]  /*1cb50*/  LDGSTS.E [R0+0x28c00], [R34.64], P5 ;  /* 0x28c0000022007fae */ /* 0x0003e8000a921844 */
[----:B--2---:R2:W-:Y:S04]  /*1cb60*/  LDGSTS.E [R0+0x29400], [R18.64], P5 ;  /* 0x2940000012007fae */ /* 0x0045e8000a921844 */
[----:B-1----:R-:W4:Y:S04]  /*1cb70*/  LDL.LU.64 R34, [R1+0x2980] ;  /* 0x0029800001227983 */ /* 0x002f280000300a00 */
[----:B--2---:R-:W2:Y:S04]  /*1cb80*/  LDL.LU.64 R18, [R1+0x2978] ;  /* 0x0029780001127983 */ /* 0x004ea80000300a00 */
        /* <DEDUP_REMOVED lines=12> */
[----:B------:R2:W-:Y:S04]  /*1cc50*/  LDGSTS.E [R0+0x2d400], [R240.64], P5 ;  /* 0x2d400000f0007fae */ /* 0x0005e8000a921844 */
[----:B-1----:R-:W4:Y:S04]  /*1cc60*/  LDL.LU.64 R24, [R1+0x2948] ;  /* 0x0029480001187983 */ /* 0x002f280000300a00 */
[----:B---3--:R-:W3:Y:S04]  /*1cc70*/  LDL.LU.64 R26, [R1+0x2940] ;  /* 0x00294000011a7983 */ /* 0x008ee80000300a00 */
[----:B--2---:R1:W-:Y:S04]  /*1cc80*/  LDGSTS.E [R0+0x2dc00], [R28.64], P5 ;  /* 0x2dc000001c007fae */ /* 0x0043e8000a921844 */
[----:B------:R2:W-:Y:S04]  /*1cc90*/  LDGSTS.E [R0+0x2e400], [R30.64], P5 ;  /* 0x2e4000001e007fae */ /* 0x0005e8000a921844 */
[----:B------:R2:W-:Y:S04]  /*1cca0*/  LDGSTS.E [R0+0x2ec00], [R32.64], P5 ;  /* 0x2ec0000020007fae */ /* 0x0005e8000a921844 */
[----:B-1----:R-:W3:Y:S04]  /*1ccb0*/  LDL.LU.64 R28, [R1+0x2938] ;  /* 0x00293800011c7983 */ /* 0x002ee80000300a00 */
[----:B------:R-:W3:Y:S04]  /*1ccc0*/  LDL R2, [R1+0x254c] ;  /* 0x00254c0001027983 */ /* 0x000ee80000100800 */
[----:B--2---:R-:W3:Y:S04]  /*1ccd0*/  LDL.64 R30, [R1+0x5b0] ;  /* 0x0005b000011e7983 */ /* 0x004ee80000100a00 */
[----:B----4-:R1:W-:Y:S04]  /*1cce0*/  LDGSTS.E [R0+0x2f400], [R34.64], P5 ;  /* 0x2f40000022007fae */ /* 0x0103e8000a921844 */
        /* <DEDUP_REMOVED lines=16> */
[----:B------:R-:W4:Y:S01]  /*1cdf0*/  LDL.64 R4, [R1+0x490] ;  /* 0x0004900001047983 */ /* 0x000f220000100a00 */
[----:B------:R-:W-:-:S03]  /*1ce00*/  IMAD.WIDE R56, R3, 0x4, R56 ;  /* 0x0000000403387825 */ /* 0x000fc600078e0238 */
[----:B------:R1:W-:Y:S04]  /*1ce10*/  LDGSTS.E [R0+0x33c00], [R236.64], P5 ;  /* 0x33c00000ec007fae */ /* 0x0003e8000a921844 */
[----:B-1----:R-:W4:Y:S01]  /*1ce20*/  LDL.64 R248, [R1+0x470] ;  /* 0x0004700001f87983 */ /* 0x002f220000100a00 */
        /* <DEDUP_REMOVED lines=43> */
[----:B------:R-:W4:Y:S04]  /*1d0e0*/  LDL.64 R240, [R1+0x450] ;  /* 0x0004500001f07983 */ /* 0x000f280000100a00 */
[----:B------:R-:W4:Y:S04]  /*1d0f0*/  LDL.64 R236, [R1+0x430] ;  /* 0x0004300001ec7983 */ /* 0x000f280000100a00 */
[----:B---3--:R3:W-:Y:S04]  /*1d100*/  LDGSTS.E [R2+0x20600], [R30.64], P5 ;  /* 0x206000001e027fae */ /* 0x0087e8000a921844 */
[----:B--2---:R2:W-:Y:S04]  /*1d110*/  LDGSTS.E [R2+0x20e00], [R32.64], P5 ;  /* 0x20e0000020027fae */ /* 0x0045e8000a921844 */
[----:B---3--:R-:W3:Y:S04]  /*1d120*/  LDL.LU.64 R30, [R1+0x2930] ;  /* 0x00293000011e7983 */ /* 0x008ee80000300a00 */
[----:B------:R1:W-:Y:S04]  /*1d130*/  LDGSTS.E [R2+0x21600], [R34.64], P5 ;  /* 0x2160000022027fae */ /* 0x0003e8000a921844 */
[----:B--2---:R-:W2:Y:S04]  /*1d140*/  LDL.LU.64 R32, [R1+0x2928] ;  /* 0x0029280001207983 */ /* 0x004ea80000300a00 */
[----:B----4-:R4:W-:Y:S04]  /*1d150*/  LDGSTS.E [R2+0x21e00], [R36.64], P5 ;  /* 0x21e0000024027fae */ /* 0x0109e8000a921844 */
[----:B-1----:R-:W2:Y:S04]  /*1d160*/  LDL.LU.64 R34, [R1+0x2920] ;  /* 0x0029200001227983 */ /* 0x002ea80000300a00 */
[----:B------:R1:W-:Y:S04]  /*1d170*/  LDGSTS.E [R2+0x22600], [R38.64], P5 ;  /* 0x2260000026027fae */ /* 0x0003e8000a921844 */
[----:B----4-:R-:W4:Y:S04]  /*1d180*/  LDL.LU.64 R36, [R1+0x2918] ;  /* 0x0029180001247983 */ /* 0x010f280000300a00 */
[----:B------:R1:W-:Y:S04]  /*1d190*/  LDGSTS.E [R2+0x22e00], [R40.64], P5 ;  /* 0x22e0000028027fae */ /* 0x0003e8000a921844 */
[----:B-1----:R-:W2:Y:S04]  /*1d1a0*/  LDL.LU.64 R38, [R1+0x2910] ;  /* 0x0029100001267983 */ /* 0x002ea80000300a00 */
[----:B------:R1:W-:Y:S04]  /*1d1b0*/  LDGSTS.E [R2+0x23600], [R42.64], P5 ;  /* 0x236000002a027fae */ /* 0x0003e8000a921844 */
[----:B------:R-:W2:Y:S04]  /*1d1c0*/  LDL.LU.64 R40, [R1+0x2908] ;  /* 0x0029080001287983 */ /* 0x000ea80000300a00 */
        /* <DEDUP_REMOVED lines=8> */
[----:B-1----:R-:W2:Y:S04]  /*1d250*/  LDL.LU.64 R248, [R1+0x28e0] ;  /* 0x0028e00001f87983 */ /* 0x002ea80000300a00 */
        /* <DEDUP_REMOVED lines=21> */
[----:B--2---:R-:W4:Y:S04]  /*1d3b0*/  LDL.LU.64 R248, [R1+0x28d8] ;  /* 0x0028d80001f87983 */ /* 0x004f280000300a00 */
[----:B------:R2:W-:Y:S04]  /*1d3c0*/  LDGSTS.E [R2+0x30600], [R12.64], P5 ;  /* 0x306000000c027fae */ /* 0x0005e8000a921844 */
[----:B-1----:R-:W4:Y:S04]  /*1d3d0*/  LDL.LU.64 R4, [R1+0x28d0] ;  /* 0x0028d00001047983 */ /* 0x002f280000300a00 */
[----:B------:R1:W-:Y:S04]  /*1d3e0*/  LDGSTS.E [R2+0x30e00], [R10.64], P5 ;  /* 0x30e000000a027fae */ /* 0x0003e8000a921844 */
[----:B------:R2:W-:Y:S04]  /*1d3f0*/  LDGSTS.E [R2+0x31600], [R8.64], P5 ;  /* 0x3160000008027fae */ /* 0x0005e8000a921844 */
[----:B------:R3:W-:Y:S04]  /*1d400*/  LDGSTS.E [R2+0x31e00], [R6.64], P5 ;  /* 0x31e0000006027fae */ /* 0x0007e8000a921844 */
[----:B-1----:R-:W4:Y:S04]  /*1d410*/  LDL.LU.64 R10, [R1+0xc00] ;  /* 0x000c0000010a7983 */ /* 0x002f280000300a00 */
[----:B--2---:R-:W2:Y:S04]  /*1d420*/  LDL.LU.64 R8, [R1+0xbf8] ;  /* 0x000bf80001087983 */ /* 0x004ea80000300a00 */
[----:B------:R1:W-:Y:S04]  /*1d430*/  LDGSTS.E [R2+0x32600], [R244.64], P5 ;  /* 0x32600000f4027fae */ /* 0x0003e8000a921844 */
[----:B------:R3:W-:Y:S04]  /*1d440*/  LDGSTS.E [R2+0x32e00], [R246.64], P5 ;  /* 0x32e00000f6027fae */ /* 0x0007e8000a921844 */
[----:B------:R3:W-:Y:S04]  /*1d450*/  LDGSTS.E [R2+0x33600], [R250.64], P5 ;  /* 0x33600000fa027fae */ /* 0x0007e8000a921844 */
[----:B-1----:R-:W2:Y:S04]  /*1d460*/  LDL.LU.64 R244, [R1+0xbe8] ;  /* 0x000be80001f47983 */ /* 0x002ea80000300a00 */
[----:B---3--:R-:W3:Y:S04]  /*1d470*/  LDL.LU.64 R246, [R1+0xbe0] ;  /* 0x000be00001f67983 */ /* 0x008ee80000300a00 */
[----:B------:R-:W3:Y:S01]  /*1d480*/  LDL.LU.64 R250, [R1+0xbd8] ;  /* 0x000bd80001fa7983 */ /* 0x000ee20000300a00 */
        /* <DEDUP_REMOVED lines=46> */
[----:B------:R-:W0:Y:S01]  /*1d770*/  LDGDEPBAR ;  /* 0x00000000000079af */ /* 0x000e220000000000 */
[----:B------:R-:W-:-:S03]  /*1d780*/  IMAD.MOV.U32 R7, RZ, RZ, c[0x0][0x180] ;  /* 0x00006000ff077624 */ /* 0x000fc600078e00ff */
[----:B------:R-:W3:Y:S02]  /*1d790*/  LDL.LU.64 R12, [R1+0xbd0] ;  /* 0x000bd000010c7983 */ /* 0x000ee40000300a00 */
[----:B------:R-:W-:Y:S02]  /*1d7a0*/  IADD3 R0, R7, -0x89, RZ ;  /* 0xffffff7707007810 */ /* 0x000fe40007ffe0ff */
[----:B------:R-:W3:Y:S02]  /*1d7b0*/  LDL.LU.64 R14, [R1+0xbc8] ;  /* 0x000bc800010e7983 */ /* 0x000ee40000300a00 */
[----:B------:R-:W-:Y:S02]  /*1d7c0*/  ISETP.GE.U32.AND P5, PT, R0, 0x7fffff38, PT ;  /* 0x7fffff380000780c */ /* 0x000fe40003fa6070 */
[C---:B----4-:R-:W-:Y:S02]  /*1d7d0*/  IADD3 R2, R249.reuse, 0x100000, RZ ;  /* 0x00100000f9027810 */ /* 0x050fe40007ffe0ff */
[----:B------:R-:W-:Y:S01]  /*1d7e0*/  IADD3 R0, R249, 0x100000, RZ ;  /* 0x00100000f9007810 */ /* 0x000fe20007ffe0ff */
[----:B------:R-:W-:-:S04]  /*1d7f0*/  IMAD.WIDE R4, R248, 0x4, R4 ;  /* 0x00000004f8047825 */ /* 0x000fc800078e0204 */
[C---:B------:R-:W-:Y:S01]  /*1d800*/  IMAD.WIDE R10, R248.reuse, 0x4, R10 ;  /* 0x00000004f80a7825 */ /* 0x040fe200078e020a */
[----:B------:R-:W-:Y:S03]  /*1d810*/  BAR.SYNC.DEFER_BLOCKING 0x0 ;  /* 0x0000000000007b1d */ /* 0x000fe60000010000 */
[----:B--2---:R-:W-:-:S03]  /*1d820*/  IMAD.WIDE R8, R248, 0x4, R8 ;  /* 0x00000004f8087825 */ /* 0x004fc600078e0208 */
[----:B------:R-:W-:Y:S04]  /*1d830*/  STL.64 [R1+0xc18], R10 ;  /* 0x000c180a01007387 */ /* 0x000fe80000100a00 */
[----:B------:R3:W-:Y:S04]  /*1d840*/  STL.64 [R1+0xc10], R8 ;  /* 0x000c100801007387 */ /* 0x0007e80000100a00 */
[----:B------:R-:W2:Y:S04]  /*1d850*/  LDL.LU.64 R16, [R1+0xbc0] ;  /* 0x000bc00001107983 */ /* 0x000ea80000300a00 */
[----:B------:R-:W-:Y:S01]  /*1d860*/  @!PT LDS RZ, [RZ] ;  /* 0x00000000fffff984 */ /* 0x000fe20000000800 */
[----:B------:R-:W-:Y:S01]  /*1d870*/  @!PT LDS RZ, [RZ] ;  /* 0x00000000fffff984 */ /* 0x000fe20000000800 */
[----:B------:R-:W-:Y:S01]  /*1d880*/  @!PT LDS RZ, [RZ] ;  /* 0x00000000fffff984 */ /* 0x000fe20000000800 */
[----:B------:R1:W-:Y:S04]  /*1d890*/  LDGSTS.E [R2+-0x40000], [R10.64], !P0 ;  /* 0xc00000000a027fae */ /* 0x0003e8000c121844 */
[----:B------:R4:W-:Y:S04]  /*1d8a0*/  LDGSTS.E [R0+-0x3fe00], [R8.64], !P0 ;  /* 0xc020000008007fae */ /* 0x0009e8000c121844 */
[----:B------:R1:W-:Y:S01]  /*1d8b0*/  LDGSTS.E [R2+-0x3f000], [R4.64], !P3 ;  /* 0xc100000004027fae */ /* 0x0003e2000d921844 */
[----:B----4-:R-:W-:Y:S01]  /*1d8c0*/  IADD3 R0, R7, -0x8d, RZ ;  /* 0xffffff7307007810 */ /* 0x010fe20007ffe0ff */
[----:B------:R-:W-:-:S02]  /*1d8d0*/  IMAD.WIDE R6, R248, 0x4, R244 ;  /* 0x00000004f8067825 */ /* 0x000fc400078e02f4 */
[----:B------:R-:W4:Y:S02]  /*1d8e0*/  LDL.LU.64 R244, [R1+0xbb8] ;  /* 0x000bb80001f47983 */ /* 0x000f240000300a00 */
[C---:B---3--:R-:W-:Y:S02]  /*1d8f0*/  IMAD.WIDE R8, R248.reuse, 0x4, R246 ;  /* 0x00000004f8087825 */ /* 0x048fe400078e02f6 */
[----:B------:R3:W-:Y:S02]  /*1d900*/  STL.64 [R1+0x2670], R4 ;  /* 0x0026700401007387 */ /* 0x0007e40000100a00 */
[C---:B-1----:R-:W-:Y:S02]  /*1d910*/  IMAD.WIDE R10, R248.reuse, 0x4, R250 ;  /* 0x00000004f80a7825 */ /* 0x042fe400078e02fa */
[----:B------:R-:W-:Y:S04]  /*1d920*/  STL.64 [R1+0x2678], R6 ;  /* 0x0026780601007387 */ /* 0x000fe80000100a00 */
[----:B------:R-:W3:Y:S04]  /*1d930*/  LDL.LU.64 R246, [R1+0xbb0] ;  /* 0x000bb00001f67983 */ /* 0x000ee80000300a00 */
[----:B------:R-:W3:Y:S04]  /*1d940*/  LDL.LU.64 R250, [R1+0xba8] ;  /* 0x000ba80001fa7983 */ /* 0x000ee80000300a00 */
[----:B------:R-:W-:Y:S04]  /*1d950*/  STL.64 [R1+0x2680], R8 ;  /* 0x0026800801007387 */ /* 0x000fe80000100a00 */
[----:B------:R-:W-:Y:S04]  /*1d960*/  STL.64 [R1+0x2688], R10 ;  /* 0x0026880a01007387 */ /* 0x000fe80000100a00 */
[----:B------:R-:W3:Y:S04]  /*1d970*/  LDL.LU.64 R24, [R1+0xba0] ;  /* 0x000ba00001187983 */ /* 0x000ee80000300a00 */
[----:B------:R-:W3:Y:S01]  /*1d980*/  LDL.LU.64 R26, [R1+0xb98] ;  /* 0x000b9800011a7983 */ /* 0x000ee20000300a00 */
[----:B------:R-:W-:-:S04]  /*1d990*/  IMAD.WIDE R12, R248, 0x4, R12 ;  /* 0x00000004f80c7825 */ /* 0x000fc800078e020c */
[C---:B------:R-:W-:Y:S01]  /*1d9a0*/  IMAD.WIDE R14, R248.reuse, 0x4, R14 ;  /* 0x00000004f80e7825 */ /* 0x040fe200078e020e */
[----:B------:R-:W-:Y:S04]  /*1d9b0*/  STL.64 [R1+0x2690], R12 ;  /* 0x0026900c01007387 */ /* 0x000fe80000100a00 */
[----:B------:R1:W-:Y:S04]  /*1d9c0*/  STL.64 [R1+0x2698], R14 ;  /* 0x0026980e01007387 */ /* 0x0003e80000100a00 */
[----:B------:R-:W3:Y:S01]  /*1d9d0*/  LDL.LU.64 R28, [R1+0xb90] ;  /* 0x000b9000011c7983 */ /* 0x000ee20000300a00 */
[----:B--2---:R-:W-:-:S04]  /*1d9e0*/  IMAD.WIDE R16, R248, 0x4, R16 ;  /* 0x00000004f8107825 */ /* 0x004fc800078e0210 */
[C---:B----4-:R-:W-:Y:S02]  /*1d9f0*/  IMAD.WIDE R18, R248.reuse, 0x4, R244 ;  /* 0x00000004f8127825 */ /* 0x050fe400078e02f4 */
[----:B------:R-:W2:Y:S04]  /*1da00*/  LDL.LU.64 R244, [R1+0xb88] ;  /* 0x000b880001f47983 */ /* 0x000ea80000300a00 */
[----:B------:R-:W-:Y:S04]  /*1da10*/  STL.64 [R1+0x26a0], R16 ;  /* 0x0026a01001007387 */ /* 0x000fe80000100a00 */
[----:B------:R4:W-:Y:S01]  /*1da20*/  STL.64 [R1+0x26a8], R18 ;  /* 0x0026a81201007387 */ /* 0x0009e20000100a00 */
[----:B---3--:R-:W-:-:S03]  /*1da30*/  IMAD.WIDE R20, R248, 0x4, R246 ;  /* 0x00000004f8147825 */ /* 0x008fc600078e02f6 */
[----:B------:R-:W3:Y:S01]  /*1da40*/  LDL.LU.64 R246, [R1+0xb80] ;  /* 0x000b800001f67983 */ /* 0x000ee20000300a00 */
[----:B------:R-:W-:-:S03]  /*1da50*/  IMAD.WIDE R22, R248, 0x4, R250 ;  /* 0x00000004f8167825 */ /* 0x000fc600078e02fa */
[----:B------:R-:W4:Y:S04]  /*1da60*/  LDL.LU.64 R250, [R1+0xb78] ;  /* 0x000b780001fa7983 */ /* 0x000f280000300a00 */
[----:B------:R1:W-:Y:S04]  /*1da70*/  STL.64 [R1+0x26b0], R20 ;  /* 0x0026b01401007387 */ /* 0x0003e80000100a00 */
[----:B------:R1:W-:Y:S01]  /*1da80*/  STL.64 [R1+0x26b8], R22 ;  /* 0x0026b81601007387 */ /* 0x0003e20000100a00 */
[----:B------:R-:W-:-:S03]  /*1da90*/  IMAD.WIDE R24, R248, 0x4, R24 ;  /* 0x00000004f8187825 */ /* 0x000fc600078e0218 */
[----:B------:R-:W4:Y:S01]  /*1daa0*/  LDL.LU.64 R36, [R1+0xb70] ;  /* 0x000b700001247983 */ /* 0x000f220000300a00 */
[----:B------:R-:W-:-:S03]  /*1dab0*/  IMAD.WIDE R26, R248, 0x4, R26 ;  /* 0x00000004f81a7825 */ /* 0x000fc600078e021a */
[----:B------:R-:W4:Y:S04]  /*1dac0*/  LDL.LU.64 R38, [R1+0xb68] ;  /* 0x000b680001267983 */ /* 0x000f280000300a00 */
[----:B------:R-:W-:Y:S04]  /*1dad0*/  STL.64 [R1+0x26c0], R24 ;  /* 0x0026c01801007387 */ /* 0x000fe80000100a00 */
[----:B------:R-:W-:Y:S04]  /*1dae0*/  STL.64 [R1+0x26c8], R26 ;  /* 0x0026c81a01007387 */ /* 0x000fe80000100a00 */
[----:B------:R-:W4:Y:S01]  /*1daf0*/  LDL.LU.64 R40, [R1+0xb60] ;  /* 0x000b600001287983 */ /* 0x000f220000300a00 */
[----:B------:R-:W-:-:S04]  /*1db00*/  IMAD.WIDE R28, R248, 0x4, R28 ;  /* 0x00000004f81c7825 */ /* 0x000fc800078e021c */
[C---:B--2---:R-:W-:Y:S02]  /*1db10*/  IMAD.WIDE R30, R248.reuse, 0x4, R244 ;  /* 0x00000004f81e7825 */ /* 0x044fe400078e02f4 */
[----:B------:R-:W2:Y:S04]  /*1db20*/  LDL.LU.64 R244, [R1+0xb58] ;  /* 0x000b580001f47983 */ /* 0x000ea80000300a00 */
[----:B------:R-:W-:Y:S04]  /*1db30*/  STL.64 [R1+0x26d0], R28 ;  /* 0x0026d01c01007387 */ /* 0x000fe80000100a00 */
[----:B------:R-:W-:Y:S01]  /*1db40*/  STL.64 [R1+0x26d8], R30 ;  /* 0x0026d81e01007387 */ /* 0x000fe20000100a00 */
[----:B---3--:R-:W-:-:S03]  /*1db50*/  IMAD.WIDE R32, R248, 0x4, R246 ;  /* 0x00000004f8207825 */ /* 0x008fc600078e02f6 */
[----:B------:R-:W3:Y:S01]  /*1db60*/  LDL.LU.64 R246, [R1+0xb50] ;  /* 0x000b500001f67983 */ /* 0x000ee20000300a00 */
[----:B----4-:R-:W-:-:S03]  /*1db70*/  IMAD.WIDE R34, R248, 0x4, R250 ;  /* 0x00000004f8227825 */ /* 0x010fc600078e02fa */
[----:B------:R-:W4:Y:S04]  /*1db80*/  LDL.LU.64 R250, [R1+0xb48] ;  /* 0x000b480001fa7983 */ /* 0x000f280000300a00 */
[----:B------:R-:W-:Y:S04]  /*1db90*/  STL.64 [R1+0x26e0], R32 ;  /* 0x0026e02001007387 */ /* 0x000fe80000100a00 */
[----:B------:R-:W-:Y:S01]  /*1dba0*/  STL.64 [R1+0x26e8], R34 ;  /* 0x0026e82201007387 */ /* 0x000fe20000100a00 */
[----:B------:R-:W-:-:S03]  /*1dbb0*/  ISETP.GE.U32.AND P0, PT, R0, 0x7fffff34, PT ;  /* 0x7fffff340000780c */ /* 0x000fc60003f06070 */
[----:B------:R-:W4:Y:S01]  /*1dbc0*/  LDL.LU.64 R240, [R1+0xb40] ;  /* 0x000b400001f07983 */ /* 0x000f220000300a00 */
[----:B------:R-:W-:-:S03]  /*1dbd0*/  IADD3 R0, R249, 0x100000, RZ ;  /* 0x00100000f9007810 */ /* 0x000fc60007ffe0ff */
[----:B------:R-:W4:Y:S01]  /*1dbe0*/  LDL.LU.64 R238, [R1+0xb38] ;  /* 0x000b380001ee7983 */ /* 0x000f220000300a00 */
[----:B------:R-:W-:Y:S02]  /*1dbf0*/  IMAD.MOV.U32 R5, RZ, RZ, c[0x0][0x180] ;  /* 0x00006000ff057624 */ /* 0x000fe400078e00ff */
[C---:B------:R-:W-:Y:S01]  /*1dc00*/  IMAD.WIDE R36, R248.reuse, 0x4, R36 ;  /* 0x00000004f8247825 */ /* 0x040fe200078e0224 */
[----:B------:R1:W-:Y:S03]  /*1dc10*/  LDGSTS.E [R0+-0x3ee00], [R6.64], !P3 ;  /* 0xc120000006007fae */ /* 0x0003e6000d921844 */
[----:B------:R-:W-:Y:S01]  /*1dc20*/  IMAD.WIDE R38, R248, 0x4, R38 ;  /* 0x00000004f8267825 */ /* 0x000fe200078e0226 */
[----:B------:R-:W-:Y:S04]  /*1dc30*/  STL.64 [R1+0x26f0], R36 ;  /* 0x0026f02401007387 */ /* 0x000fe80000100a00 */
[----:B------:R-:W-:Y:S01]  /*1dc40*/  STL.64 [R1+0x26f8], R38 ;  /* 0x0026f82601007387 */ /* 0x000fe20000100a00 */
[----:B-1----:R-:W-:-:S03]  /*1dc50*/  IADD3 R0, R5, -0x91, RZ ;  /* 0xffffff6f05007810 */ /* 0x002fc60007ffe0ff */
[----:B------:R-:W4:Y:S01]  /*1dc60*/  LDL.LU.64 R236, [R1+0xb30] ;  /* 0x000b300001ec7983 */ /* 0x000f220000300a00 */
[----:B------:R-:W-:-:S03]  /*1dc70*/  ISETP.GE.U32.AND P3, PT, R0, 0x7fffff30, PT ;  /* 0x7fffff300000780c */ /* 0x000fc60003f66070 */
[----:B------:R1:W-:Y:S01]  /*1dc80*/  LDGSTS.E [R2+-0x3e000], [R8.64], !P5 ;  /* 0xc200000008027fae */ /* 0x0003e2000e921844 */
[----:B------:R-:W-:Y:S01]  /*1dc90*/  IADD3 R0, R249, 0x100000, RZ ;  /* 0x00100000f9007810 */ /* 0x000fe20007ffe0ff */
[----:B------:R-:W-:-:S04]  /*1dca0*/  IMAD.WIDE R40, R248, 0x4, R40 ;  /* 0x00000004f8287825 */ /* 0x000fc800078e0228 */
[----:B------:R1:W-:Y:S04]  /*1dcb0*/  LDGSTS.E [R0+-0x3de00], [R10.64], !P5 ;  /* 0xc22000000a007fae */ /* 0x0003e8000e921844 */
[----:B------:R2:W-:Y:S01]  /*1dcc0*/  LDGSTS.E [R2+-0x3d000], [R12.64], !P0 ;  /* 0xc30000000c027fae */ /* 0x0005e2000c121844 */
[----:B-1----:R-:W-:-:S04]  /*1dcd0*/  IADD3 R0, R5, -0x95, RZ ;  /* 0xffffff6b05007810 */ /* 0x002fc80007ffe0ff */
[----:B------:R-:W-:Y:S02]  /*1dce0*/  ISETP.GE.U32.AND P5, PT, R0, 0x7fffff2c, PT ;  /* 0x7fffff2c0000780c */ /* 0x000fe40003fa6070 */
[----:B------:R-:W-:-:S05]  /*1dcf0*/  IADD3 R0, R249, 0x100000, RZ ;  /* 0x00100000f9007810 */ /* 0x000fca0007ffe0ff */
[----:B------:R1:W-:Y:S04]  /*1dd00*/  LDGSTS.E [R0+-0x3ce00], [R14.64], !P0 ;  /* 0xc32000000e007fae */ /* 0x0003e8000c121844 */
[----:B------:R1:W-:Y:S01]  /*1dd10*/  LDGSTS.E [R2+-0x3c000], [R16.64], !P3 ;  /* 0xc400000010027fae */ /* 0x0003e2000d921844 */
[----:B--2---:R-:W-:-:S03]  /*1dd20*/  IMAD.WIDE R42, R248, 0x4, R244 ;  /* 0x00000004f82a7825 */ /* 0x004fc600078e02f4 */
        /* <DEDUP_REMOVED lines=8> */
[----:B------:R-:W-:Y:S04]  /*1ddb0*/  STL.64 [R1+0x2718], R46 ;  /* 0x0027182e01007387 */ /* 0x000fe80000100a00 */
[----:B-1----:R-:W4:Y:S04]  /*1ddc0*/  LDL.LU.64 R14, [R1+0xb10] ;  /* 0x000b1000010e7983 */ /* 0x002f280000300a00 */
[----:B------:R-:W4:Y:S01]  /*1ddd0*/  LDL.LU.64 R6, [R1+0xb08] ;  /* 0x000b080001067983 */ /* 0x000f220000300a00 */
[----:B------:R-:W-:Y:S01]  /*1dde0*/  IMAD.WIDE R240, R248, 0x4, R240 ;  /* 0x00000004f8f07825 */ /* 0x000fe200078e02f0 */
[----:B------:R-:W-:-:S03]  /*1ddf0*/  IADD3 R0, R5, -0x99, RZ ;  /* 0xffffff6705007810 */ /* 0x000fc60007ffe0ff */
[----:B------:R-:W-:Y:S01]  /*1de00*/  IMAD.WIDE R238, R248, 0x4, R238 ;  /* 0x00000004f8ee7825 */ /* 0x000fe200078e02ee */
[----:B------:R-:W-:Y:S01]  /*1de10*/  ISETP.GE.U32.AND P0, PT, R0, 0x7fffff28, PT ;  /* 0x7fffff280000780c */ /* 0x000fe20003f06070 */
[----:B------:R-:W-:Y:S01]  /*1de20*/  STL.64 [R1+0x2720], R240 ;  /* 0x002720f001007387 */ /* 0x000fe20000100a00 */
[----:B------:R-:W-:-:S03]  /*1de30*/  IADD3 R0, R249, 0x100000, RZ ;  /* 0x00100000f9007810 */ /* 0x000fc60007ffe0ff */
[----:B------:R-:W-:Y:S04]  /*1de40*/  STL.64 [R1+0x2728], R238 ;  /* 0x002728ee01007387 */ /* 0x000fe80000100a00 */
[----:B------:R-:W4:Y:S01]  /*1de50*/  LDL.LU.64 R12, [R1+0xbf0] ;  /* 0x000bf000010c7983 */ /* 0x000f220000300a00 */
[----:B------:R-:W-:-:S03]  /*1de60*/  IMAD.WIDE R236, R248, 0x4, R236 ;  /* 0x00000004f8ec7825 */ /* 0x000fc600078e02ec */
[----:B------:R1:W-:Y:S04]  /*1de70*/  LDGSTS.E [R0+-0x3be00], [R18.64], !P3 ;  /* 0xc420000012007fae */ /* 0x0003e8000d921844 */
[----:B------:R2:W-:Y:S04]  /*1de80*/  LDGSTS.E [R2+-0x3b000], [R20.64], !P5 ;  /* 0xc500000014027fae */ /* 0x0005e8000e921844 */
[----:B-1----:R-:W4:Y:S04]  /*1de90*/  LDL.LU.64 R18, [R1+0xb00] ;  /* 0x000b000001127983 */ /* 0x002f280000300a00 */
[----:B------:R-:W-:Y:S01]  /*1dea0*/  STL.64 [R1+0x2730], R236 ;  /* 0x002730ec01007387 */ /* 0x000fe20000100a00 */
[----:B------:R-:W-:-:S04]  /*1deb0*/  IADD3 R0, R5, -0x9d, RZ ;  /* 0xffffff6305007810 */ /* 0x000fc80007ffe0ff */
[----:B------:R-:W-:Y:S02]  /*1dec0*/  ISETP.GE.U32.AND P3, PT, R0, 0x7fffff24, PT ;  /* 0x7fffff240000780c */ /* 0x000fe40003f66070 */
[----:B------:R-:W-:-:S05]  /*1ded0*/  IADD3 R0, R249, 0x100000, RZ ;  /* 0x00100000f9007810 */ /* 0x000fca0007ffe0ff */
[----:B------:R1:W-:Y:S04]  /*1dee0*/  LDGSTS.E [R0+-0x3ae00], [R22.64], !P5 ;  /* 0xc520000016007fae */ /* 0x0003e8000e921844 */
[----:B------:R2:W-:Y:S01]  /*1def0*/  LDGSTS.E [R2+-0x3a000], [R24.64], !P0 ;  /* 0xc600000018027fae */ /* 0x0005e2000c121844 */
[----:B-1----:R-:W-:-:S04]  /*1df00*/  IADD3 R0, R5, -0xa1, RZ ;  /* 0xffffff5f05007810 */ /* 0x002fc80007ffe0ff */
[----:B------:R-:W-:Y:S02]  /*1df10*/  ISETP.GE.U32.AND P5, PT, R0, 0x7fffff20, PT ;  /* 0x7fffff200000780c */ /* 0x000fe40003fa6070 */
[----:B------:R-:W-:-:S05]  /*1df20*/  IADD3 R0, R249, 0x100000, RZ ;  /* 0x00100000f9007810 */ /* 0x000fca0007ffe0ff */
[----:B------:R1:W-:Y:S04]  /*1df30*/  LDGSTS.E [R0+-0x39e00], [R26.64], !P0 ;  /* 0xc62000001a007fae */ /* 0x0003e8000c121844 */
[----:B------:R1:W-:Y:S01]  /*1df40*/  LDGSTS.E [R2+-0x39000], [R28.64], !P3 ;  /* 0xc70000001c027fae */ /* 0x0003e2000d921844 */
[----:B--2---:R-:W-:-:S05]  /*1df50*/  IMAD.WIDE R244, R248, 0x4, R244 ;  /* 0x00000004f8f47825 */ /* 0x004fca00078e02f4 */
[----:B------:R-:W-:Y:S04]  /*1df60*/  STL.64 [R1+0x2738], R244 ;  /* 0x002738f401007387 */ /* 0x000fe80000100a00 */
[----:B------:R-:W2:Y:S04]  /*1df70*/  LDL.LU.64 R10, [R1+0xaf8] ;  /* 0x000af800010a7983 */ /* 0x000ea80000300a00 */
[----:B------:R-:W2:Y:S01]  /*1df80*/  LDL.LU.64 R8, [R1+0xaf0] ;  /* 0x000af00001087983 */ /* 0x000ea20000300a00 */
[----:B---3--:R-:W-:-:S04]  /*1df90*/  IMAD.WIDE R246, R248, 0x4, R246 ;  /* 0x00000004f8f67825 */ /* 0x008fc800078e02f6 */
[C---:B----4-:R-:W-:Y:S01]  /*1dfa0*/  IMAD.WIDE R250, R248.reuse, 0x4, R250 ;  /* 0x00000004f8fa7825 */ /* 0x050fe200078e02fa */
[----:B------:R-:W-:Y:S04]  /*1dfb0*/  STL.64 [R1+0x2740], R246 ;  /* 0x002740f601007387 */ /* 0x000fe80000100a00 */
[----:B------:R-:W-:Y:S04]  /*1dfc0*/  STL.64 [R1+0x2748], R250 ;  /* 0x002748fa01007387 */ /* 0x000fe80000100a00 */
[----:B------:R-:W3:Y:S01]  /*1dfd0*/  LDL.LU.64 R16, [R1+0xae8] ;  /* 0x000ae80001107983 */ /* 0x000ee20000300a00 */
[----:B------:R-:W-:-:S04]  /*1dfe0*/  IMAD.WIDE R20, R248, 0x4, R14 ;  /* 0x00000004f8147825 */ /* 0x000fc800078e020e */
[----:B------:R-:W-:Y:S02]  /*1dff0*/  IMAD.WIDE R14, R248, 0x4, R6 ;  /* 0x00000004f80e7825 */ /* 0x000fe400078e0206 */
[----:B------:R-:W3:Y:S01]  /*1e000*/  LDL.LU.64 R6, [R1+0xae0] ;  /* 0x000ae00001067983 */ /* 0x000ee20000300a00 */
[----:B-1----:R-:W-:-:S04]  /*1e010*/  IADD3 R0, R5, -0xa5, RZ ;  /* 0xffffff5b05007810 */ /* 0x002fc80007ffe0ff */
[----:B------:R-:W-:Y:S02]  /*1e020*/  ISETP.GE.U32.AND P0, PT, R0, 0x7fffff1c, PT ;  /* 0x7fffff1c0000780c */ /* 0x000fe40003f06070 */
[----:B------:R-:W-:-:S05]  /*1e030*/  IADD3 R0, R249, 0x100000, RZ ;  /* 0x00100000f9007810 */ /* 0x000fca0007ffe0ff */
[----:B------:R1:W-:Y:S04]  /*1e040*/  LDGSTS.E [R0+-0x38e00], [R30.64], !P3 ;  /* 0xc72000001e007fae */ /* 0x0003e8000d921844 */
[----:B------:R1:W-:Y:S02]  /*1e050*/  LDGSTS.E [R2+-0x38000], [R32.64], !P5 ;  /* 0xc800000020027fae */ /* 0x0003e4000e921844 */
        /* <DEDUP_REMOVED lines=22> */
[----:B------:R-:W-:Y:S01]  /*1e1c0*/  IADD3 R0, R249, 0x100000, RZ ;  /* 0x00100000f9007810 */ /* 0x000fe20007ffe0ff */
[----:B------:R-:W1:Y:S04]  /*1e1d0*/  S2R R4, SR_TID.X ;  /* 0x0000000000047919 */ /* 0x000e680000002100 */
[----:B------:R1:W-:Y:S04]  /*1e1e0*/  LDGSTS.E [R0+-0x33e00], [R238.64], !P0 ;  /* 0xcc200000ee007fae */ /* 0x0003e8000c121844 */
[----:B------:R1:W-:Y:S02]  /*1e1f0*/  LDGSTS.E [R2+-0x33000], [R236.64], !P3 ;  /* 0xcd000000ec027fae */ /* 0x0003e4000d921844 */
[----:B-1----:R-:W-:-:S04]  /*1e200*/  IADD3 R0, R5, -0xbd, RZ ;  /* 0xffffff4305007810 */ /* 0x002fc80007ffe0ff */
[----:B------:R-:W-:Y:S02]  /*1e210*/  ISETP.GE.U32.AND P0, PT, R0, 0x7fffff04, PT ;  /* 0x7fffff040000780c */ /* 0x000fe40003f06070 */
[----:B------:R-:W-:-:S05]  /*1e220*/  IADD3 R0, R249, 0x100000, RZ ;  /* 0x00100000f9007810 */ /* 0x000fca0007ffe0ff */
[----:B------:R1:W-:Y:S01]  /*1e230*/  LDGSTS.E [R0+-0x32e00], [R244.64], !P3 ;  /* 0xcd200000f4007fae */ /* 0x0003e2000d921844 */
[----:B------:R-:W-:-:S03]  /*1e240*/  LOP3.LUT R4, R4, 0x7f, RZ, 0xc0, !PT ;  /* 0x0000007f04047812 */ /* 0x000fc600078ec0ff */
[----:B------:R1:W-:Y:S02]  /*1e250*/  LDGSTS.E [R2+-0x32000], [R246.64], !P5 ;  /* 0xce000000f6027fae */ /* 0x0003e4000e921844 */
[----:B-1----:R-:W-:-:S04]  /*1e260*/  IADD3 R0, R5, -0x82, RZ ;  /* 0xffffff7e05007810 */ /* 0x002fc80007ffe0ff */
[----:B------:R-:W-:Y:S02]  /*1e270*/  ISETP.GE.U32.AND P3, PT, R0, 0x7fffff3f, PT ;  /* 0x7fffff3f0000780c */ /* 0x000fe40003f66070 */
[----:B------:R-:W-:-:S05]  /*1e280*/  IADD3 R0, R249, 0x100000, RZ ;  /* 0x00100000f9007810 */ /* 0x000fca0007ffe0ff */
[----:B------:R1:W-:Y:S01]  /*1e290*/  LDGSTS.E [R0+-0x31e00], [R250.64], !P5 ;  /* 0xce200000fa007fae */ /* 0x0003e2000e921844 */
[----:B------:R-:W-:-:S03]  /*1e2a0*/  IMAD.SHL.U32 R4, R4, 0x4, RZ ;  /* 0x0000000404047824 */ /* 0x000fc600078e00ff */
[----:B------:R1:W-:Y:S02]  /*1e2b0*/  STL.64 [R1], R20 ;  /* 0x0000001401007387 */ /* 0x0003e40000100a00 */
[----:B-1----:R-:W-:Y:S02]  /*1e2c0*/  IADD3 R0, R5, -0x86, RZ ;  /* 0xffffff7a05007810 */ /* 0x002fe40007ffe0ff */
[----:B------:R1:W-:Y:S02]  /*1e2d0*/  LDGSTS.E [R2+-0x31000], [R20.64], !P0 ;  /* 0xcf00000014027fae */ /* 0x0003e4000c121844 */
[----:B------:R-:W-:Y:S02]  /*1e2e0*/  ISETP.GE.U32.AND P5, PT, R0, 0x7fffff3b, PT ;  /* 0x7fffff3b0000780c */ /* 0x000fe40003fa6070 */
[----:B------:R-:W-:Y:S01]  /*1e2f0*/  IADD3 R0, R249, 0x100000, RZ ;  /* 0x00100000f9007810 */ /* 0x000fe20007ffe0ff */
[----:B------:R1:W-:Y:S01]  /*1e300*/  STL.64 [R1+0x8], R14 ;  /* 0x0000080e01007387 */ /* 0x0003e20000100a00 */
[----:B------:R-:W-:-:S03]  /*1e310*/  LOP3.LUT R23, R4, 0x20, RZ, 0x3c, !PT ;  /* 0x0000002004177812 */ /* 0x000fc600078e3cff */
[----:B------:R1:W-:Y:S02]  /*1e320*/  LDGSTS.E [R0+-0x30e00], [R14.64], !P0 ;  /* 0xcf2000000e007fae */ /* 0x0003e4000c121844 */
[----:B-1----:R-:W-:Y:S01]  /*1e330*/  IMAD.WIDE R20, R248, 0x4, R12 ;  /* 0x00000004f8147825 */ /* 0x002fe200078e020c */
[----:B------:R-:W-:-:S03]  /*1e340*/  IADD3 R2, R23, 0x100000, RZ ;  /* 0x0010000017027810 */ /* 0x000fc60007ffe0ff */
[----:B------:R-:W-:Y:S02]  /*1e350*/  IMAD.WIDE R18, R248, 0x4, R18 ;  /* 0x00000004f8127825 */ /* 0x000fe400078e0212 */
[----:B------:R2:W-:Y:S01]  /*1e360*/  LDGSTS.E [R2+-0x3fc00], [R20.64], !P3 ;  /* 0xc040000014027fae */ /* 0x0005e2000d921844 */
[----:B------:R-:W-:-:S03]  /*1e370*/  IADD3 R0, R5, -0x8a, RZ ;  /* 0xffffff7605007810 */ /* 0x000fc60007ffe0ff */
[----:B------:R-:W4:Y:S04]  /*1e380*/  LDL.LU.64 R14, [R1+0xad8] ;  /* 0x000ad800010e7983 */ /* 0x000f280000300a00 */
[----:B------:R-:W4:Y:S01]  /*1e390*/  LDL.LU.64 R12, [R1+0xad0] ;  /* 0x000ad000010c7983 */ /* 0x000f220000300a00 */
[----:B------:R-:W-:Y:S02]  /*1e3a0*/  ISETP.GE.U32.AND P0, PT, R0, 0x7fffff37, PT ;  /* 0x7fffff370000780c */ /* 0x000fe40003f06070 */
[----:B------:R-:W-:Y:S01]  /*1e3b0*/  IADD3 R0, R23, 0x100000, RZ ;  /* 0x0010000017007810 */ /* 0x000fe20007ffe0ff */
[----:B------:R-:W-:Y:S04]  /*1e3c0*/  STL.64 [R1+0xc08], R20 ;  /* 0x000c081401007387 */ /* 0x000fe80000100a00 */
[----:B------:R1:W-:Y:S04]  /*1e3d0*/  STL.64 [R1+0xc00], R18 ;  /* 0x000c001201007387 */ /* 0x0003e80000100a00 */
[----:B------:R1:W-:Y:S04]  /*1e3e0*/  LDGSTS.E [R0+-0x3fa00], [R18.64], !P3 ;  /* 0xc060000012007fae */ /* 0x0003e8000d921844 */
[----:B-1----:R-:W4:Y:S01]  /*1e3f0*/  LDL.LU.64 R18, [R1+0xac8] ;  /* 0x000ac80001127983 */ /* 0x002f220000300a00 */
[----:B------:R-:W-:-:S04]  /*1e400*/  IADD3 R0, R5, -0x8e, RZ ;  /* 0xffffff7205007810 */ /* 0x000fc80007ffe0ff */
[----:B------:R-:W-:Y:S02]  /*1e410*/  ISETP.GE.U32.AND P3, PT, R0, 0x7fffff33, PT ;  /* 0x7fffff330000780c */ /* 0x000fe40003f66070 */
[----:B------:R-:W-:Y:S01]  /*1e420*/  IADD3 R0, R23, 0x100000, RZ ;  /* 0x0010000017007810 */ /* 0x000fe20007ffe0ff */
[C---:B--2---:R-:W-:Y:S02]  /*1e430*/  IMAD.WIDE R20, R248.reuse, 0x4, R10 ;  /* 0x00000004f8147825 */ /* 0x044fe400078e020a */
[----:B------:R-:W2:Y:S02]  /*1e440*/  LDL.LU.64 R10, [R1+0xac0] ;  /* 0x000ac000010a7983 */ /* 0x000ea40000300a00 */
[C---:B------:R-:W-:Y:S02]  /*1e450*/  IMAD.WIDE R8, R248.reuse, 0x4, R8 ;  /* 0x00000004f8087825 */ /* 0x040fe400078e0208 */
[----:B------:R3:W-:Y:S04]  /*1e460*/  STL.64 [R1+0xbd8], R20 ;  /* 0x000bd81401007387 */ /* 0x0007e80000100a00 */
[----:B------:R3:W-:Y:S04]  /*1e470*/  LDGSTS.E [R2+-0x3ec00], [R20.64], !P5 ;  /* 0xc140000014027fae */ /* 0x0007e8000e921844 */
[----:B------:R1:W-:Y:S04]  /*1e480*/  STL.64 [R1+0xbd0], R8 ;  /* 0x000bd00801007387 */ /* 0x0003e80000100a00 */
[----:B------:R1:W-:Y:S01]  /*1e490*/  LDGSTS.E [R0+-0x3ea00], [R8.64], !P5 ;  /* 0xc160000008007fae */ /* 0x0003e2000e921844 */
[----:B---3--:R-:W-:-:S04]  /*1e4a0*/  IMAD.WIDE R20, R248, 0x4, R16 ;  /* 0x00000004f8147825 */ /* 0x008fc800078e0210 */
[----:B------:R-:W-:Y:S01]  /*1e4b0*/  IMAD.WIDE R6, R248, 0x4, R6 ;  /* 0x00000004f8067825 */ /* 0x000fe200078e0206 */
[----:B------:R4:W-:Y:S01]  /*1e4c0*/  LDGSTS.E [R2+-0x3dc00], [R20.64], !P0 ;  /* 0xc240000014027fae */ /* 0x0009e2000c121844 */
[----:B-1----:R-:W-:-:S03]  /*1e4d0*/  IADD3 R0, R5, -0x92, RZ ;  /* 0xffffff6e05007810 */ /* 0x002fc60007ffe0ff */
[----:B------:R-:W3:Y:S01]  /*1e4e0*/  LDL.LU.64 R8, [R1+0xab8] ;  /* 0x000ab80001087983 */ /* 0x000ee20000300a00 */
[----:B------:R-:W-:-:S03]  /*1e4f0*/  ISETP.GE.U32.AND P5, PT, R0, 0x7fffff2f, PT ;  /* 0x7fffff2f0000780c */ /* 0x000fc60003fa6070 */
[----:B------:R-:W3:Y:S01]  /*1e500*/  LDL.LU.64 R16, [R1+0xab0] ;  /* 0x000ab00001107983 */ /* 0x000ee20000300a00 */
[----:B------:R-:W-:-:S03]  /*1e510*/  IADD3 R0, R23, 0x100000, RZ ;  /* 0x0010000017007810 */ /* 0x000fc60007ffe0ff */
[----:B------:R-:W-:Y:S04]  /*1e520*/  STL.64 [R1+0xba8], R20 ;  /* 0x000ba81401007387 */ /* 0x000fe80000100a00 */
[----:B------:R1:W-:Y:S04]  /*1e530*/  STL.64 [R1+0xba0], R6 ;  /* 0x000ba00601007387 */ /* 0x0003e80000100a00 */
[----:B------:R1:W-:Y:S04]  /*1e540*/  LDGSTS.E [R0+-0x3da00], [R6.64], !P0 ;  /* 0xc260000006007fae */ /* 0x0003e8000c121844 */
[----:B-1----:R-:W3:Y:S01]  /*1e550*/  LDL.LU.64 R6, [R1+0xaa8] ;  /* 0x000aa80001067983 */ /* 0x002ee20000300a00 */
[----:B------:R-:W-:-:S04]  /*1e560*/  IADD3 R0, R5, -0x96, RZ ;  /* 0xffffff6a05007810 */ /* 0x000fc80007ffe0ff */
[----:B------:R-:W-:Y:S02]  /*1e570*/  ISETP.GE.U32.AND P0, PT, R0, 0x7fffff2b, PT ;  /* 0x7fffff2b0000780c */ /* 0x000fe40003f06070 */
[----:B------:R-:W-:Y:S01]  /*1e580*/  IADD3 R0, R23, 0x100000, RZ ;  /* 0x0010000017007810 */ /* 0x000fe20007ffe0ff */
[C---:B----4-:R-:W-:Y:S02]  /*1e590*/  IMAD.WIDE R20, R248.reuse, 0x4, R14 ;  /* 0x00000004f8147825 */ /* 0x050fe400078e020e */
[----:B------:R-:W4:Y:S02]  /*1e5a0*/  LDL.LU.64 R14, [R1+0xaa0] ;  /* 0x000aa000010e7983 */ /* 0x000f240000300a00 */
[C---:B------:R-:W-:Y:S02]  /*1e5b0*/  IMAD.WIDE R12, R248.reuse, 0x4, R12 ;  /* 0x00000004f80c7825 */ /* 0x040fe400078e020c */
[----:B------:R-:W-:Y:S04]  /*1e5c0*/  STL.64 [R1+0xb78], R20 ;  /* 0x000b781401007387 */ /* 0x000fe80000100a00 */
[----:B------:R1:W-:Y:S04]  /*1e5d0*/  LDGSTS.E [R2+-0x3cc00], [R20.64], !P3 ;  /* 0xc340000014027fae */ /* 0x0003e8000d921844 */
[----:B------:R1:W-:Y:S04]  /*1e5e0*/  STL.64 [R1+0xb70], R12 ;  /* 0x000b700c01007387 */ /* 0x0003e80000100a00 */
[----:B------:R1:W-:Y:S04]  /*1e5f0*/  LDGSTS.E [R0+-0x3ca00], [R12.64], !P3 ;  /* 0xc36000000c007fae */ /* 0x0003e8000d921844 */
[----:B-1----:R-:W4:Y:S01]  /*1e600*/  LDL.LU.64 R12, [R1+0xa98] ;  /* 0x000a9800010c7983 */ /* 0x002f220000300a00 */
[----:B------:R-:W-:Y:S01]  /*1e610*/  IADD3 R0, R5, -0x9a, RZ ;  /* 0xffffff6605007810 */ /* 0x000fe20007ffe0ff */
[----:B------:R-:W-:-:S02]  /*1e620*/  IMAD.WIDE R20, R248, 0x4, R18 ;  /* 0x00000004f8147825 */ /* 0x000fc400078e0212 */
[----:B------:R-:W4:Y:S01]  /*1e630*/  LDL.LU.64 R18, [R1+0xa90] ;  /* 0x000a900001127983 */ /* 0x000f220000300a00 */
[----:B------:R-:W-:Y:S02]  /*1e640*/  ISETP.GE.U32.AND P3, PT, R0, 0x7fffff27, PT ;  /* 0x7fffff270000780c */ /* 0x000fe40003f66070 */
[----:B------:R-:W-:Y:S01]  /*1e650*/  IADD3 R0, R23, 0x100000, RZ ;  /* 0x0010000017007810 */ /* 0x000fe20007ffe0ff */
[----:B------:R-:W-:Y:S04]  /*1e660*/  STL.64 [R1+0xb48], R20 ;  /* 0x000b481401007387 */ /* 0x000fe80000100a00 */
[----:B------:R3:W-:Y:S01]  /*1e670*/  LDGSTS.E [R2+-0x3bc00], [R20.64], !P5 ;  /* 0xc440000014027fae */ /* 0x0007e2000e921844 */
[----:B--2---:R-:W-:-:S05]  /*1e680*/  IMAD.WIDE R10, R248, 0x4, R10 ;  /* 0x00000004f80a7825 */ /* 0x004fca00078e020a */
[----:B------:R1:W-:Y:S04]  /*1e690*/  STL.64 [R1+0xb40], R10 ;  /* 0x000b400a01007387 */ /* 0x0003e80000100a00 */
[----:B------:R1:W-:Y:S04]  /*1e6a0*/  LDGSTS.E [R0+-0x3ba00], [R10.64], !P5 ;  /* 0xc46000000a007fae */ /* 0x0003e8000e921844 */
[----:B-1----:R-:W2:Y:S01]  /*1e6b0*/  LDL.LU.64 R10, [R1+0xa88] ;  /* 0x000a8800010a7983 */ /* 0x002ea20000300a00 */
[----:B------:R-:W-:Y:S01]  /*1e6c0*/  IADD3 R0, R5, -0x9e, RZ ;  /* 0xffffff6205007810 */ /* 0x000fe20007ffe0ff */
[----:B---3--:R-:W-:-:S02]  /*1e6d0*/  IMAD.WIDE R20, R248, 0x4, R8 ;  /* 0x00000004f8147825 */ /* 0x008fc400078e0208 */
[----:B------:R-:W3:Y:S01]  /*1e6e0*/  LDL.LU.64 R8, [R1+0xa80] ;  /* 0x000a800001087983 */ /* 0x000ee20000300a00 */
[----:B------:R-:W-:Y:S01]  /*1e6f0*/  ISETP.GE.U32.AND P5, PT, R0, 0x7fffff23, PT ;  /* 0x7fffff230000780c */ /* 0x000fe20003fa6070 */
[C---:B------:R-:W-:Y:S01]  /*1e700*/  IMAD.WIDE R16, R248.reuse, 0x4, R16 ;  /* 0x00000004f8107825 */ /* 0x040fe200078e0210 */
[----:B------:R-:W-:Y:S01]  /*1e710*/  IADD3 R0, R23, 0x100000, RZ ;  /* 0x0010000017007810 */ /* 0x000fe20007ffe0ff */
[----:B------:R1:W-:Y:S04]  /*1e720*/  STL.64 [R1+0xb18], R20 ;  /* 0x000b181401007387 */ /* 0x0003e80000100a00 */
[----:B------:R1:W-:Y:S04]  /*1e730*/  LDGSTS.E [R2+-0x3ac00], [R20.64], !P0 ;  /* 0xc540000014027fae */ /* 0x0003e8000c121844 */
[----:B------:R1:W-:Y:S04]  /*1e740*/  STL.64 [R1+0xb10], R16 ;  /* 0x000b101001007387 */ /* 0x0003e80000100a00 */
[----:B------:R1:W-:Y:S02]  /*1e750*/  LDGSTS.E [R0+-0x3aa00], [R16.64], !P0 ;  /* 0xc560000010007fae */ /* 0x0003e4000c121844 */
[----:B-1----:R-:W-:-:S02]  /*1e760*/  IMAD.WIDE R20, R248, 0x4, R6 ;  /* 0x00000004f8147825 */ /* 0x002fc400078e0206 */
[----:B------:R-:W3:Y:S04]  /*1e770*/  LDL.LU.64 R16, [R1+0xa78] ;  /* 0x000a780001107983 */ /* 0x000ee80000300a00 */
[----:B------:R-:W3:Y:S01]  /*1e780*/  LDL.LU.64 R6, [R1+0xa70] ;  /* 0x000a700001067983 */ /* 0x000ee20000300a00 */
[----:B------:R-:W-:-:S03]  /*1e790*/  IADD3 R0, R5, -0xa2, RZ ;  /* 0xffffff5e05007810 */ /* 0x000fc60007ffe0ff */
[----:B------:R1:W-:Y:S01]  /*1e7a0*/  LDGSTS.E [R2+-0x39c00], [R20.64], !P3 ;  /* 0xc640000014027fae */ /* 0x0003e2000d921844 */
[----:B------:R-:W-:Y:S02]  /*1e7b0*/  ISETP.GE.U32.AND P0, PT, R0, 0x7fffff1f, PT ;  /* 0x7fffff1f0000780c */ /* 0x000fe40003f06070 */
[----:B------:R-:W-:Y:S01]  /*1e7c0*/  IADD3 R0, R23, 0x100000, RZ ;  /* 0x0010000017007810 */ /* 0x000fe20007ffe0ff */
[----:B------:R-:W-:Y:S01]  /*1e7d0*/  STL.64 [R1+0xae8], R20 ;  /* 0x000ae81401007387 */ /* 0x000fe20000100a00 */
[----:B----4-:R-:W-:-:S05]  /*1e7e0*/  IMAD.WIDE R14, R248, 0x4, R14 ;  /* 0x00000004f80e7825 */ /* 0x010fca00078e020e */
[----:B------:R4:W-:Y:S04]  /*1e7f0*/  STL.64 [R1+0xae0], R14 ;  /* 0x000ae00e01007387 */ /* 0x0009e80000100a00 */
[----:B------:R1:W-:Y:S02]  /*1e800*/  LDGSTS.E [R0+-0x39a00], [R14.64], !P3 ;  /* 0xc66000000e007fae */ /* 0x0003e4000d921844 */
[----:B-1----:R-:W-:Y:S02]  /*1e810*/  IADD3 R0, R5, -0xa6, RZ ;  /* 0xffffff5a05007810 */ /* 0x002fe40007ffe0ff */
[----:B----4-:R-:W4:Y:S01]  /*1e820*/  LDL.LU.64 R14, [R1+0xa68] ;  /* 0x000a6800010e7983 */ /* 0x010f220000300a00 */
[----:B------:R-:W-:-:S03]  /*1e830*/  IMAD.WIDE R20, R248, 0x4, R12 ;  /* 0x00000004f8147825 */ /* 0x000fc600078e020c */
[----:B------:R-:W4:Y:S01]  /*1e840*/  LDL.LU.64 R12, [R1+0xa60] ;  /* 0x000a6000010c7983 */ /* 0x000f220000300a00 */
[----:B------:R-:W-:Y:S01]  /*1e850*/  ISETP.GE.U32.AND P3, PT, R0, 0x7fffff1b, PT ;  /* 0x7fffff1b0000780c */ /* 0x000fe20003f66070 */
[----:B------:R-:W-:Y:S01]  /*1e860*/  IMAD.WIDE R18, R248, 0x4, R18 ;  /* 0x00000004f8127825 */ /* 0x000fe200078e0212 */
[----:B------:R-:W-:Y:S01]  /*1e870*/  IADD3 R0, R23, 0x100000, RZ ;  /* 0x0010000017007810 */ /* 0x000fe20007ffe0ff */
[----:B------:R1:W-:Y:S04]  /*1e880*/  LDGSTS.E [R2+-0x38c00], [R20.64], !P5 ;  /* 0xc740000014027fae */ /* 0x0003e8000e921844 */
[----:B------:R1:W-:Y:S04]  /*1e890*/  STL.64 [R1+0xab8], R20 ;  /* 0x000ab81401007387 */ /* 0x0003e80000100a00 */
[----:B------:R1:W-:Y:S04]  /*1e8a0*/  LDGSTS.E [R0+-0x38a00], [R18.64], !P5 ;  /* 0xc760000012007fae */ /* 0x0003e8000e921844 */
[----:B------:R2:W-:Y:S04]  /*1e8b0*/  STL.64 [R1+0xab0], R18 ;  /* 0x000ab01201007387 */ /* 0x0005e80000100a00 */
[----:B-1----:R-:W4:Y:S01]  /*1e8c0*/  LDL.LU.64 R20, [R1+0xa58] ;  /* 0x000a580001147983 */ /* 0x002f220000300a00 */
[----:B------:R-:W-:-:S04]  /*1e8d0*/  IADD3 R0, R5, -0xaa, RZ ;  /* 0xffffff5605007810 */ /* 0x000fc80007ffe0ff */
[----:B------:R-:W-:Y:S02]  /*1e8e0*/  ISETP.GE.U32.AND P5, PT, R0, 0x7fffff17, PT ;  /* 0x7fffff170000780c */ /* 0x000fe40003fa6070 */
[----:B------:R-:W-:Y:S01]  /*1e8f0*/  IADD3 R0, R23, 0x100000, RZ ;  /* 0x0010000017007810 */ /* 0x000fe20007ffe0ff */
[C---:B--2---:R-:W-:Y:S02]  /*1e900*/  IMAD.WIDE R18, R248.reuse, 0x4, R10 ;  /* 0x00000004f8127825 */ /* 0x044fe400078e020a */
[----:B------:R-:W2:Y:S04]  /*1e910*/  LDL.LU.64 R10, [R1+0xa50] ;  /* 0x000a5000010a7983 */ /* 0x000ea80000300a00 */
[----:B------:R1:W-:Y:S01]  /*1e920*/  LDGSTS.E [R2+-0x37c00], [R18.64], !P0 ;  /* 0xc840000012027fae */ /* 0x0003e2000c121844 */
[----:B---3--:R-:W-:-:S03]  /*1e930*/  IMAD.WIDE R8, R248, 0x4, R8 ;  /* 0x00000004f8087825 */ /* 0x008fc600078e0208 */
[----:B------:R-:W-:Y:S04]  /*1e940*/  STL.64 [R1+0xa88], R18 ;  /* 0x000a881201007387 */ /* 0x000fe80000100a00 */
[----:B------:R3:W-:Y:S04]  /*1e950*/  LDGSTS.E [R0+-0x37a00], [R8.64], !P0 ;  /* 0xc860000008007fae */ /* 0x0007e8000c121844 */
[----:B------:R1:W-:Y:S01]  /*1e960*/  STL.64 [R1+0xa80], R8 ;  /* 0x000a800801007387 */ /* 0x0003e20000100a00 */
[----:B---3--:R-:W-:-:S04]  /*1e970*/  IADD3 R0, R5, -0xae, RZ ;  /* 0xffffff5205007810 */ /* 0x008fc80007ffe0ff */
[----:B------:R-:W-:Y:S01]  /*1e980*/  ISETP.GE.U32.AND P0, PT, R0, 0x7fffff13, PT ;  /* 0x7fffff130000780c */ /* 0x000fe20003f06070 */
[----:B-1----:R-:W2:Y:S01]  /*1e990*/  LDL.LU.64 R8, [R1+0xa48] ;  /* 0x000a480001087983 */ /* 0x002ea20000300a00 */
[----:B------:R-:W-:-:S03]  /*1e9a0*/  IADD3 R0, R23, 0x100000, RZ ;  /* 0x0010000017007810 */ /* 0x000fc60007ffe0ff */
[----:B------:R-:W2:Y:S01]  /*1e9b0*/  LDL.LU.64 R18, [R1+0xa40] ;  /* 0x000a400001127983 */ /* 0x000ea20000300a00 */
[----:B------:R-:W-:-:S04]  /*1e9c0*/  IMAD.WIDE R16, R248, 0x4, R16 ;  /* 0x00000004f8107825 */ /* 0x000fc800078e0210 */
[----:B------:R-:W-:Y:S01]  /*1e9d0*/  IMAD.WIDE R6, R248, 0x4, R6 ;  /* 0x00000004f8067825 */ /* 0x000fe200078e0206 */
[----:B------:R-:W-:Y:S04]  /*1e9e0*/  STL.64 [R1+0xa78], R16 ;  /* 0x000a781001007387 */ /* 0x000fe80000100a00 */
        /* <DEDUP_REMOVED lines=8> */
[----:B----4-:R-:W-:-:S04]  /*1ea70*/  IMAD.WIDE R14, R248, 0x4, R14 ;  /* 0x00000004f80e7825 */ /* 0x010fc800078e020e */
[C---:B------:R-:W-:Y:S01]  /*1ea80*/  IMAD.WIDE R12, R248.reuse, 0x4, R12 ;  /* 0x00000004f80c7825 */ /* 0x040fe200078e020c */
[----:B------:R1:W-:Y:S04]  /*1ea90*/  STL.64 [R1+0xa68], R14 ;  /* 0x000a680e01007387 */ /* 0x0003e80000100a00 */
[----:B------:R1:W-:Y:S04]  /*1eaa0*/  LDGSTS.E [R2+-0x35c00], [R14.64], !P5 ;  /* 0xca4000000e027fae */ /* 0x0003e8000e921844 */
[----:B------:R4:W-:Y:S04]  /*1eab0*/  STL.64 [R1+0xa60], R12 ;  /* 0x000a600c01007387 */ /* 0x0009e80000100a00 */
[----:B------:R4:W-:Y:S04]  /*1eac0*/  LDGSTS.E [R0+-0x35a00], [R12.64], !P5 ;  /* 0xca6000000c007fae */ /* 0x0009e8000e921844 */
[----:B-1----:R-:W3:Y:S01]  /*1ead0*/  LDL.LU.64 R14, [R1+0xa28] ;  /* 0x000a2800010e7983 */ /* 0x002ee20000300a00 */
[----:B------:R-:W-:Y:S01]  /*1eae0*/  IMAD.WIDE R20, R248, 0x4, R20 ;  /* 0x00000004f8147825 */ /* 0x000fe200078e0214 */
[----:B----4-:R-:W-:-:S02]  /*1eaf0*/  IADD3 R0, R5, -0xb6, RZ ;  /* 0xffffff4a05007810 */ /* 0x010fc40007ffe0ff */
[----:B------:R-:W4:Y:S02]  /*1eb00*/  LDL.LU.64 R12, [R1+0xa20] ;  /* 0x000a2000010c7983 */ /* 0x000f240000300a00 */
[----:B------:R-:W-:Y:S02]  /*1eb10*/  ISETP.GE.U32.AND P5, PT, R0, 0x7fffff0b, PT ;  /* 0x7fffff0b0000780c */ /* 0x000fe40003fa6070 */
[----:B------:R1:W-:Y:S01]  /*1eb20*/  LDGSTS.E [R2+-0x34c00], [R20.64], !P0 ;  /* 0xcb40000014027fae */ /* 0x0003e2000c121844 */
[----:B------:R-:W-:-:S03]  /*1eb30*/  IADD3 R0, R23, 0x100000, RZ ;  /* 0x0010000017007810 */ /* 0x000fc60007ffe0ff */
[----:B------:R-:W-:Y:S01]  /*1eb40*/  STL.64 [R1+0xa58], R20 ;  /* 0x000a581401007387 */ /* 0x000fe20000100a00 */
[----:B--2---:R-:W-:-:S05]  /*1eb50*/  IMAD.WIDE R10, R248, 0x4, R10 ;  /* 0x00000004f80a7825 */ /* 0x004fca00078e020a */
[----:B------:R2:W-:Y:S04]  /*1eb60*/  STL.64 [R1+0xa50], R10 ;  /* 0x000a500a01007387 */ /* 0x0005e80000100a00 */
[----:B------:R2:W-:Y:S04]  /*1eb70*/  LDGSTS.E [R0+-0x34a00], [R10.64], !P0 ;  /* 0xcb6000000a007fae */ /* 0x0005e8000c121844 */
[----:B--2---:R-:W2:Y:S01]  /*1eb80*/  LDL.LU.64 R10, [R1+0xa18] ;  /* 0x000a1800010a7983 */ /* 0x004ea20000300a00 */
[----:B-1----:R-:W-:-:S03]  /*1eb90*/  IMAD.WIDE R20, R248, 0x4, R8 ;  /* 0x00000004f8147825 */ /* 0x002fc600078e0208 */
[----:B------:R-:W2:Y:S01]  /*1eba0*/  LDL.LU.64 R8, [R1+0xa10] ;  /* 0x000a100001087983 */ /* 0x000ea20000300a00 */
[----:B------:R-:W-:-:S03]  /*1ebb0*/  IMAD.WIDE R18, R248, 0x4, R18 ;  /* 0x00000004f8127825 */ /* 0x000fc600078e0212 */
[----:B------:R1:W-:Y:S04]  /*1ebc0*/  STL.64 [R1+0xa48], R20 ;  /* 0x000a481401007387 */ /* 0x0003e80000100a00 */
[----:B------:R1:W-:Y:S04]  /*1ebd0*/  LDGSTS.E [R2+-0x33c00], [R20.64], !P3 ;  /* 0xcc40000014027fae */ /* 0x0003e8000d921844 */
[----:B------:R1:W-:Y:S02]  /*1ebe0*/  STL.64 [R1+0xa40], R18 ;  /* 0x000a401201007387 */ /* 0x0003e40000100a00 */
[----:B-1----:R-:W-:-:S02]  /*1ebf0*/  IMAD.WIDE R20, R248, 0x4, R6 ;  /* 0x00000004f8147825 */ /* 0x002fc400078e0206 */
[----:B------:R-:W2:Y:S01]  /*1ec00*/  LDL.LU.64 R6, [R1+0xa08] ;  /* 0x000a080001067983 */ /* 0x000ea20000300a00 */
[----:B------:R-:W-:-:S04]  /*1ec10*/  IADD3 R0, R5, -0xba, RZ ;  /* 0xffffff4605007810 */ /* 0x000fc80007ffe0ff */
[----:B------:R-:W-:Y:S02]  /*1ec20*/  ISETP.GE.U32.AND P0, PT, R0, 0x7fffff07, PT ;  /* 0x7fffff070000780c */ /* 0x000fe40003f06070 */
[----:B------:R-:W-:-:S05]  /*1ec30*/  IADD3 R0, R23, 0x100000, RZ ;  /* 0x0010000017007810 */ /* 0x000fca0007ffe0ff */
[----:B------:R1:W-:Y:S04]  /*1ec40*/  LDGSTS.E [R0+-0x33a00], [R18.64], !P3 ;  /* 0xcc60000012007fae */ /* 0x0003e8000d921844 */
[----:B------:R3:W-:Y:S01]  /*1ec50*/  LDGSTS.E [R2+-0x32c00], [R20.64], !P5 ;  /* 0xcd40000014027fae */ /* 0x0007e2000e921844 */
[----:B-1----:R-:W-:Y:S01]  /*1ec60*/  IADD3 R0, R5, -0xbe, RZ ;  /* 0xffffff4205007810 */ /* 0x002fe20007ffe0ff */
[----:B------:R-:W-:Y:S02]  /*1ec70*/  IMAD.WIDE R18, R248, 0x4, R16 ;  /* 0x00000004f8127825 */ /* 0x000fe400078e0210 */
[----:B------:R-:W2:Y:S01]  /*1ec80*/  LDL.LU.64 R16, [R1+0xa00] ;  /* 0x000a000001107983 */ /* 0x000ea20000300a00 */
[----:B------:R-:W-:Y:S02]  /*1ec90*/  ISETP.GE.U32.AND P3, PT, R0, 0x7fffff03, PT ;  /* 0x7fffff030000780c */ /* 0x000fe40003f66070 */
[----:B------:R-:W-:Y:S01]  /*1eca0*/  IADD3 R0, R23, 0x100000, RZ ;  /* 0x0010000017007810 */ /* 0x000fe20007ffe0ff */
[----:B------:R3:W-:Y:S04]  /*1ecb0*/  STL.64 [R1+0xa38], R20 ;  /* 0x000a381401007387 */ /* 0x0007e80000100a00 */
[----:B------:R1:W-:Y:S04]  /*1ecc0*/  STL.64 [R1+0xa30], R18 ;  /* 0x000a301201007387 */ /* 0x0003e80000100a00 */
[----:B------:R1:W-:Y:S02]  /*1ecd0*/  LDGSTS.E [R0+-0x32a00], [R18.64], !P5 ;  /* 0xcd60000012007fae */ /* 0x0003e4000e921844 */
[----:B-1----:R-:W-:-:S04]  /*1ece0*/  IADD3 R0, R5, -0x83, RZ ;  /* 0xffffff7d05007810 */ /* 0x002fc80007ffe0ff */
[----:B------:R-:W-:Y:S02]  /*1ecf0*/  ISETP.GE.U32.AND P5, PT, R0, 0x7fffff3e, PT ;  /* 0x7fffff3e0000780c */ /* 0x000fe40003fa6070 */
[----:B------:R-:W-:Y:S01]  /*1ed00*/  IADD3 R0, R23, 0x100000, RZ ;  /* 0x0010000017007810 */ /* 0x000fe20007ffe0ff */
[C---:B---3--:R-:W-:Y:S02]  /*1ed10*/  IMAD.WIDE R20, R248.reuse, 0x4, R14 ;  /* 0x00000004f8147825 */ /* 0x048fe400078e020e */
[----:B------:R-:W3:Y:S04]  /*1ed20*/  LDL.LU.64 R14, [R1+0x9f8] ;  /* 0x0009f800010e7983 */ /* 0x000ee80000300a00 */
[----:B------:R-:W3:Y:S01]  /*1ed30*/  LDL.LU.64 R18, [R1+0x9f0] ;  /* 0x0009f00001127983 */ /* 0x000ee20000300a00 */
[----:B----4-:R-:W-:-:S03]  /*1ed40*/  IMAD.WIDE R12, R248, 0x4, R12 ;  /* 0x00000004f80c7825 */ /* 0x010fc600078e020c */
        /* <DEDUP_REMOVED lines=10> */
[----:B------:R-:W-:Y:S04]  /*1edf0*/  STL.64 [R1+0xa18], R20 ;  /* 0x000a181401007387 */ /* 0x000fe80000100a00 */
[----:B------:R1:W-:Y:S01]  /*1ee00*/  LDGSTS.E [R2+-0x30c00], [R20.64], !P3 ;  /* 0xcf40000014027fae */ /* 0x0003e2000d921844 */
[----:B------:R-:W-:-:S05]  /*1ee10*/  IMAD.WIDE R8, R248, 0x4, R8 ;  /* 0x00000004f8087825 */ /* 0x000fca00078e0208 */
[----:B------:R1:W-:Y:S04]  /*1ee20*/  STL.64 [R1+0xa10], R8 ;  /* 0x000a100801007387 */ /* 0x0003e80000100a00 */
[----:B------:R1:W-:Y:S04]  /*1ee30*/  LDGSTS.E [R0+-0x30a00], [R8.64], !P3 ;  /* 0xcf60000008007fae */ /* 0x0003e8000d921844 */
[----:B-1----:R-:W2:Y:S01]  /*1ee40*/  LDL.LU.64 R8, [R1+0x9d8] ;  /* 0x0009d80001087983 */ /* 0x002ea20000300a00 */
[----:B------:R-:W-:-:S03]  /*1ee50*/  IMAD.WIDE R20, R248, 0x4, R6 ;  /* 0x00000004f8147825 */ /* 0x000fc600078e0206 */
[----:B------:R-:W2:Y:S04]  /*1ee60*/  LDL.LU.64 R6, [R1+0x9d0] ;  /* 0x0009d00001067983 */ /* 0x000ea80000300a00 */
[----:B------:R-:W1:Y:S01]  /*1ee70*/  S2R R4, SR_TID.X ;  /* 0x0000000000047919 */ /* 0x000e620000002100 */
[----:B------:R-:W-:-:S04]  /*1ee80*/  IADD3 R0, R5, -0x8b, RZ ;  /* 0xffffff7505007810 */ /* 0x000fc80007ffe0ff */
[----:B------:R-:W-:Y:S02]  /*1ee90*/  ISETP.GE.U32.AND P3, PT, R0, 0x7fffff36, PT ;  /* 0x7fffff360000780c */ /* 0x000fe40003f66070 */
[----:B-1----:R-:W-:-:S05]  /*1eea0*/  LOP3.LUT R4, R4, 0x7f, RZ, 0xc0, !PT ;  /* 0x0000007f04047812 */ /* 0x002fca00078ec0ff */
[----:B------:R-:W-:-:S05]  /*1eeb0*/  IMAD.SHL.U32 R4, R4, 0x4, RZ ;  /* 0x0000000404047824 */ /* 0x000fca00078e00ff */
[----:B------:R-:W-:Y:S01]  /*1eec0*/  LOP3.LUT R4, R4, 0x40, RZ, 0x3c, !PT ;  /* 0x0000004004047812 */ /* 0x000fe200078e3cff */
[----:B------:R-:W-:-:S03]  /*1eed0*/  IMAD.WIDE R16, R248, 0x4, R16 ;  /* 0x00000004f8107825 */ /* 0x000fc600078e0210 */
[C---:B------:R-:W-:Y:S02]  /*1eee0*/  IADD3 R2, R4.reuse, 0x100000, RZ ;  /* 0x0010000004027810 */ /* 0x040fe40007ffe0ff */
[----:B------:R-:W-:Y:S01]  /*1eef0*/  IADD3 R0, R4, 0x100000, RZ ;  /* 0x0010000004007810 */ /* 0x000fe20007ffe0ff */
[----:B------:R-:W-:Y:S04]  /*1ef00*/  STL.64 [R1+0xbf8], R20 ;  /* 0x000bf81401007387 */ /* 0x000fe80000100a00 */
[----:B------:R3:W-:Y:S04]  /*1ef10*/  LDGSTS.E [R2+-0x3f800], [R20.64], !P5 ;  /* 0xc080000014027fae */ /* 0x0007e8000e921844 */
[----:B------:R1:W-:Y:S04]  /*1ef20*/  LDGSTS.E [R0+-0x3f600], [R16.64], !P5 ;  /* 0xc0a0000010007fae */ /* 0x0003e8000e921844 */
[----:B------:R1:W-:Y:S02]  /*1ef30*/  STL.64 [R1+0xbf0], R16 ;  /* 0x000bf01001007387 */ /* 0x0003e40000100a00 */
[----:B-1----:R-:W-:-:S02]  /*1ef40*/  IADD3 R0, R5, -0x8f, RZ ;  /* 0xffffff7105007810 */ /* 0x002fc40007ffe0ff */
[----:B------:R-:W2:Y:S02]  /*1ef50*/  LDL.LU.64 R16, [R1+0x9c8] ;  /* 0x0009c80001107983 */ /* 0x000ea40000300a00 */
[----:B------:R-:W-:Y:S02]  /*1ef60*/  ISETP.GE.U32.AND P5, PT, R0, 0x7fffff32, PT ;  /* 0x7fffff320000780c */ /* 0x000fe40003fa6070 */
[----:B------:R-:W-:Y:S01]  /*1ef70*/  IADD3 R0, R4, 0x100000, RZ ;  /* 0x0010000004007810 */ /* 0x000fe20007ffe0ff */
[C---:B---3--:R-:W-:Y:S02]  /*1ef80*/  IMAD.WIDE R20, R248.reuse, 0x4, R14 ;  /* 0x00000004f8147825 */ /* 0x048fe400078e020e */
[----:B------:R-:W3:Y:S02]  /*1ef90*/  LDL.LU.64 R14, [R1+0x9c0] ;  /* 0x0009c000010e7983 */ /* 0x000ee40000300a00 */
[----:B------:R-:W-:Y:S02]  /*1efa0*/  IMAD.WIDE R18, R248, 0x4, R18 ;  /* 0x00000004f8127825 */ /* 0x000fe400078e0212 */
[----:B------:R4:W-:Y:S04]  /*1efb0*/  LDGSTS.E [R2+-0x3e800], [R20.64], !P0 ;  /* 0xc180000014027fae */ /* 0x0009e8000c121844 */
[----:B------:R-:W-:Y:S04]  /*1efc0*/  STL.64 [R1+0xbc8], R20 ;  /* 0x000bc81401007387 */ /* 0x000fe80000100a00 */
[----:B------:R1:W-:Y:S04]  /*1efd0*/  LDGSTS.E [R0+-0x3e600], [R18.64], !P0 ;  /* 0xc1a0000012007fae */ /* 0x0003e8000c121844 */
[----:B------:R4:W-:Y:S01]  /*1efe0*/  STL.64 [R1+0xbc0], R18 ;  /* 0x000bc01201007387 */ /* 0x0009e20000100a00 */
[----:B-1----:R-:W-:-:S03]  /*1eff0*/  IADD3 R0, R5, -0x93, RZ ;  /* 0xffffff6d05007810 */ /* 0x002fc60007ffe0ff */
[----:B----4-:R-:W4:Y:S01]  /*1f000*/  LDL.LU.64 R18, [R1+0x9b8] ;  /* 0x0009b80001127983 */ /* 0x010f220000300a00 */
[----:B------:R-:W-:Y:S01]  /*1f010*/  ISETP.GE.U32.AND P0, PT, R0, 0x7fffff2e, PT ;  /* 0x7fffff2e0000780c */ /* 0x000fe20003f06070 */
[----:B------:R-:W-:Y:S01]  /*1f020*/  IMAD.WIDE R20, R248, 0x4, R12 ;  /* 0x00000004f8147825 */ /* 0x000fe200078e020c */
[----:B------:R-:W-:Y:S01]  /*1f030*/  IADD3 R0, R4, 0x100000, RZ ;  /* 0x0010000004007810 */ /* 0x000fe20007ffe0ff */
[----:B------:R-:W4:Y:S04]  /*1f040*/  LDL.LU.64 R12, [R1+0x9b0] ;  /* 0x0009b000010c7983 */ /* 0x000f280000300a00 */
[----:B------:R-:W-:Y:S04]  /*1f050*/  STL.64 [R1+0xb98], R20 ;  /* 0x000b981401007387 */ /* 0x000fe80000100a00 */
[----:B------:R1:W-:Y:S01]  /*1f060*/  LDGSTS.E [R2+-0x3d800], [R20.64], !P3 ;  /* 0xc280000014027fae */ /* 0x0003e2000d921844 */
[----:B--2---:R-:W-:-:S05]  /*1f070*/  IMAD.WIDE R10, R248, 0x4, R10 ;  /* 0x00000004f80a7825 */ /* 0x004fca00078e020a */
[----:B------:R2:W-:Y:S04]  /*1f080*/  STL.64 [R1+0xb90], R10 ;  /* 0x000b900a01007387 */ /* 0x0005e80000100a00 */
[----:B------:R2:W-:Y:S04]  /*1f090*/  LDGSTS.E [R0+-0x3d600], [R10.64], !P3 ;  /* 0xc2a000000a007fae */ /* 0x0005e8000d921844 */
[----:B--2---:R-:W2:Y:S01]  /*1f0a0*/  LDL.LU.64 R10, [R1+0x9a8] ;  /* 0x0009a800010a7983 */ /* 0x004ea20000300a00 */
[----:B------:R-:W-:-:S04]  /*1f0b0*/  IADD3 R0, R5, -0x97, RZ ;  /* 0xffffff6905007810 */ /* 0x000fc80007ffe0ff */
[----:B------:R-:W-:Y:S02]  /*1f0c0*/  ISETP.GE.U32.AND P3, PT, R0, 0x7fffff2a, PT ;  /* 0x7fffff2a0000780c */ /* 0x000fe40003f66070 */
[----:B------:R-:W-:Y:S01]  /*1f0d0*/  IADD3 R0, R4, 0x100000, RZ ;  /* 0x0010000004007810 */ /* 0x000fe20007ffe0ff */
[C---:B-1----:R-:W-:Y:S02]  /*1f0e0*/  IMAD.WIDE R20, R248.reuse, 0x4, R8 ;  /* 0x00000004f8147825 */ /* 0x042fe400078e0208 */
[----:B------:R-:W2:Y:S04]  /*1f0f0*/  LDL.LU.64 R8, [R1+0x9a0] ;  /* 0x0009a00001087983 */ /* 0x000ea80000300a00 */
[----:B------:R-:W-:Y:S04]  /*1f100*/  STL.64 [R1+0xb68], R20 ;  /* 0x000b681401007387 */ /* 0x000fe80000100a00 */
[----:B------:R1:W-:Y:S01]  /*1f110*/  LDGSTS.E [R2+-0x3c800], [R20.64], !P5 ;  /* 0xc380000014027fae */ /* 0x0003e2000e921844 */
[----:B------:R-:W-:-:S05]  /*1f120*/  IMAD.WIDE R6, R248, 0x4, R6 ;  /* 0x00000004f8067825 */ /* 0x000fca00078e0206 */
[----:B------:R1:W-:Y:S04]  /*1f130*/  STL.64 [R1+0xb60], R6 ;  /* 0x000b600601007387 */ /* 0x0003e80000100a00 */
[----:B------:R1:W-:Y:S04]  /*1f140*/  LDGSTS.E [R0+-0x3c600], [R6.64], !P5 ;  /* 0xc3a0000006007fae */ /* 0x0003e8000e921844 */
[----:B-1----:R-:W2:Y:S01]  /*1f150*/  LDL.LU.64 R6, [R1+0x998] ;  /* 0x0009980001067983 */ /* 0x002ea20000300a00 */
[----:B------:R-:W-:-:S04]  /*1f160*/  IADD3 R0, R5, -0x9b, RZ ;  /* 0xffffff6505007810 */ /* 0x000fc80007ffe0ff */
[----:B------:R-:W-:Y:S02]  /*1f170*/  ISETP.GE.U32.AND P5, PT, R0, 0x7fffff26, PT ;  /* 0x7fffff260000780c */ /* 0x000fe40003fa6070 */
[----:B------:R-:W-:Y:S01]  /*1f180*/  IADD3 R0, R4, 0x100000, RZ ;  /* 0x0010000004007810 */ /* 0x000fe20007ffe0ff */
[C---:B------:R-:W-:Y:S02]  /*1f190*/  IMAD.WIDE R20, R248.reuse, 0x4, R16 ;  /* 0x00000004f8147825 */ /* 0x040fe400078e0210 */
[----:B------:R-:W2:Y:S04]  /*1f1a0*/  LDL.LU.64 R16, [R1+0x990] ;  /* 0x0009900001107983 */ /* 0x000ea80000300a00 */
[----:B------:R-:W-:Y:S04]  /*1f1b0*/  STL.64 [R1+0xb38], R20 ;  /* 0x000b381401007387 */ /* 0x000fe80000100a00 */
[----:B------:R4:W-:Y:S01]  /*1f1c0*/  LDGSTS.E [R2+-0x3b800], [R20.64], !P0 ;  /* 0xc480000014027fae */ /* 0x0009e2000c121844 */
[----:B---3--:R-:W-:-:S05]  /*1f1d0*/  IMAD.WIDE R14, R248, 0x4, R14 ;  /* 0x00000004f80e7825 */ /* 0x008fca00078e020e */
[----:B------:R1:W-:Y:S04]  /*1f1e0*/  STL.64 [R1+0xb30], R14 ;  /* 0x000b300e01007387 */ /* 0x0003e80000100a00 */
[----:B------:R1:W-:Y:S04]  /*1f1f0*/  LDGSTS.E [R0+-0x3b600], [R14.64], !P0 ;  /* 0xc4a000000e007fae */ /* 0x0003e8000c121844 */
[----:B-1----:R-:W3:Y:S01]  /*1f200*/  LDL.LU.64 R14, [R1+0x988] ;  /* 0x00098800010e7983 */ /* 0x002ee20000300a00 */
[----:B------:R-:W-:Y:S01]  /*1f210*/  IADD3 R0, R5, -0x9f, RZ ;  /* 0xffffff6105007810 */ /* 0x000fe20007ffe0ff */
[----:B----4-:R-:W-:-:S02]  /*1f220*/  IMAD.WIDE R20, R248, 0x4, R18 ;  /* 0x00000004f8147825 */ /* 0x010fc400078e0212 */
[----:B------:R-:W4:Y:S01]  /*1f230*/  LDL.LU.64 R18, [R1+0x980] ;  /* 0x0009800001127983 */ /* 0x000f220000300a00 */
[----:B------:R-:W-:Y:S01]  /*1f240*/  ISETP.GE.U32.AND P0, PT, R0, 0x7fffff22, PT ;  /* 0x7fffff220000780c */ /* 0x000fe20003f06070 */
[----:B------:R-:W-:Y:S01]  /*1f250*/  IMAD.WIDE R12, R248, 0x4, R12 ;  /* 0x00000004f80c7825 */ /* 0x000fe200078e020c */
[----:B------:R-:W-:Y:S01]  /*1f260*/  IADD3 R0, R4, 0x100000, RZ ;  /* 0x0010000004007810 */ /* 0x000fe20007ffe0ff */
        /* <DEDUP_REMOVED lines=17> */
[----:B------:R-:W2:Y:S01]  /*1f380*/  LDL.LU.64 R6, [R1+0x960] ;  /* 0x0009600001067983 */ /* 0x000ea20000300a00 */
[----:B------:R-:W-:-:S03]  /*1f390*/  IADD3 R0, R5, -0xa7, RZ ;  /* 0xffffff5905007810 */ /* 0x000fc60007ffe0ff */
[----:B------:R3:W-:Y:S01]  /*1f3a0*/  LDGSTS.E [R2+-0x38800], [R20.64], !P0 ;  /* 0xc780000014027fae */ /* 0x0007e2000c121844 */
[----:B------:R-:W-:Y:S02]  /*1f3b0*/  ISETP.GE.U32.AND P5, PT, R0, 0x7fffff1a, PT ;  /* 0x7fffff1a0000780c */ /* 0x000fe40003fa6070 */
[----:B------:R-:W-:Y:S01]  /*1f3c0*/  IADD3 R0, R4, 0x100000, RZ ;  /* 0x0010000004007810 */ /* 0x000fe20007ffe0ff */
[----:B------:R-:W-:Y:S01]  /*1f3d0*/  STL.64 [R1+0xaa8], R20 ;  /* 0x000aa81401007387 */ /* 0x000fe20000100a00 */
[----:B------:R-:W-:-:S05]  /*1f3e0*/  IMAD.WIDE R16, R248, 0x4, R16 ;  /* 0x00000004f8107825 */ /* 0x000fca00078e0210 */
[----:B------:R1:W-:Y:S04]  /*1f3f0*/  LDGSTS.E [R0+-0x38600], [R16.64], !P0 ;  /* 0xc7a0000010007fae */ /* 0x0003e8000c121844 */
[----:B------:R1:W-:Y:S02]  /*1f400*/  STL.64 [R1+0xaa0], R16 ;  /* 0x000aa01001007387 */ /* 0x0003e40000100a00 */
[----:B-1----:R-:W-:Y:S02]  /*1f410*/  IADD3 R0, R5, -0xab, RZ ;  /* 0xffffff5505007810 */ /* 0x002fe40007ffe0ff */
[----:B------:R-:W2:Y:S02]  /*1f420*/  LDL.LU.64 R16, [R1+0x958] ;  /* 0x0009580001107983 */ /* 0x000ea40000300a00 */
[----:B------:R-:W-:-:S02]  /*1f430*/  ISETP.GE.U32.AND P0, PT, R0, 0x7fffff16, PT ;  /* 0x7fffff160000780c */ /* 0x000fc40003f06070 */
[----:B------:R-:W-:Y:S01]  /*1f440*/  IADD3 R0, R4, 0x100000, RZ ;  /* 0x0010000004007810 */ /* 0x000fe20007ffe0ff */
[C---:B---3--:R-:W-:Y:S02]  /*1f450*/  IMAD.WIDE R20, R248.reuse, 0x4, R14 ;  /* 0x00000004f8147825 */ /* 0x048fe400078e020e */
[----:B------:R-:W3:Y:S04]  /*1f460*/  LDL.LU.64 R14, [R1+0x950] ;  /* 0x00095000010e7983 */ /* 0x000ee80000300a00 */
[----:B------:R1:W-:Y:S01]  /*1f470*/  LDGSTS.E [R2+-0x37800], [R20.64], !P3 ;  /* 0xc880000014027fae */ /* 0x0003e2000d921844 */
[----:B----4-:R-:W-:-:S03]  /*1f480*/  IMAD.WIDE R18, R248, 0x4, R18 ;  /* 0x00000004f8127825 */ /* 0x010fc600078e0212 */
[----:B------:R1:W-:Y:S04]  /*1f490*/  STL.64 [R1+0xa08], R20 ;  /* 0x000a081401007387 */ /* 0x0003e80000100a00 */
[----:B------:R4:W-:Y:S04]  /*1f4a0*/  LDGSTS.E [R0+-0x37600], [R18.64], !P3 ;  /* 0xc8a0000012007fae */ /* 0x0009e8000d921844 */
[----:B------:R4:W-:Y:S04]  /*1f4b0*/  STL.64 [R1+0xa00], R18 ;  /* 0x000a001201007387 */ /* 0x0009e80000100a00 */
[----:B-1----:R-:W3:Y:S01]  /*1f4c0*/  LDL.LU.64 R20, [R1+0x948] ;  /* 0x0009480001147983 */ /* 0x002ee20000300a00 */
[----:B----4-:R-:W-:-:S04]  /*1f4d0*/  IADD3 R0, R5, -0xaf, RZ ;  /* 0xffffff5105007810 */ /* 0x010fc80007ffe0ff */
[----:B------:R-:W-:Y:S01]  /*1f4e0*/  ISETP.GE.U32.AND P3, PT, R0, 0x7fffff12, PT ;  /* 0x7fffff120000780c */ /* 0x000fe20003f66070 */
[----:B------:R-:W4:Y:S01]  /*1f4f0*/  LDL.LU.64 R18, [R1+0x940] ;  /* 0x0009400001127983 */ /* 0x000f220000300a00 */
[----:B------:R-:W-:Y:S01]  /*1f500*/  IADD3 R0, R4, 0x100000, RZ ;  /* 0x0010000004007810 */ /* 0x000fe20007ffe0ff */
[----:B------:R-:W-:-:S05]  /*1f510*/  IMAD.WIDE R12, R248, 0x4, R12 ;  /* 0x00000004f80c7825 */ /* 0x000fca00078e020c */
[----:B------:R1:W-:Y:S04]  /*1f520*/  STL.64 [R1+0x9e8], R12 ;  /* 0x0009e80c01007387 */ /* 0x0003e80000100a00 */
[----:B------:R1:W-:Y:S01]  /*1f530*/  LDGSTS.E [R2+-0x36800], [R12.64], !P5 ;  /* 0xc98000000c027fae */ /* 0x0003e2000e921844 */
[----:B--2---:R-:W-:-:S05]  /*1f540*/  IMAD.WIDE R10, R248, 0x4, R10 ;  /* 0x00000004f80a7825 */ /* 0x004fca00078e020a */
[----:B------:R2:W-:Y:S04]  /*1f550*/  STL.64 [R1+0x9e0], R10 ;  /* 0x0009e00a01007387 */ /* 0x0005e80000100a00 */
[----:B------:R2:W-:Y:S04]  /*1f560*/  LDGSTS.E [R0+-0x36600], [R10.64], !P5 ;  /* 0xc9a000000a007fae */ /* 0x0005e8000e921844 */
[----:B-1----:R-:W4:Y:S04]  /*1f570*/  LDL.LU.64 R12, [R1+0x938] ;  /* 0x00093800010c7983 */ /* 0x002f280000300a00 */
[----:B--2---:R-:W4:Y:S01]  /*1f580*/  LDL.LU.64 R10, [R1+0x930] ;  /* 0x00093000010a7983 */ /* 0x004f220000300a00 */
[----:B------:R-:W-:-:S05]  /*1f590*/  IMAD.WIDE R8, R248, 0x4, R8 ;  /* 0x00000004f8087825 */ /* 0x000fca00078e0208 */
[----:B------:R1:W-:Y:S04]  /*1f5a0*/  STL.64 [R1+0x9c8], R8 ;  /* 0x0009c80801007387 */ /* 0x0003e80000100a00 */
[----:B------:R1:W-:Y:S01]  /*1f5b0*/  LDGSTS.E [R2+-0x35800], [R8.64], !P0 ;  /* 0xca80000008027fae */ /* 0x0003e2000c121844 */
[----:B------:R-:W-:-:S05]  /*1f5c0*/  IMAD.WIDE R6, R248, 0x4, R6 ;  /* 0x00000004f8067825 */ /* 0x000fca00078e0206 */
[----:B------:R1:W-:Y:S04]  /*1f5d0*/  STL.64 [R1+0x9c0], R6 ;  /* 0x0009c00601007387 */ /* 0x0003e80000100a00 */
[----:B-1----:R-:W4:Y:S01]  /*1f5e0*/  LDL.LU.64 R8, [R1+0x928] ;  /* 0x0009280001087983 */ /* 0x002f220000300a00 */
[----:B------:R-:W-:-:S04]  /*1f5f0*/  IADD3 R0, R5, -0xb3, RZ ;  /* 0xffffff4d05007810 */ /* 0x000fc80007ffe0ff */
[----:B------:R-:W-:Y:S02]  /*1f600*/  ISETP.GE.U32.AND P5, PT, R0, 0x7fffff0e, PT ;  /* 0x7fffff0e0000780c */ /* 0x000fe40003fa6070 */
[----:B------:R-:W-:-:S05]  /*1f610*/  IADD3 R0, R4, 0x100000, RZ ;  /* 0x0010000004007810 */ /* 0x000fca0007ffe0ff */
[----:B------:R1:W-:Y:S04]  /*1f620*/  LDGSTS.E [R0+-0x35600], [R6.64], !P0 ;  /* 0xcaa0000006007fae */ /* 0x0003e8000c121844 */
[----:B-1----:R-:W4:Y:S01]  /*1f630*/  LDL.LU.64 R6, [R1+0x920] ;  /* 0x0009200001067983 */ /* 0x002f220000300a00 */
[----:B------:R-:W-:-:S04]  /*1f640*/  IADD3 R0, R5, -0xb7, RZ ;  /* 0xffffff4905007810 */ /* 0x000fc80007ffe0ff */
[----:B------:R-:W-:Y:S02]  /*1f650*/  ISETP.GE.U32.AND P0, PT, R0, 0x7fffff0a, PT ;  /* 0x7fffff0a0000780c */ /* 0x000fe40003f06070 */
[----:B------:R-:W-:Y:S01]  /*1f660*/  IADD3 R0, R4, 0x100000, RZ ;  /* 0x0010000004007810 */ /* 0x000fe20007ffe0ff */
[----:B------:R-:W-:-:S05]  /*1f670*/  IMAD.WIDE R16, R248, 0x4, R16 ;  /* 0x00000004f8107825 */ /* 0x000fca00078e0210 */
[----:B------:R1:W-:Y:S04]  /*1f680*/  STL.64 [R1+0x9a8], R16 ;  /* 0x0009a81001007387 */ /* 0x0003e80000100a00 */
[----:B------:R1:W-:Y:S01]  /*1f690*/  LDGSTS.E [R2+-0x34800], [R16.64], !P3 ;  /* 0xcb80000010027fae */ /* 0x0003e2000d921844 */
[----:B---3--:R-:W-:-:S05]  /*1f6a0*/  IMAD.WIDE R14, R248, 0x4, R14 ;  /* 0x00000004f80e7825 */ /* 0x008fca00078e020e */
[----:B------:R3:W-:Y:S04]  /*1f6b0*/  STL.64 [R1+0x9a0], R14 ;  /* 0x0009a00e01007387 */ /* 0x0007e80000100a00 */
[----:B------:R3:W-:Y:S04]  /*1f6c0*/  LDGSTS.E [R0+-0x34600], [R14.64], !P3 ;  /* 0xcba000000e007fae */ /* 0x0007e8000d921844 */
[----:B-1----:R-:W2:Y:S04]  /*1f6d0*/  LDL.LU.64 R16, [R1+0x918] ;  /* 0x0009180001107983 */ /* 0x002ea80000300a00 */
[----:B---3--:R-:W3:Y:S01]  /*1f6e0*/  LDL.LU.64 R14, [R1+0x910] ;  /* 0x00091000010e7983 */ /* 0x008ee20000300a00 */
[----:B------:R-:W-:Y:S01]  /*1f6f0*/  IADD3 R0, R5, -0xbb, RZ ;  /* 0xffffff4505007810 */ /* 0x000fe20007ffe0ff */
[----:B------:R-:W-:-:S03]  /*1f700*/  IMAD.WIDE R20, R248, 0x4, R20 ;  /* 0x00000004f8147825 */ /* 0x000fc600078e0214 */
[----:B------:R-:W-:Y:S02]  /*1f710*/  ISETP.GE.U32.AND P3, PT, R0, 0x7fffff06, PT ;  /* 0x7fffff060000780c */ /* 0x000fe40003f66070 */
[----:B------:R-:W-:Y:S01]  /*1f720*/  IADD3 R0, R4, 0x100000, RZ ;  /* 0x0010000004007810 */ /* 0x000fe20007ffe0ff */
[C---:B----4-:R-:W-:Y:S01]  /*1f730*/  IMAD.WIDE R18, R248.reuse, 0x4, R18 ;  /* 0x00000004f8127825 */ /* 0x050fe200078e0212 */
[----:B------:R1:W-:Y:S04]  /*1f740*/  STL.64 [R1+0x988], R20 ;  /* 0x0009881401007387 */ /* 0x0003e80000100a00 */
[----:B------:R1:W-:Y:S04]  /*1f750*/  LDGSTS.E [R2+-0x33800], [R20.64], !P5 ;  /* 0xcc80000014027fae */ /* 0x0003e8000e921844 */
[----:B------:R4:W-:Y:S04]  /*1f760*/  STL.64 [R1+0x980], R18 ;  /* 0x0009801201007387 */ /* 0x0009e80000100a00 */
[----:B------:R4:W-:Y:S01]  /*1f770*/  LDGSTS.E [R0+-0x33600], [R18.64], !P5 ;  /* 0xcca0000012007fae */ /* 0x0009e2000e921844 */
[----:B-1----:R-:W-:-:S03]  /*1f780*/  IMAD.WIDE R20, R248, 0x4, R12 ;  /* 0x00000004f8147825 */ /* 0x002fc600078e020c */
[----:B------:R-:W3:Y:S04]  /*1f790*/  LDL.LU.64 R12, [R1+0x908] ;  /* 0x00090800010c7983 */ /* 0x000ee80000300a00 */
[----:B------:R1:W-:Y:S01]  /*1f7a0*/  LDGSTS.E [R2+-0x32800], [R20.64], !P0 ;  /* 0xcd80000014027fae */ /* 0x0003e2000c121844 */
[----:B----4-:R-:W-:-:S03]  /*1f7b0*/  IMAD.WIDE R18, R248, 0x4, R10 ;  /* 0x00000004f8127825 */ /* 0x010fc600078e020a */
[----:B------:R-:W4:Y:S04]  /*1f7c0*/  LDL.LU.64 R10, [R1+0x900] ;  /* 0x00090000010a7983 */ /* 0x000f280000300a00 */
[----:B------:R1:W-:Y:S04]  /*1f7d0*/  STL.64 [R1+0x968], R20 ;  /* 0x0009681401007387 */ /* 0x0003e80000100a00 */
[----:B------:R1:W-:Y:S01]  /*1f7e0*/  STL.64 [R1+0x960], R18 ;  /* 0x0009601201007387 */ /* 0x0003e20000100a00 */
[----:B------:R-:W-:-:S04]  /*1f7f0*/  IADD3 R0, R5, -0xbf, RZ ;  /* 0xffffff4105007810 */ /* 0x000fc80007ffe0ff */
[----:B------:R-:W-:Y:S02]  /*1f800*/  ISETP.GE.U32.AND P5, PT, R0, 0x7fffff02, PT ;  /* 0x7fffff020000780c */ /* 0x000fe40003fa6070 */
[----:B------:R-:W-:-:S05]  /*1f810*/  IADD3 R0, R4, 0x100000, RZ ;  /* 0x0010000004007810 */ /* 0x000fca0007ffe0ff */
[----:B------:R1:W-:Y:S02]  /*1f820*/  LDGSTS.E [R0+-0x32600], [R18.64], !P0 ;  /* 0xcda0000012007fae */ /* 0x0003e4000c121844 */
[----:B-1----:R-:W-:Y:S02]  /*1f830*/  IMAD.WIDE R20, R248, 0x4, R8 ;  /* 0x00000004f8147825 */ /* 0x002fe400078e0208 */
[----:B------:R-:W4:Y:S01]  /*1f840*/  LDL.LU.64 R8, [R1+0x8f8] ;  /* 0x0008f80001087983 */ /* 0x000f220000300a00 */
[----:B------:R-:W-:-:S03]  /*1f850*/  IADD3 R0, R5, -0x84, RZ ;  /* 0xffffff7c05007810 */ /* 0x000fc60007ffe0ff */
[----:B------:R2:W-:Y:S01]  /*1f860*/  LDGSTS.E [R2+-0x31800], [R20.64], !P3 ;  /* 0xce80000014027fae */ /* 0x0005e2000d921844 */
[----:B------:R-:W-:-:S03]  /*1f870*/  IMAD.WIDE R18, R248, 0x4, R6 ;  /* 0x00000004f8127825 */ /* 0x000fc600078e0206 */
[----:B------:R-:W4:Y:S01]  /*1f880*/  LDL.LU.64 R6, [R1+0x8f0] ;  /* 0x0008f00001067983 */ /* 0x000f220000300a00 */
[----:B------:R-:W-:Y:S02]  /*1f890*/  ISETP.GE.U32.AND P0, PT, R0, 0x7fffff3d, PT ;  /* 0x7fffff3d0000780c */ /* 0x000fe40003f06070 */
[----:B------:R-:W-:Y:S01]  /*1f8a0*/  IADD3 R0, R4, 0x100000, RZ ;  /* 0x0010000004007810 */ /* 0x000fe20007ffe0ff */
[----:B------:R-:W-:Y:S04]  /*1f8b0*/  STL.64 [R1+0x948], R20 ;  /* 0x0009481401007387 */ /* 0x000fe80000100a00 */
[----:B------:R1:W-:Y:S04]  /*1f8c0*/  LDGSTS.E [R0+-0x31600], [R18.64], !P3 ;  /* 0xcea0000012007fae */ /* 0x0003e8000d921844 */
[----:B------:R1:W-:Y:S02]  /*1f8d0*/  STL.64 [R1+0x940], R18 ;  /* 0x0009401201007387 */ /* 0x0003e40000100a00 */
[----:B-1----:R-:W-:-:S02]  /*1f8e0*/  IADD3 R0, R5, -0x88, RZ ;  /* 0xffffff7805007810 */ /* 0x002fc40007ffe0ff */
[----:B------:R-:W4:Y:S02]  /*1f8f0*/  LDL.LU.64 R18, [R1+0x8e8] ;  /* 0x0008e80001127983 */ /* 0x000f240000300a00 */
[----:B------:R-:W-:Y:S02]  /*1f900*/  ISETP.GE.U32.AND P3, PT, R0, 0x7fffff39, PT ;  /* 0x7fffff390000780c */ /* 0x000fe40003f66070 */
[----:B------:R-:W-:Y:S02]  /*1f910*/  IADD3 R0, R4, 0x100000, RZ ;  /* 0x0010000004007810 */ /* 0x000fe40007ffe0ff */
[----:B------:R-:W-:Y:S01]  /*1f920*/  LOP3.LUT R4, R249, 0x60, RZ, 0x3c, !PT ;  /* 0x00000060f9047812 */ /* 0x000fe200078e3cff */
[C---:B--2---:R-:W-:Y:S02]  /*1f930*/  IMAD.WIDE R20, R248.reuse, 0x4, R16 ;  /* 0x00000004f8147825 */ /* 0x044fe400078e0210 */
[----:B------:R-:W2:Y:S02]  /*1f940*/  LDL.LU.64 R16, [R1+0x8e0] ;  /* 0x0008e00001107983 */ /* 0x000ea40000300a00 */
[----:B---3--:R-:W-:-:S02]  /*1f950*/  IMAD.WIDE R14, R248, 0x4, R14 ;  /* 0x00000004f80e7825 */ /* 0x008fc400078e020e */
[----:B------:R-:W-:Y:S04]  /*1f960*/  STL.64 [R1+0x928], R20 ;  /* 0x0009281401007387 */ /* 0x000fe80000100a00 */
[----:B------:R1:W-:Y:S04]  /*1f970*/  LDGSTS.E [R2+-0x30800], [R20.64], !P5 ;  /* 0xcf80000014027fae */ /* 0x0003e8000e921844 */
[----:B------:R3:W-:Y:S04]  /*1f980*/  STL.64 [R1+0x920], R14 ;  /* 0x0009200e01007387 */ /* 0x0007e80000100a00 */
[----:B------:R3:W-:Y:S01]  /*1f990*/  LDGSTS.E [R0+-0x30600], [R14.64], !P5 ;  /* 0xcfa000000e007fae */ /* 0x0007e2000e921844 */
[----:B-1----:R-:W-:-:S03]  /*1f9a0*/  IADD3 R2, R4, 0x100000, RZ ;  /* 0x0010000004027810 */ /* 0x002fc60007ffe0ff */
[----:B---3--:R-:W3:Y:S01]  /*1f9b0*/  LDL.LU.64 R14, [R1+0x8d8] ;  /* 0x0008d800010e7983 */ /* 0x008ee20000300a00 */
[----:B------:R-:W-:-:S04]  /*1f9c0*/  IADD3 R0, R5, -0x8c, RZ ;  /* 0xffffff7405007810 */ /* 0x000fc80007ffe0ff */
[----:B------:R-:W-:Y:S02]  /*1f9d0*/  ISETP.GE.U32.AND P5, PT, R0, 0x7fffff35, PT ;  /* 0x7fffff350000780c */ /* 0x000fe40003fa6070 */
[----:B------:R-:W-:Y:S01]  /*1f9e0*/  IADD3 R0, R4, 0x100000, RZ ;  /* 0x0010000004007810 */ /* 0x000fe20007ffe0ff */
[C---:B------:R-:W-:Y:S02]  /*1f9f0*/  IMAD.WIDE R20, R248.reuse, 0x4, R12 ;  /* 0x00000004f8147825 */ /* 0x040fe400078e020c */
[----:B------:R-:W3:Y:S02]  /*1fa00*/  LDL.LU.64 R12, [R1+0x8d0] ;  /* 0x0008d000010c7983 */ /* 0x000ee40000300a00 */
[C---:B----4-:R-:W-:Y:S02]  /*1fa10*/  IMAD.WIDE R10, R248.reuse, 0x4, R10 ;  /* 0x00000004f80a7825 */ /* 0x050fe400078e020a */
[----:B------:R-:W-:Y:S04]  /*1fa20*/  STL.64 [R1+0xbe8], R20 ;  /* 0x000be81401007387 */ /* 0x000fe80000100a00 */
[----:B------:R1:W-:Y:S04]  /*1fa30*/  LDGSTS.E [R2+-0x3f400], [R20.64], !P0 ;  /* 0xc0c0000014027fae */ /* 0x0003e8000c121844 */
[----:B------:R4:W-:Y:S04]  /*1fa40*/  STL.64 [R1+0xbe0], R10 ;  /* 0x000be00a01007387 */ /* 0x0009e80000100a00 */
[----:B------:R4:W-:Y:S04]  /*1fa50*/  LDGSTS.E [R0+-0x3f200], [R10.64], !P0 ;  /* 0xc0e000000a007fae */ /* 0x0009e8000c121844 */
[----:B----4-:R-:W4:Y:S01]  /*1fa60*/  LDL.LU.64 R10, [R1+0x8c8] ;  /* 0x0008c800010a7983 */ /* 0x010f220000300a00 */
[----:B-1----:R-:W-:-:S03]  /*1fa70*/  IMAD.WIDE R20, R248, 0x4, R8 ;  /* 0x00000004f8147825 */ /* 0x002fc600078e0208 */
[----:B------:R-:W4:Y:S01]  /*1fa80*/  LDL.LU.64 R8, [R1+0x8c0] ;  /* 0x0008c00001087983 */ /* 0x000f220000300a00 */
[----:B------:R-:W-:-:S03]  /*1fa90*/  IADD3 R0, R5, -0x90, RZ ;  /* 0xffffff7005007810 */ /* 0x000fc60007ffe0ff */
[----:B------:R1:W-:Y:S01]  /*1faa0*/  LDGSTS.E [R2+-0x3e400], [R20.64], !P3 ;  /* 0xc1c0000014027fae */ /* 0x0003e2000d921844 */
[----:B------:R-:W-:Y:S02]  /*1fab0*/  ISETP.GE.U32.AND P0, PT, R0, 0x7fffff31, PT ;  /* 0x7fffff310000780c */ /* 0x000fe40003f06070 */
[----:B------:R-:W-:Y:S01]  /*1fac0*/  IADD3 R0, R4, 0x100000, RZ ;  /* 0x0010000004007810 */ /* 0x000fe20007ffe0ff */
[----:B------:R-:W-:Y:S01]  /*1fad0*/  STL.64 [R1+0xbb8], R20 ;  /* 0x000bb81401007387 */ /* 0x000fe20000100a00 */
[----:B------:R-:W-:-:S05]  /*1fae0*/  IMAD.WIDE R6, R248, 0x4, R6 ;  /* 0x00000004f8067825 */ /* 0x000fca00078e0206 */
        /* <DEDUP_REMOVED lines=14> */
[----:B------:R-:W-:-:S04]  /*1fbd0*/  IADD3 R0, R5, -0x98, RZ ;  /* 0xffffff6805007810 */ /* 0x000fc80007ffe0ff */
[----:B------:R-:W-:Y:S01]  /*1fbe0*/  ISETP.GE.U32.AND P5, PT, R0, 0x7fffff29, PT ;  /* 0x7fffff290000780c */ /* 0x000fe20003fa6070 */
[----:B---3--:R-:W-:Y:S02]  /*1fbf0*/  IMAD.WIDE R20, R248, 0x4, R14 ;  /* 0x00000004f8147825 */ /* 0x008fe400078e020e */
[----:B------:R-:W3:Y:S01]  /*1fc00*/  LDL.LU.64 R14, [R1+0x8a0] ;  /* 0x0008a000010e7983 */ /* 0x000ee20000300a00 */
[----:B------:R-:W-:-:S03]  /*1fc10*/  IADD3 R0, R4, 0x100000, RZ ;  /* 0x0010000004007810 */ /* 0x000fc60007ffe0ff */
[----:B------:R-:W-:Y:S04]  /*1fc20*/  STL.64 [R1+0xb58], R20 ;  /* 0x000b581401007387 */ /* 0x000fe80000100a00 */
[----:B------:R4:W-:Y:S01]  /*1fc30*/  LDGSTS.E [R2+-0x3c400], [R20.64], !P0 ;  /* 0xc3c0000014027fae */ /* 0x0009e2000c121844 */
[----:B------:R-:W-:-:S05]  /*1fc40*/  IMAD.WIDE R12, R248, 0x4, R12 ;  /* 0x00000004f80c7825 */ /* 0x000fca00078e020c */
[----:B------:R1:W-:Y:S04]  /*1fc50*/  STL.64 [R1+0xb50], R12 ;  /* 0x000b500c01007387 */ /* 0x0003e80000100a00 */
[----:B------:R1:W-:Y:S04]  /*1fc60*/  LDGSTS.E [R0+-0x3c200], [R12.64], !P0 ;  /* 0xc3e000000c007fae */ /* 0x0003e8000c121844 */
[----:B-1----:R-:W3:Y:S01]  /*1fc70*/  LDL.LU.64 R12, [R1+0x898] ;  /* 0x00089800010c7983 */ /* 0x002ee20000300a00 */
[----:B------:R-:W-:Y:S01]  /*1fc80*/  IADD3 R0, R5, -0x9c, RZ ;  /* 0xffffff6405007810 */ /* 0x000fe20007ffe0ff */
[----:B----4-:R-:W-:-:S02]  /*1fc90*/  IMAD.WIDE R20, R248, 0x4, R10 ;  /* 0x00000004f8147825 */ /* 0x010fc400078e020a */
[----:B------:R-:W4:Y:S01]  /*1fca0*/  LDL.LU.64 R10, [R1+0x890] ;  /* 0x00089000010a7983 */ /* 0x000f220000300a00 */
[----:B------:R-:W-:Y:S02]  /*1fcb0*/  ISETP.GE.U32.AND P0, PT, R0, 0x7fffff25, PT ;  /* 0x7fffff250000780c */ /* 0x000fe40003f06070 */
[----:B------:R-:W-:Y:S01]  /*1fcc0*/  IADD3 R0, R4, 0x100000, RZ ;  /* 0x0010000004007810 */ /* 0x000fe20007ffe0ff */
[----:B------:R-:W-:Y:S04]  /*1fcd0*/  STL.64 [R1+0xb28], R20 ;  /* 0x000b281401007387 */ /* 0x000fe80000100a00 */
[----:B------:R1:W-:Y:S01]  /*1fce0*/  LDGSTS.E [R2+-0x3b400], [R20.64], !P3 ;  /* 0xc4c0000014027fae */ /* 0x0003e2000d921844 */
[----:B------:R-:W-:-:S05]  /*1fcf0*/  IMAD.WIDE R8, R248, 0x4, R8 ;  /* 0x00000004f8087825 */ /* 0x000fca00078e0208 */
[----:B------:R1:W-:Y:S04]  /*1fd00*/  STL.64 [R1+0xb20], R8 ;  /* 0x000b200801007387 */ /* 0x0003e80000100a00 */
[----:B------:R1:W-:Y:S04]  /*1fd10*/  LDGSTS.E [R0+-0x3b200], [R8.64], !P3 ;  /* 0xc4e0000008007fae */ /* 0x0003e8000d921844 */
[----:B-1----:R-:W4:Y:S01]  /*1fd20*/  LDL.LU.64 R8, [R1+0x888] ;  /* 0x0008880001087983 */ /* 0x002f220000300a00 */
[----:B------:R-:W-:-:S03]  /*1fd30*/  IMAD.WIDE R20, R248, 0x4, R6 ;  /* 0x00000004f8147825 */ /* 0x000fc600078e0206 */
[----:B------:R-:W4:Y:S01]  /*1fd40*/  LDL.LU.64 R6, [R1+0x880] ;  /* 0x0008800001067983 */ /* 0x000f220000300a00 */
[C---:B------:R-:W-:Y:S01]  /*1fd50*/  IADD3 R0, R5.reuse, -0xa0, RZ ;  /* 0xffffff6005007810 */ /* 0x040fe20007ffe0ff */
[----:B------:R-:W-:Y:S02]  /*1fd60*/  IMAD.WIDE R18, R248, 0x4, R18 ;  /* 0x00000004f8127825 */ /* 0x000fe400078e0212 */
[----:B------:R1:W-:Y:S01]  /*1fd70*/  LDGSTS.E [R2+-0x3a400], [R20.64], !P5 ;  /* 0xc5c0000014027fae */ /* 0x0003e2000e921844 */
[----:B------:R-:W-:Y:S02]  /*1fd80*/  ISETP.GE.U32.AND P3, PT, R0, 0x7fffff21, PT ;  /* 0x7fffff210000780c */ /* 0x000fe40003f66070 */
[----:B------:R-:W-:Y:S01]  /*1fd90*/  IADD3 R0, R4, 0x100000, RZ ;  /* 0x0010000004007810 */ /* 0x000fe20007ffe0ff */
[----:B------:R1:W-:Y:S04]  /*1fda0*/  STL.64 [R1+0xaf8], R20 ;  /* 0x000af81401007387 */ /* 0x0003e80000100a00 */
[----:B------:R1:W-:Y:S04]  /*1fdb0*/  STL.64 [R1+0xaf0], R18 ;  /* 0x000af01201007387 */ /* 0x0003e80000100a00 */
[----:B------:R1:W-:Y:S04]  /*1fdc0*/  LDGSTS.E [R0+-0x3a200], [R18.64], !P5 ;  /* 0xc5e0000012007fae */ /* 0x0003e8000e921844 */
[----:B-1----:R-:W4:Y:S01]  /*1fdd0*/  LDL.LU.64 R20, [R1+0x878] ;  /* 0x0008780001147983 */ /* 0x002f220000300a00 */
[----:B------:R-:W-:-:S03]  /*1fde0*/  IADD3 R0, R5, -0xa4, RZ ;  /* 0xffffff5c05007810 */ /* 0x000fc60007ffe0ff */
[----:B------:R-:W4:Y:S01]  /*1fdf0*/  LDL.LU.64 R18, [R1+0x870] ;  /* 0x0008700001127983 */ /* 0x000f220000300a00 */
[----:B------:R-:W-:Y:S02]  /*1fe00*/  ISETP.GE.U32.AND P5, PT, R0, 0x7fffff1d, PT ;  /* 0x7fffff1d0000780c */ /* 0x000fe40003fa6070 */
[----:B------:R-:W-:Y:S01]  /*1fe10*/  IADD3 R0, R4, 0x100000, RZ ;  /* 0x0010000004007810 */ /* 0x000fe20007ffe0ff */
[----:B--2---:R-:W-:-:S05]  /*1fe20*/  IMAD.WIDE R16, R248, 0x4, R16 ;  /* 0x00000004f8107825 */ /* 0x004fca00078e0210 */
[----:B------:R1:W-:Y:S04]  /*1fe30*/  STL.64 [R1+0xac8], R16 ;  /* 0x000ac81001007387 */ /* 0x0003e80000100a00 */
[----:B------:R1:W-:Y:S01]  /*1fe40*/  LDGSTS.E [R2+-0x39400], [R16.64], !P0 ;  /* 0xc6c0000010027fae */ /* 0x0003e2000c121844 */
[----:B---3--:R-:W-:-:S05]  /*1fe50*/  IMAD.WIDE R14, R248, 0x4, R14 ;  /* 0x00000004f80e7825 */ /* 0x008fca00078e020e */
[----:B------:R2:W-:Y:S04]  /*1fe60*/  STL.64 [R1+0xac0], R14 ;  /* 0x000ac00e01007387 */ /* 0x0005e80000100a00 */
[----:B------:R2:W-:Y:S04]  /*1fe70*/  LDGSTS.E [R0+-0x39200], [R14.64], !P0 ;  /* 0xc6e000000e007fae */ /* 0x0005e8000c121844 */
[----:B-1----:R-:W3:Y:S04]  /*1fe80*/  LDL.LU.64 R16, [R1+0x868] ;  /* 0x0008680001107983 */ /* 0x002ee80000300a00 */
[----:B--2---:R-:W2:Y:S01]  /*1fe90*/  LDL.LU.64 R14, [R1+0x860] ;  /* 0x00086000010e7983 */ /* 0x004ea20000300a00 */
[----:B------:R-:W-:-:S04]  /*1fea0*/  IADD3 R0, R5, -0xa8, RZ ;  /* 0xffffff5805007810 */ /* 0x000fc80007ffe0ff */
[----:B------:R-:W-:Y:S02]  /*1feb0*/  ISETP.GE.U32.AND P0, PT, R0, 0x7fffff19, PT ;  /* 0x7fffff190000780c */ /* 0x000fe40003f06070 */
[----:B------:R-:W-:Y:S01]  /*1fec0*/  IADD3 R0, R4, 0x100000, RZ ;  /* 0x0010000004007810 */ /* 0x000fe20007ffe0ff */
[----:B------:R-:W-:-:S05]  /*1fed0*/  IMAD.WIDE R12, R248, 0x4, R12 ;  /* 0x00000004f80c7825 */ /* 0x000fca00078e020c */
[----:B------:R1:W-:Y:S04]  /*1fee0*/  STL.64 [R1+0xa98], R12 ;  /* 0x000a980c01007387 */ /* 0x0003e80000100a00 */
[----:B------:R1:W-:Y:S01]  /*1fef0*/  LDGSTS.E [R2+-0x38400], [R12.64], !P3 ;  /* 0xc7c000000c027fae */ /* 0x0003e2000d921844 */
[----:B----4-:R-:W-:-:S05]  /*1ff00*/  IMAD.WIDE R10, R248, 0x4, R10 ;  /* 0x00000004f80a7825 */ /* 0x010fca00078e020a */
[----:B------:R4:W-:Y:S04]  /*1ff10*/  STL.64 [R1+0xa90], R10 ;  /* 0x000a900a01007387 */ /* 0x0009e80000100a00 */
[----:B------:R4:W-:Y:S04]  /*1ff20*/  LDGSTS.E [R0+-0x38200], [R10.64], !P3 ;  /* 0xc7e000000a007fae */ /* 0x0009e8000d921844 */
[----:B-1----:R-:W2:Y:S04]  /*1ff30*/  LDL.LU.64 R12, [R1+0x850] ;  /* 0x00085000010c7983 */ /* 0x002ea80000300a00 */
[----:B----4-:R-:W4:Y:S01]  /*1ff40*/  LDL.LU.64 R10, [R1+0x848] ;  /* 0x00084800010a7983 */ /* 0x010f220000300a00 */
[----:B------:R-:W-:-:S03]  /*1ff50*/  IMAD.WIDE R24, R248, 0x4, R8 ;  /* 0x00000004f8187825 */ /* 0x000fc600078e0208 */
[----:B------:R-:W4:Y:S01]  /*1ff60*/  LDL.LU.64 R8, [R1+0x840] ;  /* 0x0008400001087983 */ /* 0x000f220000300a00 */
[----:B------:R-:W-:Y:S01]  /*1ff70*/  IMAD.WIDE R22, R248, 0x4, R6 ;  /* 0x00000004f8167825 */ /* 0x000fe200078e0206 */
[----:B------:R-:W-:Y:S02]  /*1ff80*/  IADD3 R0, R5, -0xac, RZ ;  /* 0xffffff5405007810 */ /* 0x000fe40007ffe0ff */
[----:B------:R-:W4:Y:S02]  /*1ff90*/  LDL.LU.64 R6, [R1+0x838] ;  /* 0x0008380001067983 */ /* 0x000f240000300a00 */
[----:B------:R-:W-:Y:S02]  /*1ffa0*/  ISETP.GE.U32.AND P3, PT, R0, 0x7fffff15, PT ;  /* 0x7fffff150000780c */ /* 0x000fe40003f66070 */
[----:B------:R1:W-:Y:S01]  /*1ffb0*/  LDGSTS.E [R2+-0x37400], [R24.64], !P5 ;  /* 0xc8c0000018027fae */ /* 0x0003e2000e921844 */
[----:B------:R-:W-:-:S05]  /*1ffc0*/  IADD3 R0, R4, 0x100000, RZ ;  /* 0x0010000004007810 */ /* 0x000fca0007ffe0ff */
[----:B------:R1:W-:Y:S01]  /*1ffd0*/  LDGSTS.E [R0+-0x37200], [R22.64], !P5 ;  /* 0xc8e0000016007fae */ /* 0x0003e2000e921844 */
[----:B------:R-:W-:Y:S01]  /*1ffe0*/  IMAD.WIDE R20, R248, 0x4, R20 ;  /* 0x00000004f8147825 */ /* 0x000fe200078e0214 */
[----:B-1----:R-:W-:-:S04]  /*1fff0*/  IADD3 R0, R5, -0xb0, RZ ;  /* 0xffffff5005007810 */ /* 0x002fc80007ffe0ff */
[----:B------:R1:W-:Y:S01]  /*20000*/  LDGSTS.E [R2+-0x36400], [R20.64], !P0 ;  /* 0xc9c0000014027fae */ /* 0x0003e2000c121844 */
[----:B------:R-:W-:Y:S01]  /*20010*/  ISETP.GE.U32.AND P5, PT, R0, 0x7fffff11, PT ;  /* 0x7fffff110000780c */ /* 0x000fe20003fa6070 */
[----:B------:R-:W-:Y:S01]  /*20020*/  IMAD.WIDE R18, R248, 0x4, R18 ;  /* 0x00000004f8127825 */ /* 0x000fe200078e0212 */
[----:B------:R-:W-:-:S05]  /*20030*/  IADD3 R0, R4, 0x100000, RZ ;  /* 0x0010000004007810 */ /* 0x000fca0007ffe0ff */
[----:B------:R1:W-:Y:S04]  /*20040*/  LDGSTS.E [R0+-0x36200], [R18.64], !P0 ;  /* 0xc9e0000012007fae */ /* 0x0003e8000c121844 */
[----:B------:R-:W-:Y:S01]  /*20050*/  STL.64 [R1+0x9f8], R24 ;  /* 0x0009f81801007387 */ /* 0x000fe20000100a00 */
[----:B-1----:R-:W-:-:S03]  /*20060*/  IADD3 R0, R5, -0xb4, RZ ;  /* 0xffffff4c05007810 */ /* 0x002fc60007ffe0ff */
[----:B------:R-:W-:Y:S01]  /*20070*/  STL.64 [R1+0x9f0], R22 ;  /* 0x0009f01601007387 */ /* 0x000fe20000100a00 */
[----:B------:R-:W-:-:S03]  /*20080*/  ISETP.GE.U32.AND P0, PT, R0, 0x7fffff0d, PT ;  /* 0x7fffff0d0000780c */ /* 0x000fc60003f06070 */
[----:B------:R-:W-:Y:S01]  /*20090*/  STL.64 [R1+0x9d8], R20 ;  /* 0x0009d81401007387 */ /* 0x000fe20000100a00 */
[----:B------:R-:W-:-:S03]  /*200a0*/  IADD3 R0, R4, 0x100000, RZ ;  /* 0x0010000004007810 */ /* 0x000fc60007ffe0ff */
[----:B------:R1:W-:Y:S01]  /*200b0*/  STL.64 [R1+0x9d0], R18 ;  /* 0x0009d01201007387 */ /* 0x0003e20000100a00 */
[----:B---3--:R-:W-:-:S04]  /*200c0*/  IMAD.WIDE R16, R248, 0x4, R16 ;  /* 0x00000004f8107825 */ /* 0x008fc800078e0210 */
[----:B--2---:R-:W-:Y:S01]  /*200d0*/  IMAD.WIDE R14, R248, 0x4, R14 ;  /* 0x00000004f80e7825 */ /* 0x004fe200078e020e */
[----:B------:R-:W-:Y:S04]  /*200e0*/  STL.64 [R1+0x9b8], R16 ;  /* 0x0009b81001007387 */ /* 0x000fe80000100a00 */
[----:B------:R3:W-:Y:S04]  /*200f0*/  LDGSTS.E [R2+-0x35400], [R16.64], !P3 ;  /* 0xcac0000010027fae */ /* 0x0007e8000d921844 */
[----:B------:R3:W-:Y:S04]  /*20100*/  STL.64 [R1+0x9b0], R14 ;  /* 0x0009b00e01007387 */ /* 0x0007e80000100a00 */
[----:B------:R3:W-:Y:S04]  /*20110*/  LDGSTS.E [R0+-0x35200], [R14.64], !P3 ;  /* 0xcae000000e007fae */ /* 0x0007e8000d921844 */
[----:B-1----:R-:W2:Y:S01]  /*20120*/  LDL.LU.64 R18, [R1+0x830] ;  /* 0x0008300001127983 */ /* 0x002ea20000300a00 */
[----:B---3--:R-:W-:-:S03]  /*20130*/  IADD3 R0, R5, -0xb8, RZ ;  /* 0xffffff4805007810 */ /* 0x008fc60007ffe0ff */
[----:B------:R-:W3:Y:S01]  /*20140*/  LDL.LU.64 R14, [R1+0x828] ;  /* 0x00082800010e7983 */ /* 0x000ee20000300a00 */
[----:B------:R-:W-:Y:S02]  /*20150*/  ISETP.GE.U32.AND P3, PT, R0, 0x7fffff09, PT ;  /* 0x7fffff090000780c */ /* 0x000fe40003f66070 */
[----:B------:R-:W-:Y:S01]  /*20160*/  IADD3 R0, R4, 0x100000, RZ ;  /* 0x0010000004007810 */ /* 0x000fe20007ffe0ff */
[----:B------:R-:W-:-:S04]  /*20170*/  IMAD.WIDE R12, R248, 0x4, R12 ;  /* 0x00000004f80c7825 */ /* 0x000fc800078e020c */
[C---:B----4-:R-:W-:Y:S01]  /*20180*/  IMAD.WIDE R10, R248.reuse, 0x4, R10 ;  /* 0x00000004f80a7825 */ /* 0x050fe200078e020a */
[----:B------:R1:W-:Y:S04]  /*20190*/  STL.64 [R1+0x998], R12 ;  /* 0x0009980c01007387 */ /* 0x0003e80000100a00 */
[----:B------:R1:W-:Y:S04]  /*201a0*/  LDGSTS.E [R2+-0x34400], [R12.64], !P5 ;  /* 0xcbc000000c027fae */ /* 0x0003e8000e921844 */
[----:B------:R4:W-:Y:S04]  /*201b0*/  STL.64 [R1+0x990], R10 ;  /* 0x0009900a01007387 */ /* 0x0009e80000100a00 */
[----:B------:R4:W-:Y:S01]  /*201c0*/  LDGSTS.E [R0+-0x34200], [R10.64], !P5 ;  /* 0xcbe000000a007fae */ /* 0x0009e2000e921844 */
[----:B-1----:R-:W-:-:S05]  /*201d0*/  IMAD.WIDE R12, R248, 0x4, R8 ;  /* 0x00000004f80c7825 */ /* 0x002fca00078e0208 */
[----:B------:R1:W-:Y:S04]  /*201e0*/  LDGSTS.E [R2+-0x33400], [R12.64], !P0 ;  /* 0xccc000000c027fae */ /* 0x0003e8000c121844 */
[----:B----4-:R-:W4:Y:S04]  /*201f0*/  LDL.LU.64 R10, [R1+0x820] ;  /* 0x00082000010a7983 */ /* 0x010f280000300a00 */
[----:B------:R-:W4:Y:S01]  /*20200*/  LDL.LU.64 R8, [R1+0x5e0] ;  /* 0x0005e00001087983 */ /* 0x000f220000300a00 */
[----:B------:R-:W-:-:S03]  /*20210*/  IMAD.WIDE R6, R248, 0x4, R6 ;  /* 0x00000004f8067825 */ /* 0x000fc600078e0206 */
[----:B------:R1:W-:Y:S04]  /*20220*/  STL.64 [R1+0x978], R12 ;  /* 0x0009780c01007387 */ /* 0x0003e80000100a00 */
[----:B------:R1:W-:Y:S04]  /*20230*/  STL.64 [R1+0x970], R6 ;  /* 0x0009700601007387 */ /* 0x0003e80000100a00 */
[----:B------:R1:W-:Y:S04]  /*20240*/  LDGSTS.E [R0+-0x33200], [R6.64], !P0 ;  /* 0xcce0000006007fae */ /* 0x0003e8000c121844 */
[----:B-1----:R-:W4:Y:S04]  /*20250*/  LDL.LU.64 R12, [R1+0x5d8] ;  /* 0x0005d800010c7983 */ /* 0x002f280000300a00 */
[----:B------:R-:W4:Y:S01]  /*20260*/  LDL.LU.64 R6, [R1+0x5d0] ;  /* 0x0005d00001067983 */ /* 0x000f220000300a00 */
[----:B------:R-:W-:-:S04]  /*20270*/  MOV R17, 0x3f ;  /* 0x0000003f00117802 */ /* 0x000fc80000000f00 */
[----:B------:R-:W-:Y:S02]  /*20280*/  IADD3 R17, R17, c[0x0][0x180], RZ ;  /* 0x0000600011117a10 */ /* 0x000fe40007ffe0ff */
[----:B------:R-:W-:Y:S02]  /*20290*/  SEL R0, RZ, 0x4, P2 ;  /* 0x00000004ff007807 */ /* 0x000fe40001000000 */
[----:B------:R-:W-:Y:S02]  /*202a0*/  ISETP.GT.AND P0, PT, R17, 0xbf, PT ;  /* 0x000000bf1100780c */ /* 0x000fe40003f04270 */
[----:B------:R-:W-:Y:S02]  /*202b0*/  IADD3 R249, R4, 0x100000, RZ ;  /* 0x0010000004f97810 */ /* 0x000fe40007ffe0ff */
[----:B------:R-:W-:Y:S02]  /*202c0*/  SEL R0, R0, RZ, P0 ;  /* 0x000000ff00007207 */ /* 0x000fe40000000000 */
[----:B------:R-:W-:-:S02]  /*202d0*/  IADD3 R2, R5, -0x100, RZ ;  /* 0xffffff0005027810 */ /* 0x000fc40007ffe0ff */
[----:B------:R-:W-:Y:S02]  /*202e0*/  ISETP.NE.U32.AND P2, PT, R0, RZ, PT ;  /* 0x000000ff0000720c */ /* 0x000fe40003f45070 */
[----:B------:R-:W-:Y:S02]  /*202f0*/  SEL R0, RZ, 0x4, P1 ;  /* 0x00000004ff007807 */ /* 0x000fe40000800000 */
[----:B------:R-:W-:Y:S02]  /*20300*/  ISETP.GT.AND P1, PT, R17, 0xff, PT ;  /* 0x000000ff1100780c */ /* 0x000fe40003f24270 */
[----:B------:R-:W-:Y:S02]  /*20310*/  ISETP.GE.AND P5, PT, R252, R2, PT ;  /* 0x00000002fc00720c */ /* 0x000fe40003fa6270 */
[----:B------:R-:W-:Y:S02]  /*20320*/  ISETP.GE.U32.AND P0, PT, R2, 0x7ffffec1, PT ;  /* 0x7ffffec10200780c */ /* 0x000fe40003f06070 */
[----:B------:R-:W-:-:S02]  /*20330*/  SEL R2, R0, RZ, P1 ;  /* 0x000000ff00027207 */ /* 0x000fc40000800000 */
[----:B------:R-:W-:Y:S02]  /*20340*/  SEL R0, RZ, 0x4, P5 ;  /* 0x00000004ff007807 */ /* 0x000fe40002800000 */
[----:B------:R-:W-:Y:S02]  /*20350*/  IADD3 R252, R5, -0xbc, RZ ;  /* 0xffffff4405fc7810 */ /* 0x000fe40007ffe0ff */
[----:B------:R-:W-:Y:S02]  /*20360*/  ISETP.GT.AND P5, PT, R17, 0x13f, PT ;  /* 0x0000013f1100780c */ /* 0x000fe40003fa4270 */
[----:B------:R-:W-:Y:S02]  /*20370*/  ISETP.GE.U32.AND P1, PT, R252, 0x7fffff05, PT ;  /* 0x7fffff05fc00780c */ /* 0x000fe40003f26070 */
[----:B------:R-:W-:-:S04]  /*20380*/  SEL R0, R0, RZ, P5 ;  /* 0x000000ff00007207 */ /* 0x000fc80002800000 */
[----:B------:R-:W-:Y:S02]  /*20390*/  ISETP.NE.U32.AND P5, PT, R0, RZ, PT ;  /* 0x000000ff0000720c */ /* 0x000fe40003fa5070 */
[----:B------:R-:W-:Y:S01]  /*203a0*/  IADD3 R0, R4, 0x100000, RZ ;  /* 0x0010000004007810 */ /* 0x000fe20007ffe0ff */
[----:B--2---:R-:W-:-:S05]  /*203b0*/  IMAD.WIDE R18, R248, 0x4, R18 ;  /* 0x00000004f8127825 */ /* 0x004fca00078e0212 */
[----:B------:R-:W-:Y:S01]  /*203c0*/  STL.64 [R1+0x958], R18 ;  /* 0x0009581201007387 */ /* 0x000fe20000100a00 */
[----:B---3--:R-:W-:-:S03]  /*203d0*/  IMAD.WIDE R14, R248, 0x4, R14 ;  /* 0x00000004f80e7825 */ /* 0x008fc600078e020e */
[----:B------:R1:W-:Y:S04]  /*203e0*/  LDGSTS.E [R249+-0x32400], [R18.64], !P3 ;  /* 0xcdc0000012f97fae */ /* 0x0003e8000d921844 */
[----:B------:R2:W-:Y:S04]  /*203f0*/  STL.64 [R1+0x950], R14 ;  /* 0x0009500e01007387 */ /* 0x0005e80000100a00 */
[----:B------:R2:W-:Y:S04]  /*20400*/  LDGSTS.E [R249+-0x32200], [R14.64], !P3 ;  /* 0xcde000000ef97fae */ /* 0x0005e8000d921844 */
[----:B--2---:R-:W2:Y:S01]  /*20410*/  LDL.LU.64 R14, [R1+0x5c8] ;  /* 0x0005c800010e7983 */ /* 0x004ea20000300a00 */
[----:B------:R-:W-:-:S02]  /*20420*/  ISETP.NE.U32.AND P3, PT, R2, RZ, PT ;  /* 0x000000ff0200720c */ /* 0x000fc40003f65070 */
[----:B------:R-:W-:Y:S01]  /*20430*/  IADD3 R2, R4, 0x100000, RZ ;  /* 0x0010000004027810 */ /* 0x000fe20007ffe0ff */
[C---:B----4-:R-:W-:Y:S02]  /*20440*/  IMAD.WIDE R16, R248.reuse, 0x4, R10 ;  /* 0x00000004f8107825 */ /* 0x050fe400078e020a */
[----:B------:R-:W3:Y:S02]  /*20450*/  LDL.LU.64 R10, [R1+0x5c0] ;  /* 0x0005c000010a7983 */ /* 0x000ee40000300a00 */
[C---:B------:R-:W-:Y:S02]  /*20460*/  IMAD.WIDE R8, R248.reuse, 0x4, R8 ;  /* 0x00000004f8087825 */ /* 0x040fe400078e0208 */
[----:B------:R-:W4:Y:S04]  /*20470*/  LDL.LU.64 R24, [R1+0x5b8] ;  /* 0x0005b80001187983 */ /* 0x000f280000300a00 */
[----:B------:R-:W-:Y:S04]  /*20480*/  STL.64 [R1+0x938], R16 ;  /* 0x0009381001007387 */ /* 0x000fe80000100a00 */
[----:B------:R1:W-:Y:S04]  /*20490*/  STL.64 [R1+0x930], R8 ;  /* 0x0009300801007387 */ /* 0x0003e80000100a00 */
[----:B------:R-:W4:Y:S04]  /*204a0*/  LDL.LU.64 R22, [R1+0x5b0] ;  /* 0x0005b00001167983 */ /* 0x000f280000300a00 */
[----:B------:R1:W-:Y:S04]  /*204b0*/  LDGSTS.E [R2+-0x31400], [R16.64], !P1 ;  /* 0xcec0000010027fae */ /* 0x0003e8000c921844 */
[----:B------:R1:W-:Y:S04]  /*204c0*/  LDGSTS.E [R0+-0x31200], [R8.64], !P1 ;  /* 0xcee0000008007fae */ /* 0x0003e8000c921844 */
[----:B-1----:R-:W4:Y:S04]  /*204d0*/  LDL.LU.64 R8, [R1+0x5a8] ;  /* 0x0005a80001087983 */ /* 0x002f280000300a00 */
[----:B------:R-:W4:Y:S04]  /*204e0*/  LDL.LU.64 R30, [R1+0x5a0] ;  /* 0x0005a000011e7983 */ /* 0x000f280000300a00 */
[----:B------:R-:W4:Y:S01]  /*204f0*/  LDL.LU.64 R20, [R1+0x598] ;  /* 0x0005980001147983 */ /* 0x000f220000300a00 */
[----:B------:R-:W-:-:S03]  /*20500*/  IMAD.WIDE R16, R248, 0x4, R12 ;  /* 0x00000004f8107825 */ /* 0x000fc600078e020c */
[----:B------:R-:W4:Y:S01]  /*20510*/  LDL.LU.64 R12, [R1+0x590] ;  /* 0x00059000010c7983 */ /* 0x000f220000300a00 */
[----:B------:R-:W-:-:S03]  /*20520*/  IMAD.WIDE R18, R248, 0x4, R6 ;  /* 0x00000004f8127825 */ /* 0x000fc600078e0206 */
[----:B------:R1:W-:Y:S04]  /*20530*/  STL.64 [R1+0x918], R16 ;  /* 0x0009181001007387 */ /* 0x0003e80000100a00 */
[----:B------:R1:W-:Y:S04]  /*20540*/  STL.64 [R1+0x910], R18 ;  /* 0x0009101201007387 */ /* 0x0003e80000100a00 */
[----:B------:R-:W4:Y:S01]  /*20550*/  LDL.LU.64 R6, [R1+0x588] ;  /* 0x0005880001067983 */ /* 0x000f220000300a00 */
[----:B------:R-:W-:-:S03]  /*20560*/  IADD3 R0, R5, -0xc1, RZ ;  /* 0xffffff3f05007810 */ /* 0x000fc60007ffe0ff */
[----:B------:R-:W4:Y:S04]  /*20570*/  LDL.LU.64 R40, [R1+0x580] ;  /* 0x0005800001287983 */ /* 0x000f280000300a00 */
[----:B------:R-:W4:Y:S01]  /*20580*/  LDL.LU.64 R38, [R1+0x578] ;  /* 0x0005780001267983 */ /* 0x000f220000300a00 */
[----:B------:R-:W-:Y:S02]  /*20590*/  ISETP.GE.U32.AND P1, PT, R0, 0x7fffff00, PT ;  /* 0x7fffff000000780c */ /* 0x000fe40003f26070 */
[----:B------:R-:W-:Y:S01]  /*205a0*/  IADD3 R0, R4, 0x100000, RZ ;  /* 0x0010000004007810 */ /* 0x000fe20007ffe0ff */
[----:B------:R1:W-:Y:S04]  /*205b0*/  LDGSTS.E [R2+-0x30400], [R16.64], !P6 ;  /* 0xcfc0000010027fae */ /* 0x0003e8000f121844 */
[----:B------:R-:W4:Y:S04]  /*205c0*/  LDL.LU.64 R28, [R1+0x570] ;  /* 0x00057000011c7983 */ /* 0x000f280000300a00 */
[----:B------:R1:W-:Y:S04]  /*205d0*/  LDGSTS.E [R0+-0x30200], [R18.64], !P6 ;  /* 0xcfe0000012007fae */ /* 0x0003e8000f121844 */
[----:B-1----:R-:W4:Y:S01]  /*205e0*/  LDL.LU.64 R16, [R1+0x568] ;  /* 0x0005680001107983 */ /* 0x002f220000300a00 */
[----:B------:R-:W-:-:S03]  /*205f0*/  IMAD.WIDE R72, R3, 0x4, R72 ;  /* 0x0000000403487825 */ /* 0x000fc600078e0248 */
[----:B------:R-:W0:Y:S04]  /*20600*/  LDGDEPBAR ;  /* 0x00000000000079af */ /* 0x000e280000000000 */
[----:B------:R-:W4:Y:S01]  /*20610*/  LDL.LU.64 R18, [R1+0x560] ;  /* 0x0005600001127983 */ /* 0x000f220000300a00 */
[----:B------:R-:W-:-:S03]  /*20620*/  IADD3 R0, R5, -0xc2, RZ ;  /* 0xffffff3e05007810 */ /* 0x000fc60007ffe0ff */
[----:B------:R-:W4:Y:S04]  /*20630*/  LDL.LU.64 R4, [R1+0x558] ;  /* 0x0005580001047983 */ /* 0x000f280000300a00 */
[----:B------:R-:W4:Y:S01]  /*20640*/  LDL.LU.64 R36, [R1+0x550] ;  /* 0x0005500001247983 */ /* 0x000f220000300a00 */
[----:B--2---:R-:W-:-:S03]  /*20650*/  IMAD.WIDE R26, R3, 0x4, R14 ;  /* 0x00000004031a7825 */ /* 0x004fc600078e020e */
[----:B------:R-:W2:Y:S04]  /*20660*/  LDL.LU.64 R14, [R1+0x548] ;  /* 0x00054800010e7983 */ /* 0x000ea80000300a00 */
[----:B------:R3:W-:Y:S04]  /*20670*/  STL.64 [R1+0x1f0], R26 ;  /* 0x0001f01a01007387 */ /* 0x0007e80000100a00 */
[----:B------:R-:W2:Y:S01]  /*20680*/  LDL.LU.64 R34, [R1+0x540] ;  /* 0x0005400001227983 */ /* 0x000ea20000300a00 */
[----:B---3--:R-:W-:-:S03]  /*20690*/  IMAD.WIDE R26, R3, 0x4, R10 ;  /* 0x00000004031a7825 */ /* 0x008fc600078e020a */
[----:B------:R-:W3:Y:S01]  /*206a0*/  LDL.LU.64 R10, [R1+0x538] ;  /* 0x00053800010a7983 */ /* 0x000ee20000300a00 */
[----:B----4-:R-:W-:-:S03]  /*206b0*/  IMAD.WIDE R32, R3, 0x4, R24 ;  /* 0x0000000403207825 */ /* 0x010fc600078e0218 */
[----:B------:R1:W-:Y:S01]  /*206c0*/  STL.64 [R1+0x908], R26 ;  /* 0x0009081a01007387 */ /* 0x0003e20000100a00 */
[----:B------:R-:W-:-:S03]  /*206d0*/  IMAD.WIDE R24, R3, 0x4, R22 ;  /* 0x0000000403187825 */ /* 0x000fc600078e0216 */
[----:B-1----:R-:W4:Y:S04]  /*206e0*/  LDL.LU.64 R26, [R1+0x530] ;  /* 0x00053000011a7983 */ /* 0x002f280000300a00 */
[----:B------:R1:W-:Y:S04]  /*206f0*/  STL.64 [R1+0x900], R32 ;  /* 0x0009002001007387 */ /* 0x0003e80000100a00 */
[----:B------:R-:W4:Y:S04]  /*20700*/  LDL.LU.64 R22, [R1+0x528] ;  /* 0x0005280001167983 */ /* 0x000f280000300a00 */
[----:B------:R1:W-:Y:S02]  /*20710*/  STL.64 [R1+0x8f8], R24 ;  /* 0x0008f81801007387 */ /* 0x0003e40000100a00 */
[----:B-1----:R-:W-:-:S02]  /*20720*/  IMAD.WIDE R32, R3, 0x4, R8 ;  /* 0x0000000403207825 */ /* 0x002fc400078e0208 */
[----:B------:R-:W4:Y:S02]  /*20730*/  LDL.LU.64 R24, [R1+0x520] ;  /* 0x0005200001187983 */ /* 0x000f240000300a00 */
[C---:B------:R-:W-:Y:S02]  /*20740*/  IMAD.WIDE R30, R3.reuse, 0x4, R30 ;  /* 0x00000004031e7825 */ /* 0x040fe400078e021e */
[----:B------:R-:W4:Y:S02]  /*20750*/  LDL.LU.64 R8, [R1+0x518] ;  /* 0x0005180001087983 */ /* 0x000f240000300a00 */
[C---:B------:R-:W-:Y:S02]  /*20760*/  IMAD.WIDE R20, R3.reuse, 0x4, R20 ;  /* 0x0000000403147825 */ /* 0x040fe400078e0214 */
[----:B------:R1:W-:Y:S02]  /*20770*/  STL.64 [R1+0x1e8], R32 ;  /* 0x0001e82001007387 */ /* 0x0003e40000100a00 */
[----:B------:R-:W-:-:S02]  /*20780*/  IMAD.WIDE R42, R3, 0x4, R12 ;  /* 0x00000004032a7825 */ /* 0x000fc400078e020c */
[----:B-1----:R-:W4:Y:S04]  /*20790*/  LDL.LU.64 R32, [R1+0x510] ;  /* 0x0005100001207983 */ /* 0x002f280000300a00 */
[----:B------:R1:W-:Y:S01]  /*207a0*/  STL.64 [R1+0x8f0], R30 ;  /* 0x0008f01e01007387 */ /* 0x0003e20000100a00 */
[----:B------:R-:W-:-:S03]  /*207b0*/  IMAD.WIDE R44, R3, 0x4, R6 ;  /* 0x00000004032c7825 */ /* 0x000fc600078e0206 */
[----:B-1----:R-:W4:Y:S04]  /*207c0*/  LDL.LU.64 R30, [R1+0x508] ;  /* 0x00050800011e7983 */ /* 0x002f280000300a00 */
[----:B------:R1:W-:Y:S04]  /*207d0*/  STL.64 [R1+0x8e8], R20 ;  /* 0x0008e81401007387 */ /* 0x0003e80000100a00 */
[----:B-1----:R-:W4:Y:S04]  /*207e0*/  LDL.LU.64 R20, [R1+0x500] ;  /* 0x0005000001147983 */ /* 0x002f280000300a00 */
[----:B------:R-:W4:Y:S04]  /*207f0*/  LDL.LU.64 R12, [R1+0x4f8] ;  /* 0x0004f800010c7983 */ /* 0x000f280000300a00 */
[----:B------:R1:W-:Y:S04]  /*20800*/  STL.64 [R1+0x8e0], R42 ;  /* 0x0008e02a01007387 */ /* 0x0003e80000100a00 */
[----:B------:R-:W4:Y:S04]  /*20810*/  LDL.LU.64 R6, [R1+0x4f0] ;  /* 0x0004f00001067983 */ /* 0x000f280000300a00 */
[----:B------:R-:W-:Y:S01]  /*20820*/  STL.64 [R1+0x1e0], R44 ;  /* 0x0001e02c01007387 */ /* 0x000fe20000100a00 */
[----:B-1----:R-:W-:-:S04]  /*20830*/  IMAD.WIDE R42, R3, 0x4, R40 ;  /* 0x00000004032a7825 */ /* 0x002fc800078e0228 */
[C---:B------:R-:W-:Y:S01]  /*20840*/  IMAD.WIDE R40, R3.reuse, 0x4, R38 ;  /* 0x0000000403287825 */ /* 0x040fe200078e0226 */
[----:B------:R-:W-:Y:S03]  /*20850*/  STL.64 [R1+0x8d8], R42 ;  /* 0x0008d82a01007387 */ /* 0x000fe60000100a00 */
[C---:B------:R-:W-:Y:S01]  /*20860*/  IMAD.WIDE R38, R3.reuse, 0x4, R28 ;  /* 0x0000000403267825 */ /* 0x040fe200078e021c */
[----:B------:R-:W-:Y:S03]  /*20870*/  STL.64 [R1+0x8d0], R40 ;  /* 0x0008d02801007387 */ /* 0x000fe60000100a00 */
[C---:B------:R-:W-:Y:S02]  /*20880*/  IMAD.WIDE R28, R3.reuse, 0x4, R16 ;  /* 0x00000004031c7825 */ /* 0x040fe400078e0210 */
[----:B------:R-:W4:Y:S04]  /*20890*/  LDL.LU.64 R16, [R1+0x4e8] ;  /* 0x0004e80001107983 */ /* 0x000f280000300a00 */
[----:B------:R1:W-:Y:S04]  /*208a0*/  STL.64 [R1+0x8c8], R38 ;  /* 0x0008c82601007387 */ /* 0x0003e80000100a00 */
[----:B------:R1:W-:Y:S02]  /*208b0*/  STL.64 [R1+0x1d8], R28 ;  /* 0x0001d81c01007387 */ /* 0x0003e40000100a00 */
[----:B-1----:R-:W-:-:S02]  /*208c0*/  IMAD.WIDE R38, R3, 0x4, R18 ;  /* 0x0000000403267825 */ /* 0x002fc400078e0212 */
[----:B------:R-:W4:Y:S04]  /*208d0*/  LDL.LU.64 R28, [R1+0x4e0] ;  /* 0x0004e000011c7983 */ /* 0x000f280000300a00 */
[----:B------:R-:W4:Y:S04]  /*208e0*/  LDL.LU.64 R18, [R1+0x4d8] ;  /* 0x0004d80001127983 */ /* 0x000f280000300a00 */
[----:B------:R1:W-:Y:S02]  /*208f0*/  STL.64 [R1+0x8c0], R38 ;  /* 0x0008c02601007387 */ /* 0x0003e40000100a00 */
[----:B-1----:R-:W-:-:S02]  /*20900*/  IMAD.WIDE R38, R3, 0x4, R4 ;  /* 0x0000000403267825 */ /* 0x002fc400078e0204 */
[----:B------:R-:W4:Y:S02]  /*20910*/  LDL.LU.64 R4, [R1+0x4d0] ;  /* 0x0004d00001047983 */ /* 0x000f240000300a00 */
[C---:B------:R-:W-:Y:S02]  /*20920*/  IMAD.WIDE R36, R3.reuse, 0x4, R36 ;  /* 0x0000000403247825 */ /* 0x040fe400078e0224 */
[----:B------:R2:W-:Y:S02]  /*20930*/  STL.64 [R1+0x8b8], R38 ;  /* 0x0008b82601007387 */ /* 0x0005e40000100a00 */
[C---:B--2---:R-:W-:Y:S02]  /*20940*/  IMAD.WIDE R38, R3.reuse, 0x4, R14 ;  /* 0x0000000403267825 */ /* 0x044fe400078e020e */
[----:B------:R-:W2:Y:S04]  /*20950*/  LDL.LU.64 R14, [R1+0x4c8] ;  /* 0x0004c800010e7983 */ /* 0x000ea80000300a00 */
[----:B------:R1:W-:Y:S04]  /*20960*/  STL.64 [R1+0x8b0], R36 ;  /* 0x0008b02401007387 */ /* 0x0003e80000100a00 */
[----:B------:R-:W-:Y:S01]  /*20970*/  STL.64 [R1+0x1d0], R38 ;  /* 0x0001d02601007387 */ /* 0x000fe20000100a00 */
[----:B-1----:R-:W-:-:S04]  /*20980*/  IMAD.WIDE R36, R3, 0x4, R34 ;  /* 0x0000000403247825 */ /* 0x002fc800078e0222 */
[C---:B---3--:R-:W-:Y:S02]  /*20990*/  IMAD.WIDE R34, R3.reuse, 0x4, R10 ;  /* 0x0000000403227825 */ /* 0x048fe400078e020a */
[----:B------:R-:W3:Y:S04]  /*209a0*/  LDL.LU.64 R10, [R1+0x4c0] ;  /* 0x0004c000010a7983 */ /* 0x000ee80000300a00 */
[----:B------:R4:W-:Y:S04]  /*209b0*/  STL.64 [R1+0x8a8], R36 ;  /* 0x0008a82401007387 */ /* 0x0009e80000100a00 */
[----:B------:R1:W-:Y:S01]  /*209c0*/  STL.64 [R1+0x8a0], R34 ;  /* 0x0008a02201007387 */ /* 0x0003e20000100a00 */
[----:B----4-:R-:W-:-:S03]  /*209d0*/  IMAD.WIDE R36, R3, 0x4, R26 ;  /* 0x0000000403247825 */ /* 0x010fc600078e021a */
[----:B------:R-:W4:Y:S01]  /*209e0*/  LDL.LU.64 R26, [R1+0x4b8] ;  /* 0x0004b800011a7983 */ /* 0x000f220000300a00 */
[----:B-1----:R-:W-:-:S03]  /*209f0*/  IMAD.WIDE R34, R3, 0x4, R22 ;  /* 0x0000000403227825 */ /* 0x002fc600078e0216 */
[----:B------:R1:W-:Y:S04]  /*20a00*/  STL.64 [R1+0x898], R36 ;  /* 0x0008982401007387 */ /* 0x0003e80000100a00 */
[----:B------:R-:W4:Y:S04]  /*20a10*/  LDL.LU.64 R22, [R1+0x4b0] ;  /* 0x0004b00001167983 */ /* 0x000f280000300a00 */
[----:B------:R1:W-:Y:S02]  /*20a20*/  STL.64 [R1+0x1c8], R34 ;  /* 0x0001c82201007387 */ /* 0x0003e40000100a00 */
[----:B-1----:R-:W-:-:S02]  /*20a30*/  IMAD.WIDE R36, R3, 0x4, R24 ;  /* 0x0000000403247825 */ /* 0x002fc400078e0218 */
[----:B------:R-:W4:Y:S02]  /*20a40*/  LDL.LU.64 R24, [R1+0x4a8] ;  /* 0x0004a80001187983 */ /* 0x000f240000300a00 */
[C---:B------:R-:W-:Y:S02]  /*20a50*/  IMAD.WIDE R34, R3.reuse, 0x4, R8 ;  /* 0x0000000403227825 */ /* 0x040fe400078e0208 */
[----:B------:R-:W-:Y:S04]  /*20a60*/  STL.64 [R1+0x890], R36 ;  /* 0x0008902401007387 */ /* 0x000fe80000100a00 */
[----:B------:R-:W4:Y:S04]  /*20a70*/  LDL.LU.64 R8, [R1+0x4a0] ;  /* 0x0004a00001087983 */ /* 0x000f280000300a00 */
[----:B------:R1:W-:Y:S02]  /*20a80*/  STL.64 [R1+0x888], R34 ;  /* 0x0008882201007387 */ /* 0x0003e40000100a00 */
[----:B-1----:R-:W-:-:S05]  /*20a90*/  IMAD.WIDE R34, R3, 0x4, R32 ;  /* 0x0000000403227825 */ /* 0x002fca00078e0220 */
[----:B------:R-:W-:Y:S01]  /*20aa0*/  STL.64 [R1+0x880], R34 ;  /* 0x0008802201007387 */ /* 0x000fe20000100a00 */
[----:B------:R-:W-:-:S04]  /*20ab0*/  IMAD.WIDE R30, R3, 0x4, R30 ;  /* 0x00000004031e7825 */ /* 0x000fc800078e021e */
[C---:B------:R-:W-:Y:S02]  /*20ac0*/  IMAD.WIDE R32, R3.reuse, 0x4, R20 ;  /* 0x0000000403207825 */ /* 0x040fe400078e0214 */
[----:B------:R-:W4:Y:S04]  /*20ad0*/  LDL.LU.64 R20, [R1+0x498] ;  /* 0x0004980001147983 */ /* 0x000f280000300a00 */
[----:B------:R1:W-:Y:S04]  /*20ae0*/  STL.64 [R1+0x878], R30 ;  /* 0x0008781e01007387 */ /* 0x0003e80000100a00 */
[----:B------:R-:W-:Y:S01]  /*20af0*/  STL.64 [R1+0x870], R32 ;  /* 0x0008702001007387 */ /* 0x000fe20000100a00 */
[----:B------:R-:W-:-:S04]  /*20b00*/  IMAD.WIDE R6, R3, 0x4, R6 ;  /* 0x0000000403067825 */ /* 0x000fc800078e0206 */
[C---:B-1----:R-:W-:Y:S02]  /*20b10*/  IMAD.WIDE R30, R3.reuse, 0x4, R12 ;  /* 0x00000004031e7825 */ /* 0x042fe400078e020c */
[----:B------:R-:W4:Y:S04]  /*20b20*/  LDL.LU.64 R12, [R1+0x490] ;  /* 0x00049000010c7983 */ /* 0x000f280000300a00 */
[----:B------:R1:W-:Y:S04]  /*20b30*/  STL.64 [R1+0x868], R30 ;  /* 0x0008681e01007387 */ /* 0x0003e80000100a00 */
[----:B------:R-:W4:Y:S04]  /*20b40*/  LDL.LU.64 R40, [R1+0x488] ;  /* 0x0004880001287983 */ /* 0x000f280000300a00 */
[----:B------:R-:W4:Y:S04]  /*20b50*/  LDL.LU.64 R38, [R1+0x480] ;  /* 0x0004800001267983 */ /* 0x000f280000300a00 */
[----:B------:R1:W-:Y:S04]  /*20b60*/  STL.64 [R1+0x860], R6 ;  /* 0x0008600601007387 */ /* 0x0003e80000100a00 */
[----:B-1----:R-:W4:Y:S01]  /*20b70*/  LDL.LU.64 R30, [R1+0x478] ;  /* 0x00047800011e7983 */ /* 0x002f220000300a00 */
[----:B------:R-:W-:-:S03]  /*20b80*/  IMAD.WIDE R32, R3, 0x4, R16 ;  /* 0x0000000403207825 */ /* 0x000fc600078e0210 */
[----:B------:R-:W4:Y:S04]  /*20b90*/  LDL.LU.64 R6, [R1+0x470] ;  /* 0x0004700001067983 */ /* 0x000f280000300a00 */
[----:B------:R-:W4:Y:S01]  /*20ba0*/  LDL.LU.64 R16, [R1+0x468] ;  /* 0x0004680001107983 */ /* 0x000f220000300a00 */
[----:B------:R-:W-:-:S03]  /*20bb0*/  IMAD.WIDE R28, R3, 0x4, R28 ;  /* 0x00000004031c7825 */ /* 0x000fc600078e021c */
[----:B------:R1:W-:Y:S02]  /*20bc0*/  STL.64 [R1+0x850], R32 ;  /* 0x0008502001007387 */ /* 0x0003e40000100a00 */
[C---:B-1----:R-:W-:Y:S02]  /*20bd0*/  IMAD.WIDE R32, R3.reuse, 0x4, R18 ;  /* 0x0000000403207825 */ /* 0x042fe400078e0212 */
[----:B------:R-:W4:Y:S04]  /*20be0*/  LDL.LU.64 R18, [R1+0x460] ;  /* 0x0004600001127983 */ /* 0x000f280000300a00 */
[----:B------:R1:W-:Y:S04]  /*20bf0*/  STL.64 [R1+0x848], R28 ;  /* 0x0008481c01007387 */ /* 0x0003e80000100a00 */
[----:B------:R-:W-:Y:S04]  /*20c00*/  STL.64 [R1+0x840], R32 ;  /* 0x0008402001007387 */ /* 0x000fe80000100a00 */
[----:B------:R-:W4:Y:S01]  /*20c10*/  LDL.LU.64 R36, [R1+0x458] ;  /* 0x0004580001247983 */ /* 0x000f220000300a00 */
[----:B-1----:R-:W-:-:S03]  /*20c20*/  IMAD.WIDE R28, R3, 0x4, R4 ;  /* 0x00000004031c7825 */ /* 0x002fc600078e0204 */
[----:B------:R-:W4:Y:S04]  /*20c30*/  LDL.LU.64 R4, [R1+0x450] ;  /* 0x0004500001047983 */ /* 0x000f280000300a00 */
[----:B------:R2:W-:Y:S04]  /*20c40*/  STL.64 [R1+0x838], R28 ;  /* 0x0008381c01007387 */ /* 0x0005e80000100a00 */
[----:B------:R-:W4:Y:S01]  /*20c50*/  LDL.LU.64 R34, [R1+0x448] ;  /* 0x0004480001227983 */ /* 0x000f220000300a00 */
[----:B--2---:R-:W-:-:S03]  /*20c60*/  IMAD.WIDE R28, R3, 0x4, R14 ;  /* 0x00000004031c7825 */ /* 0x004fc600078e020e */
[----:B------:R-:W2:Y:S04]  /*20c70*/  LDL.LU.64 R14, [R1+0x440] ;  /* 0x00044000010e7983 */ /* 0x000ea80000300a00 */
[----:B------:R3:W-:Y:S02]  /*20c80*/  STL.64 [R1+0x830], R28 ;  /* 0x0008301c01007387 */ /* 0x0007e40000100a00 */
[C---:B---3--:R-:W-:Y:S02]  /*20c90*/  IMAD.WIDE R28, R3.reuse, 0x4, R10 ;  /* 0x00000004031c7825 */ /* 0x048fe400078e020a */
[----:B------:R-:W3:Y:S04]  /*20ca0*/  LDL.LU.64 R10, [R1+0x438] ;  /* 0x00043800010a7983 */ /* 0x000ee80000300a00 */
[----:B------:R1:W-:Y:S01]  /*20cb0*/  STL.64 [R1+0x828], R28 ;  /* 0x0008281c01007387 */ /* 0x0003e20000100a00 */
[----:B----4-:R-:W-:-:S03]  /*20cc0*/  IMAD.WIDE R26, R3, 0x4, R26 ;  /* 0x00000004031a7825 */ /* 0x010fc600078e021a */
[----:B-1----:R-:W4:Y:S04]  /*20cd0*/  LDL.LU.64 R28, [R1+0x430] ;  /* 0x00043000011c7983 */ /* 0x002f280000300a00 */
[----:B------:R1:W-:Y:S01]  /*20ce0*/  STL.64 [R1+0x820], R26 ;  /* 0x0008201a01007387 */ /* 0x0003e20000100a00 */
[----:B------:R-:W-:-:S03]  /*20cf0*/  IMAD.WIDE R32, R3, 0x4, R22 ;  /* 0x0000000403207825 */ /* 0x000fc600078e0216 */
[----:B-1----:R-:W4:Y:S04]  /*20d00*/  LDL.LU.64 R26, [R1+0x428] ;  /* 0x00042800011a7983 */ /* 0x002f280000300a00 */
[----:B------:R-:W4:Y:S01]  /*20d10*/  LDL.LU.64 R22, [R1+0x420] ;  /* 0x0004200001167983 */ /* 0x000f220000300a00 */
[----:B------:R-:W-:-:S03]  /*20d20*/  IMAD.WIDE R24, R3, 0x4, R24 ;  /* 0x0000000403187825 */ /* 0x000fc600078e0218 */
[----:B------:R1:W-:Y:S01]  /*20d30*/  STL.64 [R1+0x818], R32 ;  /* 0x0008182001007387 */ /* 0x0003e20000100a00 */
[----:B------:R-:W-:-:S03]  /*20d40*/  IMAD.WIDE R8, R3, 0x4, R8 ;  /* 0x0000000403087825 */ /* 0x000fc600078e0208 */
[----:B-1----:R-:W4:Y:S04]  /*20d50*/  LDL.LU.64 R32, [R1+0x418] ;  /* 0x0004180001207983 */ /* 0x002f280000300a00 */
[----:B------:R1:W-:Y:S04]  /*20d60*/  STL.64 [R1+0x810], R24 ;  /* 0x0008101801007387 */ /* 0x0003e80000100a00 */
[----:B-1----:R-:W4:Y:S04]  /*20d70*/  LDL.LU.64 R24, [R1+0x410] ;  /* 0x0004100001187983 */ /* 0x002f280000300a00 */
[----:B------:R1:W-:Y:S04]  /*20d80*/  STL.64 [R1+0x808], R8 ;  /* 0x0008080801007387 */ /* 0x0003e80000100a00 */
[----:B-1----:R-:W4:Y:S01]  /*20d90*/  LDL.LU.64 R8, [R1+0x408] ;  /* 0x0004080001087983 */ /* 0x002f220000300a00 */
[----:B------:R-:W-:-:S03]  /*20da0*/  IMAD.WIDE R42, R3, 0x4, R20 ;  /* 0x00000004032a7825 */ /* 0x000fc600078e0214 */
[----:B------:R-:W4:Y:S04]  /*20db0*/  LDL.LU.64 R20, [R1+0x400] ;  /* 0x0004000001147983 */ /* 0x000f280000300a00 */
[----:B------:R1:W-:Y:S01]  /*20dc0*/  STL.64 [R1+0x800], R42 ;  /* 0x0008002a01007387 */ /* 0x0003e20000100a00 */
[----:B------:R-:W-:-:S03]  /*20dd0*/  IMAD.WIDE R44, R3, 0x4, R12 ;  /* 0x00000004032c7825 */ /* 0x000fc600078e020c */
[----:B------:R-:W4:Y:S01]  /*20de0*/  LDL.LU.64 R12, [R1+0x3f8] ;  /* 0x0003f800010c7983 */ /* 0x000f220000300a00 */
[----:B-1----:R-:W-:-:S03]  /*20df0*/  IMAD.WIDE R42, R3, 0x4, R40 ;  /* 0x00000004032a7825 */ /* 0x002fc600078e0228 */
[----:B------:R-:W-:Y:S01]  /*20e00*/  STL.64 [R1+0x7f8], R44 ;  /* 0x0007f82c01007387 */ /* 0x000fe20000100a00 */
[----:B------:R-:W-:-:S03]  /*20e10*/  IMAD.WIDE R40, R3, 0x4, R38 ;  /* 0x0000000403287825 */ /* 0x000fc600078e0226 */
[----:B------:R-:W-:Y:S04]  /*20e20*/  STL.64 [R1+0x7f0], R42 ;  /* 0x0007f02a01007387 */ /* 0x000fe80000100a00 */
[----:B------:R-:W-:Y:S01]  /*20e30*/  STL.64 [R1+0x7e8], R40 ;  /* 0x0007e82801007387 */ /* 0x000fe20000100a00 */
[----:B------:R-:W-:-:S04]  /*20e40*/  IMAD.WIDE R38, R3, 0x4, R30 ;  /* 0x0000000403267825 */ /* 0x000fc800078e021e */
        /* <DEDUP_REMOVED lines=9> */
[----:B------:R-:W4:Y:S04]  /*20ee0*/  LDL.LU.64 R18, [R1+0x3d8] ;  /* 0x0003d80001127983 */ /* 0x000f280000300a00 */
[----:B------:R1:W-:Y:S02]  /*20ef0*/  STL.64 [R1+0x7c8], R38 ;  /* 0x0007c82601007387 */ /* 0x0003e40000100a00 */
[C---:B-1----:R-:W-:Y:S02]  /*20f00*/  IMAD.WIDE R38, R3.reuse, 0x4, R4 ;  /* 0x0000000403267825 */ /* 0x042fe400078e0204 */
[----:B------:R-:W4:Y:S02]  /*20f10*/  LDL.LU.64 R4, [R1+0x3d0] ;  /* 0x0003d00001047983 */ /* 0x000f240000300a00 */
[----:B------:R-:W-:-:S05]  /*20f20*/  IMAD.WIDE R36, R3, 0x4, R36 ;  /* 0x0000000403247825 */ /* 0x000fca00078e0224 */
[----:B------:R1:W-:Y:S04]  /*20f30*/  STL.64 [R1+0x7c0], R36 ;  /* 0x0007c02401007387 */ /* 0x0003e80000100a00 */
[----:B------:R-:W-:Y:S01]  /*20f40*/  STL.64 [R1+0x7b8], R38 ;  /* 0x0007b82601007387 */ /* 0x000fe20000100a00 */
[----:B-1----:R-:W-:-:S04]  /*20f50*/  IMAD.WIDE R36, R3, 0x4, R34 ;  /* 0x0000000403247825 */ /* 0x002fc800078e0222 */
[C---:B--2---:R-:W-:Y:S02]  /*20f60*/  IMAD.WIDE R34, R3.reuse, 0x4, R14 ;  /* 0x0000000403227825 */ /* 0x044fe400078e020e */
[----:B------:R-:W2:Y:S04]  /*20f70*/  LDL.LU.64 R14, [R1+0x3c8] ;  /* 0x0003c800010e7983 */ /* 0x000ea80000300a00 */
[----:B------:R3:W-:Y:S04]  /*20f80*/  STL.64 [R1+0x7b0], R36 ;  /* 0x0007b02401007387 */ /* 0x0007e80000100a00 */
[----:B------:R4:W-:Y:S01]  /*20f90*/  STL.64 [R1+0x7a8], R34 ;  /* 0x0007a82201007387 */ /* 0x0009e20000100a00 */
[----:B---3--:R-:W-:-:S03]  /*20fa0*/  IMAD.WIDE R36, R3, 0x4, R10 ;  /* 0x0000000403247825 */ /* 0x008fc600078e020a */
[----:B------:R-:W3:Y:S04]  /*20fb0*/  LDL.LU.64 R10, [R1+0x3c0] ;  /* 0x0003c000010a7983 */ /* 0x000ee80000300a00 */
[----:B------:R1:W-:Y:S01]  /*20fc0*/  STL.64 [R1+0x7a0], R36 ;  /* 0x0007a02401007387 */ /* 0x0003e20000100a00 */
[----:B----4-:R-:W-:-:S03]  /*20fd0*/  IMAD.WIDE R34, R3, 0x4, R28 ;  /* 0x0000000403227825 */ /* 0x010fc600078e021c */
[----:B------:R-:W4:Y:S04]  /*20fe0*/  LDL.LU.64 R28, [R1+0x3b8] ;  /* 0x0003b800011c7983 */ /* 0x000f280000300a00 */
[----:B------:R1:W-:Y:S02]  /*20ff0*/  STL.64 [R1+0x798], R34 ;  /* 0x0007982201007387 */ /* 0x0003e40000100a00 */
[C---:B-1----:R-:W-:Y:S02]  /*21000*/  IMAD.WIDE R36, R3.reuse, 0x4, R26 ;  /* 0x0000000403247825 */ /* 0x042fe400078e021a */
[----:B------:R-:W4:Y:S02]  /*21010*/  LDL.LU.64 R26, [R1+0x3b0] ;  /* 0x0003b000011a7983 */ /* 0x000f240000300a00 */
[----:B------:R-:W-:-:S02]  /*21020*/  IMAD.WIDE R34, R3, 0x4, R22 ;  /* 0x0000000403227825 */ /* 0x000fc400078e0216 */
[----:B------:R-:W-:Y:S04]  /*21030*/  STL.64 [R1+0x790], R36 ;  /* 0x0007902401007387 */ /* 0x000fe80000100a00 */
[----:B------:R-:W4:Y:S04]  /*21040*/  LDL.LU.64 R22, [R1+0x3a8] ;  /* 0x0003a80001167983 */ /* 0x000f280000300a00 */
[----:B------:R-:W-:Y:S01]  /*21050*/  STL.64 [R1+0x788], R34 ;  /* 0x0007882201007387 */ /* 0x000fe20000100a00 */
[----:B------:R-:W-:-:S05]  /*21060*/  IMAD.WIDE R32, R3, 0x4, R32 ;  /* 0x0000000403207825 */ /* 0x000fca00078e0220 */
[----:B------:R-:W-:Y:S01]  /*21070*/  STL.64 [R1+0x780], R32 ;  /* 0x0007802001007387 */ /* 0x000fe20000100a00 */
[----:B------:R-:W-:-:S04]  /*21080*/  IMAD.WIDE R250, R3, 0x4, R24 ;  /* 0x0000000403fa7825 */ /* 0x000fc800078e0218 */
[C---:B------:R-:W-:Y:S02]  /*21090*/  IMAD.WIDE R24, R3.reuse, 0x4, R8 ;  /* 0x0000000403187825 */ /* 0x040fe400078e0208 */
[----:B------:R-:W4:Y:S04]  /*210a0*/  LDL.LU.64 R8, [R1+0x3a0] ;  /* 0x0003a00001087983 */ /* 0x000f280000300a00 */
[----:B------:R1:W-:Y:S01]  /*210b0*/  STL.64 [R1+0x770], R24 ;  /* 0x0007701801007387 */ /* 0x0003e20000100a00 */
[----:B------:R-:W-:-:S03]  /*210c0*/  IMAD.WIDE R20, R3, 0x4, R20 ;  /* 0x0000000403147825 */ /* 0x000fc600078e0214 */
[----:B-1----:R-:W4:Y:S04]  /*210d0*/  LDL.LU.64 R24, [R1+0x398] ;  /* 0x0003980001187983 */ /* 0x002f280000300a00 */
[----:B------:R1:W-:Y:S01]  /*210e0*/  STL.64 [R1+0x768], R20 ;  /* 0x0007681401007387 */ /* 0x0003e20000100a00 */
[----:B------:R-:W-:-:S03]  /*210f0*/  IMAD.WIDE R32, R3, 0x4, R12 ;  /* 0x0000000403207825 */ /* 0x000fc600078e020c */
[----:B-1----:R-:W4:Y:S04]  /*21100*/  LDL.LU.64 R20, [R1+0x390] ;  /* 0x0003900001147983 */ /* 0x002f280000300a00 */
[----:B------:R-:W4:Y:S04]  /*21110*/  LDL.LU.64 R12, [R1+0x388] ;  /* 0x00038800010c7983 */ /* 0x000f280000300a00 */
[----:B------:R1:W-:Y:S04]  /*21120*/  STL.64 [R1+0x760], R32 ;  /* 0x0007602001007387 */ /* 0x0003e80000100a00 */
[----:B------:R-:W-:Y:S04]  /*21130*/  STL.64 [R1+0x778], R250 ;  /* 0x000778fa01007387 */ /* 0x000fe80000100a00 */
[----:B------:R-:W-:Y:S01]  /*21140*/  STL.64 [R1+0x2750], R250 ;  /* 0x002750fa01007387 */ /* 0x000fe20000100a00 */
[----:B------:R-:W-:-:S03]  /*21150*/  IMAD.WIDE R246, R3, 0x4, R6 ;  /* 0x0000000403f67825 */ /* 0x000fc600078e0206 */
[----:B------:R-:W4:Y:S01]  /*21160*/  LDL.LU.64 R6, [R1+0x380] ;  /* 0x0003800001067983 */ /* 0x000f220000300a00 */
[----:B-1----:R-:W-:-:S04]  /*21170*/  IMAD.WIDE R32, R3, 0x4, R30 ;  /* 0x0000000403207825 */ /* 0x002fc800078e021e */
[C---:B------:R-:W-:Y:S02]  /*21180*/  IMAD.WIDE R30, R3.reuse, 0x4, R16 ;  /* 0x00000004031e7825 */ /* 0x040fe400078e0210 */
[----:B------:R-:W4:Y:S04]  /*21190*/  LDL.LU.64 R16, [R1+0x378] ;  /* 0x0003780001107983 */ /* 0x000f280000300a00 */
[----:B------:R-:W-:Y:S04]  /*211a0*/  STL.64 [R1+0x750], R32 ;  /* 0x0007502001007387 */ /* 0x000fe80000100a00 */
[----:B------:R-:W-:Y:S04]  /*211b0*/  STL.64 [R1+0x748], R30 ;  /* 0x0007481e01007387 */ /* 0x000fe80000100a00 */
[----:B------:R-:W-:Y:S01]  /*211c0*/  STL.64 [R1+0x758], R246 ;  /* 0x000758f601007387 */ /* 0x000fe20000100a00 */
[----:B------:R-:W-:-:S03]  /*211d0*/  IMAD.WIDE R18, R3, 0x4, R18 ;  /* 0x0000000403127825 */ /* 0x000fc600078e0212 */
[----:B------:R-:W-:Y:S04]  /*211e0*/  STL.64 [R1+0x2758], R246 ;  /* 0x002758f601007387 */ /* 0x000fe80000100a00 */
[----:B------:R1:W-:Y:S04]  /*211f0*/  STL.64 [R1+0x740], R18 ;  /* 0x0007401201007387 */ /* 0x0003e80000100a00 */
[----:B-1----:R-:W4:Y:S01]  /*21200*/  LDL.LU.64 R18, [R1+0x370] ;  /* 0x0003700001127983 */ /* 0x002f220000300a00 */
[----:B------:R-:W-:-:S03]  /*21210*/  IMAD.WIDE R244, R3, 0x4, R4 ;  /* 0x0000000403f47825 */ /* 0x000fc600078e0204 */
[----:B------:R-:W4:Y:S01]  /*21220*/  LDL.LU.64 R4, [R1+0x368] ;  /* 0x0003680001047983 */ /* 0x000f220000300a00 */
[----:B--2---:R-:W-:-:S03]  /*21230*/  IMAD.WIDE R32, R3, 0x4, R14 ;  /* 0x0000000403207825 */ /* 0x004fc600078e020e */
[----:B------:R-:W2:Y:S04]  /*21240*/  LDL.LU.64 R14, [R1+0x360] ;  /* 0x00036000010e7983 */ /* 0x000ea80000300a00 */
[----:B------:R-:W-:Y:S01]  /*21250*/  STL.64 [R1+0x730], R32 ;  /* 0x0007302001007387 */ /* 0x000fe20000100a00 */
[----:B---3--:R-:W-:-:S03]  /*21260*/  IMAD.WIDE R30, R3, 0x4, R10 ;  /* 0x00000004031e7825 */ /* 0x008fc600078e020a */
[----:B------:R-:W3:Y:S04]  /*21270*/  LDL.LU.64 R10, [R1+0x358] ;  /* 0x00035800010a7983 */ /* 0x000ee80000300a00 */
[----:B------:R-:W-:Y:S04]  /*21280*/  STL.64 [R1+0x728], R30 ;  /* 0x0007281e01007387 */ /* 0x000fe80000100a00 */
[----:B------:R-:W-:Y:S01]  /*21290*/  STL.64 [R1+0x738], R244 ;  /* 0x000738f401007387 */ /* 0x000fe20000100a00 */
[----:B----4-:R-:W-:-:S03]  /*212a0*/  IMAD.WIDE R28, R3, 0x4, R28 ;  /* 0x00000004031c7825 */ /* 0x010fc600078e021c */
[----:B------:R-:W-:Y:S04]  /*212b0*/  STL.64 [R1+0x2760], R244 ;  /* 0x002760f401007387 */ /* 0x000fe80000100a00 */
[----:B------:R1:W-:Y:S01]  /*212c0*/  STL.64 [R1+0x720], R28 ;  /* 0x0007201c01007387 */ /* 0x0003e20000100a00 */
[----:B------:R-:W-:-:S03]  /*212d0*/  IMAD.WIDE R236, R3, 0x4, R26 ;  /* 0x0000000403ec7825 */ /* 0x000fc600078e021a */
[----:B-1----:R-:W4:Y:S04]  /*212e0*/  LDL.LU.64 R28, [R1+0x350] ;  /* 0x00035000011c7983 */ /* 0x002f280000300a00 */
[----:B------:R-:W4:Y:S01]  /*212f0*/  LDL.LU.64 R26, [R1+0x348] ;  /* 0x00034800011a7983 */ /* 0x000f220000300a00 */
[----:B------:R-:W-:-:S05]  /*21300*/  IMAD.WIDE R22, R3, 0x4, R22 ;  /* 0x0000000403167825 */ /* 0x000fca00078e0216 */
[----:B------:R1:W-:Y:S04]  /*21310*/  STL.64 [R1+0x710], R22 ;  /* 0x0007101601007387 */ /* 0x0003e80000100a00 */
[----:B-1----:R-:W4:Y:S01]  /*21320*/  LDL.LU.64 R22, [R1+0x340] ;  /* 0x0003400001167983 */ /* 0x002f220000300a00 */
[----:B------:R-:W-:-:S03]  /*21330*/  IMAD.WIDE R30, R3, 0x4, R8 ;  /* 0x00000004031e7825 */ /* 0x000fc600078e0208 */
[----:B------:R-:W4:Y:S04]  /*21340*/  LDL.LU.64 R8, [R1+0x338] ;  /* 0x0003380001087983 */ /* 0x000f280000300a00 */
[----:B------:R1:W-:Y:S04]  /*21350*/  STL.64 [R1+0x708], R30 ;  /* 0x0007081e01007387 */ /* 0x0003e80000100a00 */
[----:B------:R-:W-:Y:S01]  /*21360*/  STL.64 [R1+0x718], R236 ;  /* 0x000718ec01007387 */ /* 0x000fe20000100a00 */
[----:B------:R-:W-:-:S03]  /*21370*/  IMAD.WIDE R24, R3, 0x4, R24 ;  /* 0x0000000403187825 */ /* 0x000fc600078e0218 */
[----:B------:R-:W-:Y:S04]  /*21380*/  STL.64 [R1+0x2768], R236 ;  /* 0x002768ec01007387 */ /* 0x000fe80000100a00 */
[----:B------:R-:W-:Y:S04]  /*21390*/  STL.64 [R1+0x700], R24 ;  /* 0x0007001801007387 */ /* 0x000fe80000100a00 */
[----:B------:R-:W4:Y:S01]  /*213a0*/  LDL.LU.64 R32, [R1+0x330] ;  /* 0x0003300001207983 */ /* 0x000f220000300a00 */
[----:B------:R-:W-:-:S04]  /*213b0*/  IMAD.WIDE R238, R3, 0x4, R20 ;  /* 0x0000000403ee7825 */ /* 0x000fc800078e0214 */
[C---:B------:R-:W-:Y:S02]  /*213c0*/  IMAD.WIDE R20, R3.reuse, 0x4, R12 ;  /* 0x0000000403147825 */ /* 0x040fe400078e020c */
[----:B------:R-:W4:Y:S04]  /*213d0*/  LDL.LU.64 R12, [R1+0x328] ;  /* 0x00032800010c7983 */ /* 0x000f280000300a00 */
[----:B------:R1:W-:Y:S04]  /*213e0*/  STL.64 [R1+0x6f0], R20 ;  /* 0x0006f01401007387 */ /* 0x0003e80000100a00 */
[----:B-1----:R-:W4:Y:S01]  /*213f0*/  LDL.LU.64 R30, [R1+0x320] ;  /* 0x00032000011e7983 */ /* 0x002f220000300a00 */
[----:B------:R-:W-:-:S03]  /*21400*/  IMAD.WIDE R20, R3, 0x4, R6 ;  /* 0x0000000403147825 */ /* 0x000fc600078e0206 */
[----:B------:R-:W4:Y:S04]  /*21410*/  LDL.LU.64 R6, [R1+0x318] ;  /* 0x0003180001067983 */ /* 0x000f280000300a00 */
[----:B------:R1:W-:Y:S04]  /*21420*/  STL.64 [R1+0x6e8], R20 ;  /* 0x0006e81401007387 */ /* 0x0003e80000100a00 */
[----:B-1----:R-:W4:Y:S01]  /*21430*/  LDL.LU.64 R20, [R1+0x310] ;  /* 0x0003100001147983 */ /* 0x002f220000300a00 */
[----:B------:R-:W-:-:S03]  /*21440*/  IMAD.WIDE R24, R3, 0x4, R16 ;  /* 0x0000000403187825 */ /* 0x000fc600078e0210 */
[----:B------:R-:W4:Y:S04]  /*21450*/  LDL.LU.64 R16, [R1+0x308] ;  /* 0x0003080001107983 */ /* 0x000f280000300a00 */
[----:B------:R1:W-:Y:S04]  /*21460*/  STL.64 [R1+0x6e0], R24 ;  /* 0x0006e01801007387 */ /* 0x0003e80000100a00 */
[----:B------:R-:W-:Y:S04]  /*21470*/  STL.64 [R1+0x6f8], R238 ;  /* 0x0006f8ee01007387 */ /* 0x000fe80000100a00 */
[----:B------:R-:W-:Y:S01]  /*21480*/  STL.64 [R1+0x2770], R238 ;  /* 0x002770ee01007387 */ /* 0x000fe20000100a00 */
[----:B-1----:R-:W-:-:S03]  /*21490*/  IMAD.WIDE R24, R3, 0x4, R4 ;  /* 0x0000000403187825 */ /* 0x002fc600078e0204 */
[----:B------:R-:W4:Y:S01]  /*214a0*/  LDL.LU.64 R4, [R1+0x300] ;  /* 0x0003000001047983 */ /* 0x000f220000300a00 */
[----:B------:R-:W-:-:S03]  /*214b0*/  IMAD.WIDE R240, R3, 0x4, R18 ;  /* 0x0000000403f07825 */ /* 0x000fc600078e0212 */
[----:B------:R1:W-:Y:S01]  /*214c0*/  STL.64 [R1+0x6d0], R24 ;  /* 0x0006d01801007387 */ /* 0x0003e20000100a00 */
[----:B--2---:R-:W-:-:S03]  /*214d0*/  IMAD.WIDE R18, R3, 0x4, R14 ;  /* 0x0000000403127825 */ /* 0x004fc600078e020e */
[----:B------:R-:W2:Y:S04]  /*214e0*/  LDL.LU.64 R14, [R1+0x2f8] ;  /* 0x0002f800010e7983 */ /* 0x000ea80000300a00 */
[----:B------:R1:W-:Y:S04]  /*214f0*/  STL.64 [R1+0x6c8], R18 ;  /* 0x0006c81201007387 */ /* 0x0003e80000100a00 */
[----:B-1----:R-:W2:Y:S04]  /*21500*/  LDL.LU.64 R24, [R1+0x2f0] ;  /* 0x0002f00001187983 */ /* 0x002ea80000300a00 */
[----:B------:R-:W2:Y:S01]  /*21510*/  LDL.LU.64 R18, [R1+0x2e8] ;  /* 0x0002e80001127983 */ /* 0x000ea20000300a00 */
[----:B---3--:R-:W-:-:S05]  /*21520*/  IMAD.WIDE R10, R3, 0x4, R10 ;  /* 0x00000004030a7825 */ /* 0x008fca00078e020a */
[----:B------:R1:W-:Y:S04]  /*21530*/  STL.64 [R1+0x6c0], R10 ;  /* 0x0006c00a01007387 */ /* 0x0003e80000100a00 */
[----:B-1----:R-:W3:Y:S04]  /*21540*/  LDL.LU.64 R10, [R1+0x2e0] ;  /* 0x0002e000010a7983 */ /* 0x002ee80000300a00 */
[----:B------:R-:W-:Y:S04]  /*21550*/  STL.64 [R1+0x6d8], R240 ;  /* 0x0006d8f001007387 */ /* 0x000fe80000100a00 */
[----:B------:R-:W-:Y:S01]  /*21560*/  STL.64 [R1+0x2778], R240 ;  /* 0x002778f001007387 */ /* 0x000fe20000100a00 */
[----:B----4-:R-:W-:-:S03]  /*21570*/  IMAD.WIDE R46, R3, 0x4, R28 ;  /* 0x00000004032e7825 */ /* 0x010fc600078e021c */
[----:B------:R-:W4:Y:S01]  /*21580*/  LDL.LU.64 R28, [R1+0x2d8] ;  /* 0x0002d800011c7983 */ /* 0x000f220000300a00 */
[----:B------:R-:W-:-:S05]  /*21590*/  IMAD.WIDE R26, R3, 0x4, R26 ;  /* 0x00000004031a7825 */ /* 0x000fca00078e021a */
[----:B------:R1:W-:Y:S01]  /*215a0*/  STL.64 [R1+0x6b0], R26 ;  /* 0x0006b01a01007387 */ /* 0x0003e20000100a00 */
[----:B------:R-:W-:-:S05]  /*215b0*/  IMAD.WIDE R22, R3, 0x4, R22 ;  /* 0x0000000403167825 */ /* 0x000fca00078e0216 */
[----:B------:R1:W-:Y:S04]  /*215c0*/  STL.64 [R1+0x6a8], R22 ;  /* 0x0006a81601007387 */ /* 0x0003e80000100a00 */
[----:B-1----:R-:W4:Y:S04]  /*215d0*/  LDL.LU.64 R26, [R1+0x2d0] ;  /* 0x0002d000011a7983 */ /* 0x002f280000300a00 */
[----:B------:R-:W4:Y:S01]  /*215e0*/  LDL.LU.64 R22, [R1+0x2c8] ;  /* 0x0002c80001167983 */ /* 0x000f220000300a00 */
[----:B------:R-:W-:-:S05]  /*215f0*/  IMAD.WIDE R8, R3, 0x4, R8 ;  /* 0x0000000403087825 */ /* 0x000fca00078e0208 */
[----:B------:R1:W-:Y:S04]  /*21600*/  STL.64 [R1+0x6a0], R8 ;  /* 0x0006a00801007387 */ /* 0x0003e80000100a00 */
[----:B-1----:R-:W4:Y:S04]  /*21610*/  LDL.LU.64 R8, [R1+0x2c0] ;  /* 0x0002c00001087983 */ /* 0x002f280000300a00 */
[----:B------:R-:W-:Y:S04]  /*21620*/  STL.64 [R1+0x6b8], R46 ;  /* 0x0006b82e01007387 */ /* 0x000fe80000100a00 */
[----:B------:R-:W-:Y:S01]  /*21630*/  STL.64 [R1+0x2780], R46 ;  /* 0x0027802e01007387 */ /* 0x000fe20000100a00 */
[----:B------:R-:W-:-:S04]  /*21640*/  IMAD.WIDE R44, R3, 0x4, R32 ;  /* 0x00000004032c7825 */ /* 0x000fc800078e0220 */
[C---:B------:R-:W-:Y:S02]  /*21650*/  IMAD.WIDE R34, R3.reuse, 0x4, R12 ;  /* 0x0000000403227825 */ /* 0x040fe400078e020c */
[----:B------:R-:W4:Y:S02]  /*21660*/  LDL.LU.64 R12, [R1+0x2b8] ;  /* 0x0002b800010c7983 */ /* 0x000f240000300a00 */
[C---:B------:R-:W-:Y:S02]  /*21670*/  IMAD.WIDE R32, R3.reuse, 0x4, R30 ;  /* 0x0000000403207825 */ /* 0x040fe400078e021e */
[----:B------:R-:W-:Y:S02]  /*21680*/  STL.64 [R1+0x690], R34 ;  /* 0x0006902201007387 */ /* 0x000fe40000100a00 */
[C---:B------:R-:W-:Y:S02]  /*21690*/  IMAD.WIDE R30, R3.reuse, 0x4, R6 ;  /* 0x00000004031e7825 */ /* 0x040fe400078e0206 */
[----:B------:R-:W4:Y:S04]  /*216a0*/  LDL.LU.64 R6, [R1+0x2b0] ;  /* 0x0002b00001067983 */ /* 0x000f280000300a00 */
[----:B------:R-:W-:Y:S04]  /*216b0*/  STL.64 [R1+0x688], R32 ;  /* 0x0006882001007387 */ /* 0x000fe80000100a00 */
[----:B------:R-:W-:Y:S04]  /*216c0*/  STL.64 [R1+0x698], R44 ;  /* 0x0006982c01007387 */ /* 0x000fe80000100a00 */
[----:B------:R1:W-:Y:S01]  /*216d0*/  STL.64 [R1+0x680], R30 ;  /* 0x0006801e01007387 */ /* 0x0003e20000100a00 */
[----:B------:R-:W-:-:S03]  /*216e0*/  IMAD.WIDE R42, R3, 0x4, R20 ;  /* 0x00000004032a7825 */ /* 0x000fc600078e0214 */
[----:B------:R-:W-:Y:S04]  /*216f0*/  STL.64 [R1+0x2788], R44 ;  /* 0x0027882c01007387 */ /* 0x000fe80000100a00 */
[----:B------:R-:W4:Y:S01]  /*21700*/  LDL.LU.64 R20, [R1+0x2a8] ;  /* 0x0002a80001147983 */ /* 0x000f220000300a00 */
[----:B-1----:R-:W-:-:S03]  /*21710*/  IMAD.WIDE R30, R3, 0x4, R16 ;  /* 0x00000004031e7825 */ /* 0x002fc600078e0210 */
[----:B------:R-:W4:Y:S04]  /*21720*/  LDL.LU.64 R16, [R1+0x2a0] ;  /* 0x0002a00001107983 */ /* 0x000f280000300a00 */
[----:B------:R2:W-:Y:S01]  /*21730*/  STL.64 [R1+0x670], R30 ;  /* 0x0006701e01007387 */ /* 0x0005e20000100a00 */
[----:B------:R-:W-:-:S03]  /*21740*/  IMAD.WIDE R32, R3, 0x4, R4 ;  /* 0x0000000403207825 */ /* 0x000fc600078e0204 */
[----:B------:R-:W4:Y:S04]  /*21750*/  LDL.LU.64 R4, [R1+0x298] ;  /* 0x0002980001047983 */ /* 0x000f280000300a00 */
[----:B------:R-:W-:Y:S01]  /*21760*/  STL.64 [R1+0x668], R32 ;  /* 0x0006682001007387 */ /* 0x000fe20000100a00 */
[----:B--2---:R-:W-:-:S03]  /*21770*/  IMAD.WIDE R30, R3, 0x4, R14 ;  /* 0x00000004031e7825 */ /* 0x004fc600078e020e */
[----:B------:R-:W2:Y:S04]  /*21780*/  LDL.LU.64 R14, [R1+0x290] ;  /* 0x00029000010e7983 */ /* 0x000ea80000300a00 */
[----:B------:R-:W-:Y:S01]  /*21790*/  STL.64 [R1+0x678], R42 ;  /* 0x0006782a01007387 */ /* 0x000fe20000100a00 */
[----:B------:R-:W-:-:S03]  /*217a0*/  IMAD.WIDE R40, R3, 0x4, R24 ;  /* 0x0000000403287825 */ /* 0x000fc600078e0218 */
[----:B------:R-:W-:Y:S01]  /*217b0*/  STL.64 [R1+0x660], R30 ;  /* 0x0006601e01007387 */ /* 0x000fe20000100a00 */
[----:B------:R-:W-:-:S03]  /*217c0*/  IMAD.WIDE R18, R3, 0x4, R18 ;  /* 0x0000000403127825 */ /* 0x000fc600078e0212 */
[----:B------:R-:W-:Y:S04]  /*217d0*/  STL.64 [R1+0x2790], R42 ;  /* 0x0027902a01007387 */ /* 0x000fe80000100a00 */
[----:B------:R-:W2:Y:S04]  /*217e0*/  LDL.LU.64 R24, [R1+0x288] ;  /* 0x0002880001187983 */ /* 0x000ea80000300a00 */
[----:B------:R1:W-:Y:S04]  /*217f0*/  STL.64 [R1+0x650], R18 ;  /* 0x0006501201007387 */ /* 0x0003e80000100a00 */
[----:B-1----:R-:W2:Y:S01]  /*21800*/  LDL.LU.64 R18, [R1+0x280] ;  /* 0x0002800001127983 */ /* 0x002ea20000300a00 */
[----:B---3--:R-:W-:-:S05]  /*21810*/  IMAD.WIDE R10, R3, 0x4, R10 ;  /* 0x00000004030a7825 */ /* 0x008fca00078e020a */
[----:B------:R1:W-:Y:S04]  /*21820*/  STL.64 [R1+0x648], R10 ;  /* 0x0006480a01007387 */ /* 0x0003e80000100a00 */
[----:B-1----:R-:W3:Y:S01]  /*21830*/  LDL.LU.64 R10, [R1+0x278] ;  /* 0x00027800010a7983 */ /* 0x002ee20000300a00 */
[----:B----4-:R-:W-:-:S03]  /*21840*/  IMAD.WIDE R28, R3, 0x4, R28 ;  /* 0x00000004031c7825 */ /* 0x010fc600078e021c */
[----:B------:R-:W-:Y:S04]  /*21850*/  STL.64 [R1+0x658], R40 ;  /* 0x0006582801007387 */ /* 0x000fe80000100a00 */
[----:B------:R-:W-:Y:S04]  /*21860*/  STL.64 [R1+0x2798], R40 ;  /* 0x0027982801007387 */ /* 0x000fe80000100a00 */
[----:B------:R-:W-:Y:S04]  /*21870*/  STL.64 [R1+0x640], R28 ;  /* 0x0006401c01007387 */ /* 0x000fe80000100a00 */
[----:B------:R-:W4:Y:S01]  /*21880*/  LDL.LU.64 R32, [R1+0x270] ;  /* 0x0002700001207983 */ /* 0x000f220000300a00 */
[----:B------:R-:W-:-:S05]  /*21890*/  IMAD.WIDE R22, R3, 0x4, R22 ;  /* 0x0000000403167825 */ /* 0x000fca00078e0216 */
[----:B------:R-:W-:Y:S04]  /*218a0*/  STL.64 [R1+0x630], R22 ;  /* 0x0006301601007387 */ /* 0x000fe80000100a00 */
[----:B------:R-:W4:Y:S01]  /*218b0*/  LDL.LU.64 R30, [R1+0x268] ;  /* 0x00026800011e7983 */ /* 0x000f220000300a00 */
[----:B------:R-:W-:-:S04]  /*218c0*/  IMAD.WIDE R38, R3, 0x4, R26 ;  /* 0x0000000403267825 */ /* 0x000fc800078e021a */
[----:B------:R-:W-:-:S05]  /*218d0*/  IMAD.WIDE R8, R3, 0x4, R8 ;  /* 0x0000000403087825 */ /* 0x000fca00078e0208 */
[----:B------:R1:W-:Y:S04]  /*218e0*/  STL.64 [R1+0x628], R8 ;  /* 0x0006280801007387 */ /* 0x0003e80000100a00 */
[----:B-1----:R-:W4:Y:S01]  /*218f0*/  LDL.LU.64 R8, [R1+0x260] ;  /* 0x0002600001087983 */ /* 0x002f220000300a00 */
[----:B------:R-:W-:-:S03]  /*21900*/  IMAD.WIDE R22, R3, 0x4, R12 ;  /* 0x0000000403167825 */ /* 0x000fc600078e020c */
[----:B------:R-:W4:Y:S04]  /*21910*/  LDL.LU.64 R12, [R1+0x258] ;  /* 0x00025800010c7983 */ /* 0x000f280000300a00 */
[----:B------:R-:W-:Y:S04]  /*21920*/  STL.64 [R1+0x638], R38 ;  /* 0x0006382601007387 */ /* 0x000fe80000100a00 */
[----:B------:R1:W-:Y:S04]  /*21930*/  STL.64 [R1+0x620], R22 ;  /* 0x0006201601007387 */ /* 0x0003e80000100a00 */
[----:B------:R-:W-:Y:S04]  /*21940*/  STL.64 [R1+0x27a0], R38 ;  /* 0x0027a02601007387 */ /* 0x000fe80000100a00 */
[----:B------:R-:W4:Y:S01]  /*21950*/  LDL.LU.64 R28, [R1+0x250] ;  /* 0x00025000011c7983 */ /* 0x000f220000300a00 */
[----:B------:R-:W-:-:S03]  /*21960*/  IMAD.WIDE R36, R3, 0x4, R6 ;  /* 0x0000000403247825 */ /* 0x000fc600078e0206 */
[----:B-1----:R-:W4:Y:S04]  /*21970*/  LDL.LU.64 R22, [R1+0x248] ;  /* 0x0002480001167983 */ /* 0x002f280000300a00 */
[----:B------:R-:W4:Y:S01]  /*21980*/  LDL.LU.64 R6, [R1+0x240] ;  /* 0x0002400001067983 */ /* 0x000f220000300a00 */
[----:B------:R-:W-:-:S04]  /*21990*/  IMAD.WIDE R20, R3, 0x4, R20 ;  /* 0x0000000403147825 */ /* 0x000fc800078e0214 */
[C---:B------:R-:W-:Y:S02]  /*219a0*/  IMAD.WIDE R26, R3.reuse, 0x4, R16 ;  /* 0x00000004031a7825 */ /* 0x040fe400078e0210 */
[----:B------:R-:W4:Y:S04]  /*219b0*/  LDL.LU.64 R16, [R1+0x238] ;  /* 0x0002380001107983 */ /* 0x000f280000300a00 */
[----:B------:R1:W-:Y:S04]  /*219c0*/  STL.64 [R1+0x610], R20 ;  /* 0x0006101401007387 */ /* 0x0003e80000100a00 */
[----:B------:R-:W-:Y:S01]  /*219d0*/  STL.64 [R1+0x608], R26 ;  /* 0x0006081a01007387 */ /* 0x000fe20000100a00 */
[----:B-1----:R-:W-:-:S03]  /*219e0*/  IMAD.WIDE R20, R3, 0x4, R4 ;  /* 0x0000000403147825 */ /* 0x002fc600078e0204 */
[----:B------:R-:W4:Y:S04]  /*219f0*/  LDL.LU.64 R4, [R1+0x230] ;  /* 0x0002300001047983 */ /* 0x000f280000300a00 */
[----:B------:R-:W-:Y:S04]  /*21a00*/  STL.64 [R1+0x618], R36 ;  /* 0x0006182401007387 */ /* 0x000fe80000100a00 */
[----:B------:R1:W-:Y:S04]  /*21a10*/  STL.64 [R1+0x600], R20 ;  /* 0x0006001401007387 */ /* 0x0003e80000100a00 */
[----:B------:R-:W-:Y:S04]  /*21a20*/  STL.64 [R1+0x27a8], R36 ;  /* 0x0027a82401007387 */ /* 0x000fe80000100a00 */
[----:B------:R-:W4:Y:S04]  /*21a30*/  LDL.LU.64 R250, [R1+0x228] ;  /* 0x0002280001fa7983 */ /* 0x000f280000300a00 */
[----:B-1----:R-:W4:Y:S01]  /*21a40*/  LDL.LU.64 R20, [R1+0x220] ;  /* 0x0002200001147983 */ /* 0x002f220000300a00 */
[----:B--2---:R-:W-:-:S03]  /*21a50*/  IMAD.WIDE R34, R3, 0x4, R14 ;  /* 0x0000000403227825 */ /* 0x004fc600078e020e */
[----:B------:R-:W2:Y:S01]  /*21a60*/  LDL.LU.64 R14, [R1+0x218] ;  /* 0x00021800010e7983 */ /* 0x000ea20000300a00 */
[----:B------:R-:W-:-:S05]  /*21a70*/  IMAD.WIDE R24, R3, 0x4, R24 ;  /* 0x0000000403187825 */ /* 0x000fca00078e0218 */
[----:B------:R1:W-:Y:S04]  /*21a80*/  STL.64 [R1+0x5f0], R24 ;  /* 0x0005f01801007387 */ /* 0x0003e80000100a00 */
[----:B------:R-:W2:Y:S01]  /*21a90*/  LDL.LU.64 R26, [R1+0x210] ;  /* 0x00021000011a7983 */ /* 0x000ea20000300a00 */
[----:B------:R-:W-:-:S05]  /*21aa0*/  IMAD.WIDE R18, R3, 0x4, R18 ;  /* 0x0000000403127825 */ /* 0x000fca00078e0212 */
[----:B------:R-:W-:Y:S04]  /*21ab0*/  STL.64 [R1+0x5e8], R18 ;  /* 0x0005e81201007387 */ /* 0x000fe80000100a00 */
[----:B-1----:R-:W2:Y:S01]  /*21ac0*/  LDL.LU.64 R24, [R1+0x208] ;  /* 0x0002080001187983 */ /* 0x002ea20000300a00 */
[----:B---3--:R-:W-:-:S05]  /*21ad0*/  IMAD.WIDE R10, R3, 0x4, R10 ;  /* 0x00000004030a7825 */ /* 0x008fca00078e020a */
[----:B------:R1:W-:Y:S04]  /*21ae0*/  STL.64 [R1+0x5e0], R10 ;  /* 0x0005e00a01007387 */ /* 0x0003e80000100a00 */
[----:B-1----:R-:W3:Y:S04]  /*21af0*/  LDL.LU.64 R10, [R1+0x200] ;  /* 0x00020000010a7983 */ /* 0x002ee80000300a00 */
[----:B------:R-:W3:Y:S04]  /*21b00*/  LDL.LU.64 R18, [R1+0x1f8] ;  /* 0x0001f80001127983 */ /* 0x000ee80000300a00 */
[----:B------:R-:W-:Y:S04]  /*21b10*/  STL.64 [R1+0x5f8], R34 ;  /* 0x0005f82201007387 */ /* 0x000fe80000100a00 */
[----:B------:R1:W-:Y:S01]  /*21b20*/  STL.64 [R1+0x27b0], R34 ;  /* 0x0027b02201007387 */ /* 0x0003e20000100a00 */
[----:B----4-:R-:W-:-:S04]  /*21b30*/  IMAD.WIDE R32, R3, 0x4, R32 ;  /* 0x0000000403207825 */ /* 0x010fc800078e0220 */
[----:B------:R-:W-:-:S04]  /*21b40*/  IMAD.WIDE R30, R3, 0x4, R30 ;  /* 0x00000004031e7825 */ /* 0x000fc800078e021e */
[C---:B-1----:R-:W-:Y:S02]  /*21b50*/  IMAD.WIDE R34, R3.reuse, 0x4, R8 ;  /* 0x0000000403227825 */ /* 0x042fe400078e0208 */
[----:B------:R-:W4:Y:S04]  /*21b60*/  LDL.LU.64 R8, [R1+0x138] ;  /* 0x0001380001087983 */ /* 0x000f280000300a00 */
[----:B------:R1:W-:Y:S04]  /*21b70*/  STL.64 [R1+0x5d0], R30 ;  /* 0x0005d01e01007387 */ /* 0x0003e80000100a00 */
[----:B------:R-:W-:Y:S01]  /*21b80*/  STL.64 [R1+0x5c8], R34 ;  /* 0x0005c82201007387 */ /* 0x000fe20000100a00 */
[----:B-1----:R-:W-:-:S03]  /*21b90*/  IMAD.WIDE R30, R3, 0x4, R12 ;  /* 0x00000004031e7825 */ /* 0x002fc600078e020c */
[----:B------:R-:W4:Y:S04]  /*21ba0*/  LDL.LU.64 R12, [R1+0x130] ;  /* 0x00013000010c7983 */ /* 0x000f280000300a00 */
[----:B------:R-:W-:Y:S04]  /*21bb0*/  STL.64 [R1+0x5d8], R32 ;  /* 0x0005d82001007387 */ /* 0x000fe80000100a00 */
[----:B------:R1:W-:Y:S04]  /*21bc0*/  STL.64 [R1+0x5c0], R30 ;  /* 0x0005c01e01007387 */ /* 0x0003e80000100a00 */
[----:B------:R1:W-:Y:S02]  /*21bd0*/  STL.64 [R1+0x27b8], R32 ;  /* 0x0027b82001007387 */ /* 0x0003e40000100a00 */
[----:B-1----:R-:W-:-:S04]  /*21be0*/  IMAD.WIDE R30, R3, 0x4, R28 ;  /* 0x00000004031e7825 */ /* 0x002fc800078e021c */
        /* <DEDUP_REMOVED lines=8> */
[----:B------:R-:W-:Y:S04]  /*21c70*/  STL.64 [R1+0x27c0], R30 ;  /* 0x0027c01e01007387 */ /* 0x000fe80000100a00 */
[----:B------:R1:W-:Y:S04]  /*21c80*/  STL.64 [R1+0x5a0], R16 ;  /* 0x0005a01001007387 */ /* 0x0003e80000100a00 */
[----:B-1----:R-:W4:Y:S01]  /*21c90*/  LDL.LU.64 R16, [R1+0x118] ;  /* 0x0001180001107983 */ /* 0x002f220000300a00 */
[----:B------:R-:W-:-:S03]  /*21ca0*/  IMAD.WIDE R28, R3, 0x4, R4 ;  /* 0x00000004031c7825 */ /* 0x000fc600078e0204 */
[----:B------:R-:W4:Y:S01]  /*21cb0*/  LDL.LU.64 R4, [R1+0x110] ;  /* 0x0001100001047983 */ /* 0x000f220000300a00 */
[----:B------:R-:W-:-:S04]  /*21cc0*/  IMAD.WIDE R34, R3, 0x4, R250 ;  /* 0x0000000403227825 */ /* 0x000fc800078e02fa */
[C---:B------:R-:W-:Y:S01]  /*21cd0*/  IMAD.WIDE R32, R3.reuse, 0x4, R20 ;  /* 0x0000000403207825 */ /* 0x040fe200078e0214 */
[----:B------:R-:W-:Y:S04]  /*21ce0*/  STL.64 [R1+0x590], R34 ;  /* 0x0005902201007387 */ /* 0x000fe80000100a00 */
[----:B------:R-:W4:Y:S04]  /*21cf0*/  LDL.LU.64 R20, [R1+0x108] ;  /* 0x0001080001147983 */ /* 0x000f280000300a00 */
[----:B------:R-:W-:Y:S01]  /*21d00*/  STL.64 [R1+0x588], R32 ;  /* 0x0005882001007387 */ /* 0x000fe20000100a00 */
[----:B--2---:R-:W-:-:S03]  /*21d10*/  IMAD.WIDE R30, R3, 0x4, R14 ;  /* 0x00000004031e7825 */ /* 0x004fc600078e020e */
[----:B------:R-:W2:Y:S04]  /*21d20*/  LDL.LU.64 R14, [R1+0x100] ;  /* 0x00010000010e7983 */ /* 0x000ea80000300a00 */
[----:B------:R-:W-:Y:S04]  /*21d30*/  STL.64 [R1+0x580], R30 ;  /* 0x0005801e01007387 */ /* 0x000fe80000100a00 */
[----:B------:R-:W-:Y:S04]  /*21d40*/  STL.64 [R1+0x598], R28 ;  /* 0x0005981c01007387 */ /* 0x000fe80000100a00 */
[----:B------:R1:W-:Y:S01]  /*21d50*/  STL.64 [R1+0x27c8], R28 ;  /* 0x0027c81c01007387 */ /* 0x0003e20000100a00 */
[----:B------:R-:W-:-:S04]  /*21d60*/  IMAD.WIDE R26, R3, 0x4, R26 ;  /* 0x00000004031a7825 */ /* 0x000fc800078e021a */
[----:B-1----:R-:W-:-:S04]  /*21d70*/  IMAD.WIDE R28, R3, 0x4, R24 ;  /* 0x00000004031c7825 */ /* 0x002fc800078e0218 */
[C---:B---3--:R-:W-:Y:S02]  /*21d80*/  IMAD.WIDE R24, R3.reuse, 0x4, R10 ;  /* 0x0000000403187825 */ /* 0x048fe400078e020a */
[----:B------:R-:W3:Y:S04]  /*21d90*/  LDL.LU.64 R10, [R1+0xf8] ;  /* 0x0000f800010a7983 */ /* 0x000ee80000300a00 */
[----:B------:R1:W-:Y:S04]  /*21da0*/  STL.64 [R1+0x570], R28 ;  /* 0x0005701c01007387 */ /* 0x0003e80000100a00 */
[----:B------:R4:W-:Y:S04]  /*21db0*/  STL.64 [R1+0x568], R24 ;  /* 0x0005681801007387 */ /* 0x0009e80000100a00 */
[----:B------:R-:W3:Y:S04]  /*21dc0*/  LDL.LU.64 R250, [R1+0xf0] ;  /* 0x0000f00001fa7983 */ /* 0x000ee80000300a00 */
[----:B------:R-:W-:Y:S04]  /*21dd0*/  STL.64 [R1+0x578], R26 ;  /* 0x0005781a01007387 */ /* 0x000fe80000100a00 */
[----:B------:R-:W-:Y:S01]  /*21de0*/  STL.64 [R1+0x27d0], R26 ;  /* 0x0027d01a01007387 */ /* 0x000fe20000100a00 */
[----:B-1----:R-:W-:-:S04]  /*21df0*/  IMAD.WIDE R28, R3, 0x4, R18 ;  /* 0x00000004031c7825 */ /* 0x002fc800078e0212 */
[C---:B----4-:R-:W-:Y:S02]  /*21e00*/  IMAD.WIDE R24, R3.reuse, 0x4, R8 ;  /* 0x0000000403187825 */ /* 0x050fe400078e0208 */
[----:B------:R-:W4:Y:S04]  /*21e10*/  LDL.LU.64 R8, [R1+0xe8] ;  /* 0x0000e80001087983 */ /* 0x000f280000300a00 */
[----:B------:R-:W4:Y:S04]  /*21e20*/  LDL.LU.64 R236, [R1+0xe0] ;  /* 0x0000e00001ec7983 */ /* 0x000f280000300a00 */
        /* <DEDUP_REMOVED lines=8> */
[----:B------:R-:W4:Y:S04]  /*21eb0*/  LDL.LU.64 R6, [R1+0xc8] ;  /* 0x0000c80001067983 */ /* 0x000f280000300a00 */
[----:B------:R1:W-:Y:S04]  /*21ec0*/  STL.64 [R1+0x548], R22 ;  /* 0x0005481601007387 */ /* 0x0003e80000100a00 */
[----:B------:R-:W4:Y:S04]  /*21ed0*/  LDL.LU.64 R244, [R1+0xc0] ;  /* 0x0000c00001f47983 */ /* 0x000f280000300a00 */
[----:B------:R-:W-:Y:S04]  /*21ee0*/  STL.64 [R1+0x558], R24 ;  /* 0x0005581801007387 */ /* 0x000fe80000100a00 */
[----:B------:R1:W-:Y:S02]  /*21ef0*/  STL.64 [R1+0x27e0], R24 ;  /* 0x0027e01801007387 */ /* 0x0003e40000100a00 */
[----:B-1----:R-:W-:-:S02]  /*21f00*/  IMAD.WIDE R22, R3, 0x4, R16 ;  /* 0x0000000403167825 */ /* 0x002fc400078e0210 */
[----:B------:R-:W4:Y:S02]  /*21f10*/  LDL.LU.64 R16, [R1+0xb8] ;  /* 0x0000b80001107983 */ /* 0x000f240000300a00 */
[C---:B------:R-:W-:Y:S02]  /*21f20*/  IMAD.WIDE R24, R3.reuse, 0x4, R4 ;  /* 0x0000000403187825 */ /* 0x040fe400078e0204 */
[----:B------:R-:W4:Y:S04]  /*21f30*/  LDL.LU.64 R4, [R1+0xb0] ;  /* 0x0000b00001047983 */ /* 0x000f280000300a00 */
[----:B------:R-:W-:Y:S04]  /*21f40*/  STL.64 [R1+0x530], R24 ;  /* 0x0005301801007387 */ /* 0x000fe80000100a00 */
[----:B------:R-:W-:Y:S04]  /*21f50*/  STL.64 [R1+0x540], R30 ;  /* 0x0005401e01007387 */ /* 0x000fe80000100a00 */
[----:B------:R-:W-:Y:S04]  /*21f60*/  STL.64 [R1+0x27e8], R30 ;  /* 0x0027e81e01007387 */ /* 0x000fe80000100a00 */
[----:B------:R-:W4:Y:S01]  /*21f70*/  LDL.LU.64 R246, [R1+0xa8] ;  /* 0x0000a80001f67983 */ /* 0x000f220000300a00 */
[----:B------:R-:W-:-:S05]  /*21f80*/  IMAD.WIDE R20, R3, 0x4, R20 ;  /* 0x0000000403147825 */ /* 0x000fca00078e0214 */
[----:B------:R3:W-:Y:S01]  /*21f90*/  STL.64 [R1+0x528], R20 ;  /* 0x0005281401007387 */ /* 0x0007e20000100a00 */
[----:B--2---:R-:W-:-:S03]  /*21fa0*/  IMAD.WIDE R32, R3, 0x4, R14 ;  /* 0x0000000403207825 */ /* 0x004fc600078e020e */
[----:B------:R-:W2:Y:S04]  /*21fb0*/  LDL.LU.64 R14, [R1+0xa0] ;  /* 0x0000a000010e7983 */ /* 0x000ea80000300a00 */
[----:B------:R-:W-:Y:S04]  /*21fc0*/  STL.64 [R1+0x538], R22 ;  /* 0x0005381601007387 */ /* 0x000fe80000100a00 */
[----:B------:R1:W-:Y:S01]  /*21fd0*/  STL.64 [R1+0x27f0], R22 ;  /* 0x0027f01601007387 */ /* 0x0003e20000100a00 */
[----:B---3--:R-:W-:-:S03]  /*21fe0*/  IMAD.WIDE R20, R3, 0x4, R10 ;  /* 0x0000000403147825 */ /* 0x008fc600078e020a */
[----:B------:R-:W3:Y:S01]  /*21ff0*/  LDL.LU.64 R10, [R1+0x98] ;  /* 0x00009800010a7983 */ /* 0x000ee20000300a00 */
[----:B-1----:R-:W-:-:S03]  /*22000*/  IMAD.WIDE R22, R3, 0x4, R250 ;  /* 0x0000000403167825 */ /* 0x002fc600078e02fa */
[----:B------:R-:W3:Y:S04]  /*22010*/  LDL.LU.64 R250, [R1+0x90] ;  /* 0x0000900001fa7983 */ /* 0x000ee80000300a00 */
[----:B------:R-:W-:Y:S04]  /*22020*/  STL.64 [R1+0x520], R32 ;  /* 0x0005202001007387 */ /* 0x000fe80000100a00 */
[----:B------:R4:W-:Y:S04]  /*22030*/  STL.64 [R1+0x510], R22 ;  /* 0x0005101601007387 */ /* 0x0009e80000100a00 */
[----:B------:R-:W-:Y:S01]  /*22040*/  STL.64 [R1+0x27f8], R32 ;  /* 0x0027f82001007387 */ /* 0x000fe20000100a00 */
[----:B----4-:R-:W-:-:S03]  /*22050*/  IMAD.WIDE R22, R3, 0x4, R8 ;  /* 0x0000000403167825 */ /* 0x010fc600078e0208 */
[----:B------:R-:W4:Y:S01]  /*22060*/  LDL.LU.64 R8, [R1+0x88] ;  /* 0x0000880001087983 */ /* 0x000f220000300a00 */
[----:B------:R-:W-:-:S03]  /*22070*/  IMAD.WIDE R34, R3, 0x4, R236 ;  /* 0x0000000403227825 */ /* 0x000fc600078e02ec */
[----:B------:R-:W-:Y:S04]  /*22080*/  STL.64 [R1+0x508], R22 ;  /* 0x0005081601007387 */ /* 0x000fe80000100a00 */
[----:B------:R-:W-:Y:S04]  /*22090*/  STL.64 [R1+0x518], R20 ;  /* 0x0005181401007387 */ /* 0x000fe80000100a00 */
[----:B------:R1:W-:Y:S01]  /*220a0*/  STL.64 [R1+0x2800], R20 ;  /* 0x0028001401007387 */ /* 0x0003e20000100a00 */
[----:B------:R-:W-:-:S04]  /*220b0*/  IMAD.WIDE R18, R3, 0x4, R18 ;  /* 0x0000000403127825 */ /* 0x000fc800078e0212 */
[C---:B-1----:R-:W-:Y:S02]  /*220c0*/  IMAD.WIDE R20, R3.reuse, 0x4, R12 ;  /* 0x0000000403147825 */ /* 0x042fe400078e020c */
[----:B------:R-:W4:Y:S04]  /*220d0*/  LDL.LU.64 R12, [R1+0x80] ;  /* 0x00008000010c7983 */ /* 0x000f280000300a00 */
[----:B------:R-:W-:Y:S04]  /*220e0*/  STL.64 [R1+0x500], R34 ;  /* 0x0005002201007387 */ /* 0x000fe80000100a00 */
[----:B------:R1:W-:Y:S04]  /*220f0*/  STL.64 [R1+0x210], R20 ;  /* 0x0002101401007387 */ /* 0x0003e80000100a00 */
[----:B------:R-:W-:Y:S01]  /*22100*/  STL.64 [R1+0x2808], R34 ;  /* 0x0028082201007387 */ /* 0x000fe20000100a00 */
[----:B-1----:R-:W-:-:S03]  /*22110*/  IMAD.WIDE R20, R3, 0x4, R6 ;  /* 0x0000000403147825 */ /* 0x002fc600078e0206 */
[----:B------:R-:W4:Y:S04]  /*22120*/  LDL.LU.64 R6, [R1+0x78] ;  /* 0x0000780001067983 */ /* 0x000f280000300a00 */
[----:B------:R-:W-:Y:S04]  /*22130*/  STL.64 [R1+0x4f0], R20 ;  /* 0x0004f01401007387 */ /* 0x000fe80000100a00 */
[----:B------:R-:W-:Y:S04]  /*22140*/  STL.64 [R1+0x4f8], R18 ;  /* 0x0004f81201007387 */ /* 0x000fe80000100a00 */
[----:B------:R1:W-:Y:S02]  /*22150*/  STL.64 [R1+0x2810], R18 ;  /* 0x0028101201007387 */ /* 0x0003e40000100a00 */
[----:B-1----:R-:W-:-:S02]  /*22160*/  IMAD.WIDE R18, R3, 0x4, R4 ;  /* 0x0000000403127825 */ /* 0x002fc400078e0204 */
[----:B------:R-:W4:Y:S02]  /*22170*/  LDL.LU.64 R4, [R1+0x70] ;  /* 0x0000700001047983 */ /* 0x000f240000300a00 */
[----:B------:R-:W-:-:S05]  /*22180*/  IMAD.WIDE R36, R3, 0x4, R244 ;  /* 0x0000000403247825 */ /* 0x000fca00078e02f4 */
[----:B------:R-:W-:Y:S01]  /*22190*/  STL.64 [R1+0x4e8], R36 ;  /* 0x0004e82401007387 */ /* 0x000fe20000100a00 */
[----:B------:R-:W-:-:S03]  /*221a0*/  IMAD.WIDE R16, R3, 0x4, R16 ;  /* 0x0000000403107825 */ /* 0x000fc600078e0210 */
[----:B------:R1:W-:Y:S04]  /*221b0*/  STL.64 [R1+0x4c0], R18 ;  /* 0x0004c01201007387 */ /* 0x0003e80000100a00 */
[----:B------:R-:W-:Y:S04]  /*221c0*/  STL.64 [R1+0x2818], R36 ;  /* 0x0028182401007387 */ /* 0x000fe80000100a00 */
[----:B------:R-:W4:Y:S01]  /*221d0*/  LDL.LU.64 R44, [R1+0x68] ;  /* 0x00006800012c7983 */ /* 0x000f220000300a00 */
[----:B-1----:R-:W-:-:S05]  /*221e0*/  IMAD.WIDE R18, R3, 0x4, R246 ;  /* 0x0000000403127825 */ /* 0x002fca00078e02f6 */
[----:B------:R-:W-:Y:S04]  /*221f0*/  STL.64 [R1+0x4d8], R18 ;  /* 0x0004d81201007387 */ /* 0x000fe80000100a00 */
[----:B------:R-:W4:Y:S04]  /*22200*/  LDL.LU.64 R46, [R1+0x60] ;  /* 0x00006000012e7983 */ /* 0x000f280000300a00 */
[----:B------:R-:W-:Y:S04]  /*22210*/  STL.64 [R1+0x4e0], R16 ;  /* 0x0004e01001007387 */ /* 0x000fe80000100a00 */
[----:B------:R1:W-:Y:S01]  /*22220*/  STL.64 [R1+0x2820], R16 ;  /* 0x0028201001007387 */ /* 0x0003e20000100a00 */
[----:B--2---:R-:W-:-:S04]  /*22230*/  IMAD.WIDE R38, R3, 0x4, R14 ;  /* 0x0000000403267825 */ /* 0x004fc800078e020e */
[C---:B---3--:R-:W-:Y:S02]  /*22240*/  IMAD.WIDE R14, R3.reuse, 0x4, R10 ;  /* 0x00000004030e7825 */ /* 0x048fe400078e020a */
[----:B------:R-:W2:Y:S04]  /*22250*/  LDL.LU.64 R10, [R1+0x58] ;  /* 0x00005800010a7983 */ /* 0x000ea80000300a00 */
[----:B------:R-:W3:Y:S04]  /*22260*/  LDL.LU.64 R240, [R1+0x50] ;  /* 0x0000500001f07983 */ /* 0x000ee80000300a00 */
[----:B------:R-:W-:Y:S01]  /*22270*/  STL.64 [R1+0x4d0], R38 ;  /* 0x0004d02601007387 */ /* 0x000fe20000100a00 */
[----:B-1----:R-:W-:-:S03]  /*22280*/  IMAD.WIDE R16, R3, 0x4, R250 ;  /* 0x0000000403107825 */ /* 0x002fc600078e02fa */
[----:B------:R-:W-:Y:S04]  /*22290*/  STL.64 [R1+0x2828], R38 ;  /* 0x0028282601007387 */ /* 0x000fe80000100a00 */
[----:B------:R-:W3:Y:S04]  /*222a0*/  LDL.LU.64 R238, [R1+0x48] ;  /* 0x0000480001ee7983 */ /* 0x000ee80000300a00 */
[----:B------:R-:W3:Y:S01]  /*222b0*/  LDL.LU.64 R236, [R1+0x40] ;  /* 0x0000400001ec7983 */ /* 0x000ee20000300a00 */
[----:B----4-:R-:W-:-:S03]  /*222c0*/  IMAD.WIDE R18, R3, 0x4, R8 ;  /* 0x0000000403127825 */ /* 0x010fc600078e0208 */
[----:B------:R-:W4:Y:S04]  /*222d0*/  LDL.LU.64 R8, [R1+0x38] ;  /* 0x0000380001087983 */ /* 0x000f280000300a00 */
[----:B------:R-:W-:Y:S04]  /*222e0*/  STL.64 [R1+0x4b8], R16 ;  /* 0x0004b81001007387 */ /* 0x000fe80000100a00 */
[----:B------:R-:W-:Y:S04]  /*222f0*/  STL.64 [R1+0x28a0], R16 ;  /* 0x0028a01001007387 */ /* 0x000fe80000100a00 */
[----:B------:R-:W4:Y:S04]  /*22300*/  LDL.LU.64 R244, [R1+0x30] ;  /* 0x0000300001f47983 */ /* 0x000f280000300a00 */
[----:B------:R-:W-:Y:S04]  /*22310*/  STL.64 [R1+0x4c8], R14 ;  /* 0x0004c80e01007387 */ /* 0x000fe80000100a00 */
[----:B------:R1:W-:Y:S04]  /*22320*/  STL.64 [R1+0x2830], R14 ;  /* 0x0028300e01007387 */ /* 0x0003e80000100a00 */
[----:B------:R-:W4:Y:S04]  /*22330*/  LDL.LU.64 R246, [R1+0x28] ;  /* 0x0000280001f67983 */ /* 0x000f280000300a00 */
[----:B------:R-:W4:Y:S01]  /*22340*/  LDL.LU.64 R250, [R1+0x20] ;  /* 0x0000200001fa7983 */ /* 0x000f220000300a00 */
[----:B------:R-:W-:-:S04]  /*22350*/  IMAD.WIDE R40, R3, 0x4, R12 ;  /* 0x0000000403287825 */ /* 0x000fc800078e020c */
[C---:B------:R-:W-:Y:S02]  /*22360*/  IMAD.WIDE R12, R3.reuse, 0x4, R6 ;  /* 0x00000004030c7825 */ /* 0x040fe400078e0206 */
[----:B------:R-:W4:Y:S04]  /*22370*/  LDL.LU.64 R6, [R1+0x18] ;  /* 0x0000180001067983 */ /* 0x000f280000300a00 */
[----:B------:R-:W-:Y:S04]  /*22380*/  STL.64 [R1+0x4b0], R18 ;  /* 0x0004b01201007387 */ /* 0x000fe80000100a00 */
[----:B------:R-:W-:Y:S01]  /*22390*/  STL.64 [R1+0x2838], R18 ;  /* 0x0028381201007387 */ /* 0x000fe20000100a00 */
[----:B-1----:R-:W-:-:S03]  /*223a0*/  IMAD.WIDE R14, R3, 0x4, R4 ;  /* 0x00000004030e7825 */ /* 0x002fc600078e0204 */
[----:B------:R-:W4:Y:S04]  /*223b0*/  LDL.LU.64 R4, [R1+0x10] ;  /* 0x0000100001047983 */ /* 0x000f280000300a00 */
[----:B------:R-:W-:Y:S04]  /*223c0*/  STL.64 [R1+0x4a8], R40 ;  /* 0x0004a82801007387 */ /* 0x000fe80000100a00 */
[----:B------:R-:W-:Y:S04]  /*223d0*/  STL.64 [R1+0x2840], R40 ;  /* 0x0028402801007387 */ /* 0x000fe80000100a00 */
[----:B------:R-:W-:Y:S04]  /*223e0*/  STL.64 [R1+0x498], R14 ;  /* 0x0004980e01007387 */ /* 0x000fe80000100a00 */
[----:B------:R-:W-:Y:S01]  /*223f0*/  STL.64 [R1+0x28a8], R14 ;  /* 0x0028a80e01007387 */ /* 0x000fe20000100a00 */
[----:B------:R-:W-:-:S03]  /*22400*/  IMAD.WIDE R34, R3, 0x4, R44 ;  /* 0x0000000403227825 */ /* 0x000fc600078e022c */
[----:B------:R-:W-:Y:S04]  /*22410*/  STL.64 [R1+0x4a0], R12 ;  /* 0x0004a00c01007387 */ /* 0x000fe80000100a00 */
[----:B------:R3:W-:Y:S01]  /*22420*/  STL.64 [R1+0x2848], R12 ;  /* 0x0028480c01007387 */ /* 0x0007e20000100a00 */
[----:B------:R-:W-:-:S03]  /*22430*/  IMAD.WIDE R42, R3, 0x4, R46 ;  /* 0x00000004032a7825 */ /* 0x000fc600078e022e */
[----:B------:R-:W-:Y:S04]  /*22440*/  STL.64 [R1+0x490], R34 ;  /* 0x0004902201007387 */ /* 0x000fe80000100a00 */
[----:B------:R-:W-:Y:S04]  /*22450*/  STL.64 [R1+0x2850], R34 ;  /* 0x0028502201007387 */ /* 0x000fe80000100a00 */
[----:B------:R-:W-:Y:S04]  /*22460*/  STL.64 [R1+0x488], R42 ;  /* 0x0004882a01007387 */ /* 0x000fe80000100a00 */
[----:B------:R-:W-:Y:S01]  /*22470*/  STL.64 [R1+0x2858], R42 ;  /* 0x0028582a01007387 */ /* 0x000fe20000100a00 */
[----:B------:R-:W-:Y:S01]  /*22480*/  ISETP.GE.U32.AND P6, PT, R0, 0x7ffffeff, PT ;  /* 0x7ffffeff0000780c */ /* 0x000fe20003fc6070 */
[----:B--2---:R-:W-:-:S04]  /*22490*/  IMAD.WIDE R10, R3, 0x4, R10 ;  /* 0x00000004030a7825 */ /* 0x004fc800078e020a */
[----:B---3--:R-:W-:-:S05]  /*224a0*/  IMAD.WIDE R12, R3, 0x4, R240 ;  /* 0x00000004030c7825 */ /* 0x008fca00078e02f0 */
[----:B------:R-:W-:Y:S04]  /*224b0*/  STL.64 [R1+0x478], R12 ;  /* 0x0004780c01007387 */ /* 0x000fe80000100a00 */
[----:B------:R-:W-:Y:S01]  /*224c0*/  STL.64 [R1+0x480], R10 ;  /* 0x0004800a01007387 */ /* 0x000fe20000100a00 */
[----:B------:R-:W-:-:S03]  /*224d0*/  IMAD.WIDE R20, R3, 0x4, R238 ;  /* 0x0000000403147825 */ /* 0x000fc600078e02ee */
[----:B------:R1:W-:Y:S01]  /*224e0*/  STL.64 [R1+0x2860], R10 ;  /* 0x0028600a01007387 */ /* 0x0003e20000100a00 */
[----:B------:R-:W-:-:S03]  /*224f0*/  IMAD.WIDE R44, R3, 0x4, R236 ;  /* 0x00000004032c7825 */ /* 0x000fc600078e02ec */
[----:B------:R-:W-:Y:S04]  /*22500*/  STL.64 [R1+0x470], R20 ;  /* 0x0004701401007387 */ /* 0x000fe80000100a00 */
[----:B------:R-:W-:Y:S04]  /*22510*/  STL.64 [R1+0x2868], R20 ;  /* 0x0028681401007387 */ /* 0x000fe80000100a00 */
[----:B------:R-:W-:Y:S04]  /*22520*/  STL.64 [R1+0x468], R44 ;  /* 0x0004682c01007387 */ /* 0x000fe80000100a00 */
[----:B------:R-:W-:Y:S01]  /*22530*/  STL.64 [R1+0x2870], R44 ;  /* 0x0028702c01007387 */ /* 0x000fe20000100a00 */
[----:B----4-:R-:W-:-:S04]  /*22540*/  IMAD.WIDE R8, R3, 0x4, R8 ;  /* 0x0000000403087825 */ /* 0x010fc800078e0208 */
[----:B-1----:R-:W-:-:S05]  /*22550*/  IMAD.WIDE R10, R3, 0x4, R244 ;  /* 0x00000004030a7825 */ /* 0x002fca00078e02f4 */
[----:B------:R-:W-:Y:S04]  /*22560*/  STL.64 [R1+0x458], R10 ;  /* 0x0004580a01007387 */ /* 0x000fe80000100a00 */
[----:B------:R-:W-:Y:S01]  /*22570*/  STL.64 [R1+0x460], R8 ;  /* 0x0004600801007387 */ /* 0x000fe20000100a00 */
[----:B------:R-:W-:-:S03]  /*22580*/  IMAD.WIDE R32, R3, 0x4, R246 ;  /* 0x0000000403207825 */ /* 0x000fc600078e02f6 */
[----:B------:R-:W-:Y:S01]  /*22590*/  STL.64 [R1+0x2878], R8 ;  /* 0x0028780801007387 */ /* 0x000fe20000100a00 */
[----:B------:R-:W-:-:S03]  /*225a0*/  IMAD.WIDE R46, R3, 0x4, R250 ;  /* 0x00000004032e7825 */ /* 0x000fc600078e02fa */
[----:B------:R-:W-:Y:S04]  /*225b0*/  STL.64 [R1+0x450], R32 ;  /* 0x0004502001007387 */ /* 0x000fe80000100a00 */
[----:B------:R-:W-:Y:S04]  /*225c0*/  STL.64 [R1+0x2880], R32 ;  /* 0x0028802001007387 */ /* 0x000fe80000100a00 */
[----:B------:R-:W2:Y:S04]  /*225d0*/  LDL R0, [R1+0x85c] ;  /* 0x00085c0001007983 */ /* 0x000ea80000100800 */
[----:B------:R-:W-:Y:S01]  /*225e0*/  STL.64 [R1+0x448], R46 ;  /* 0x0004482e01007387 */ /* 0x000fe20000100a00 */
[----:B------:R-:W-:-:S05]  /*225f0*/  IMAD.WIDE R4, R3, 0x4, R4 ;  /* 0x0000000403047825 */ /* 0x000fca00078e0204 */
[----:B------:R-:W-:Y:S04]  /*22600*/  STL.64 [R1+0x438], R4 ;  /* 0x0004380401007387 */ /* 0x000fe80000100a00 */
[----:B------:R-:W-:Y:S04]  /*22610*/  STL.64 [R1+0x2888], R46 ;  /* 0x0028882e01007387 */ /* 0x000fe80000100a00 */
[----:B------:R-:W3:Y:S01]  /*22620*/  LDL R249, [R1+0x2550] ;  /* 0x0025500001f97983 */ /* 0x000ee20000100800 */
[----:B------:R-:W-:-:S04]  /*22630*/  IMAD.WIDE R6, R3, 0x4, R6 ;  /* 0x0000000403067825 */ /* 0x000fc800078e0206 */
[----:B------:R-:W-:-:S04]  /*22640*/  IMAD.WIDE R240, R3, 0x4, R48 ;  /* 0x0000000403f07825 */ /* 0x000fc800078e0230 */
[C---:B------:R-:W-:Y:S01]  /*22650*/  IMAD.WIDE R48, R3.reuse, 0x4, R50 ;  /* 0x0000000403307825 */ /* 0x040fe200078e0232 */
[----:B---3--:R-:W-:Y:S04]  /*22660*/  STL.64 [R1+0x2890], R248 ;  /* 0x002890f801007387 */ /* 0x008fe80000100a00 */
[----:B------:R-:W3:Y:S04]  /*22670*/  LDL R252, [R1+0x254c] ;  /* 0x00254c0001fc7983 */ /* 0x000ee80000100800 */
[----:B------:R-:W-:Y:S04]  /*22680*/  STL.64 [R1+0x440], R6 ;  /* 0x0004400601007387 */ /* 0x000fe80000100a00 */
[----:B------:R-:W-:Y:S04]  /*22690*/  STL.64 [R1+0x2898], R6 ;  /* 0x0028980601007387 */ /* 0x000fe80000100a00 */
[----:B------:R-:W4:Y:S01]  /*226a0*/  LDL.LU.64 R50, [R1+0x6f0] ;  /* 0x0006f00001327983 */ /* 0x000f220000300a00 */
[----:B------:R-:W-:-:S03]  /*226b0*/  IMAD.WIDE R22, R3, 0x4, R242 ;  /* 0x0000000403167825 */ /* 0x000fc600078e02f2 */
[----:B----4-:R-:W-:Y:S04]  /*226c0*/  STL.64 [R1+0x28b0], R50 ;  /* 0x0028b03201007387 */ /* 0x010fe80000100a00 */
[----:B------:R-:W-:Y:S04]  /*226d0*/  STL.64 [R1+0x430], R22 ;  /* 0x0004301601007387 */ /* 0x000fe80000100a00 */
[----:B------:R1:W-:Y:S04]  /*226e0*/  STL.64 [R1+0x28b8], R22 ;  /* 0x0028b81601007387 */ /* 0x0003e80000100a00 */
[----:B-1----:R-:W4:Y:S01]  /*226f0*/  LDL.64 R22, [R1+0x1e0] ;  /* 0x0001e00001167983 */ /* 0x002f220000100a00 */
[----:B------:R-:W-:-:S03]  /*22700*/  IMAD.WIDE R4, R3, 0x4, R52 ;  /* 0x0000000403047825 */ /* 0x000fc600078e0234 */
[----:B----4-:R1:W-:Y:S04]  /*22710*/  STL.64 [R1+0x28c0], R22 ;  /* 0x0028c01601007387 */ /* 0x0103e80000100a00 */
[----:B------:R4:W-:Y:S04]  /*22720*/  STL.64 [R1+0x418], R4 ;  /* 0x0004180401007387 */ /* 0x0009e80000100a00 */
[----:B-1----:R-:W2:Y:S01]  /*22730*/  LDL.64 R22, [R1+0x1e8] ;  /* 0x0001e80001167983 */ /* 0x002ea20000100a00 */
[----:B------:R-:W-:-:S04]  /*22740*/  IMAD.WIDE R30, R3, 0x4, R54 ;  /* 0x00000004031e7825 */ /* 0x000fc800078e0236 */
[----:B------:R-:W-:-:S04]  /*22750*/  IMAD.WIDE R238, R3, 0x4, R56 ;  /* 0x0000000403ee7825 */ /* 0x000fc800078e0238 */
[----:B------:R-:W-:-:S04]  /*22760*/  IMAD.WIDE R6, R3, 0x4, R60 ;  /* 0x0000000403067825 */ /* 0x000fc800078e023c */
[----:B----4-:R-:W-:-:S04]  /*22770*/  IMAD.WIDE R4, R3, 0x4, R58 ;  /* 0x0000000403047825 */ /* 0x010fc800078e023a */
[----:B------:R-:W-:-:S04]  /*22780*/  IMAD.WIDE R24, R3, 0x4, R62 ;  /* 0x0000000403187825 */ /* 0x000fc800078e023e */
        /* <DEDUP_REMOVED lines=15> */
[C---:B------:R-:W-:Y:S01]  /*22880*/  IMAD.WIDE R244, R3.reuse, 0x4, R96 ;  /* 0x0000000403f47825 */ /* 0x040fe200078e0260 */
[----:B--2---:R1:W-:Y:S04]  /*22890*/  STL.64 [R1+0x28c8], R22 ;  /* 0x0028c81601007387 */ /* 0x0043e80000100a00 */
[----:B------:R-:W2:Y:S04]  /*228a0*/  LDL.64 R50, [R1+0x1d8] ;  /* 0x0001d80001327983 */ /* 0x000ea80000100a00 */
[----:B------:R-:W4:Y:S04]  /*228b0*/  LDL.64 R14, [R1+0x1d0] ;  /* 0x0001d000010e7983 */ /* 0x000f280000100a00 */
[----:B-1----:R-:W2:Y:S04]  /*228c0*/  LDL.64 R22, [R1+0x1f0] ;  /* 0x0001f00001167983 */ /* 0x002ea80000100a00 */
[----:B------:R-:W2:Y:S04]  /*228d0*/  LDL.64 R16, [R1+0x1c8] ;  /* 0x0001c80001107983 */ /* 0x000ea80000100a00 */
[----:B------:R-:W2:Y:S04]  /*228e0*/  LDL.64 R38, [R1+0x830] ;  /* 0x0008300001267983 */ /* 0x000ea80000100a00 */
[----:B------:R-:W2:Y:S04]  /*228f0*/  LDL.64 R36, [R1+0x810] ;  /* 0x0008100001247983 */ /* 0x000ea80000100a00 */
[----:B------:R-:W2:Y:S04]  /*22900*/  LDL.64 R18, [R1+0x710] ;  /* 0x0007100001127983 */ /* 0x000ea80000100a00 */
[----:B------:R-:W-:Y:S04]  /*22910*/  STL.64 [R1+0x428], R240 ;  /* 0x000428f001007387 */ /* 0x000fe80000100a00 */
[----:B------:R-:W2:Y:S04]  /*22920*/  LDL.LU.64 R52, [R1+0x6d0] ;  /* 0x0006d00001347983 */ /* 0x000ea80000300a00 */
[----:B------:R-:W-:Y:S04]  /*22930*/  STL.64 [R1+0x420], R48 ;  /* 0x0004203001007387 */ /* 0x000fe80000100a00 */
[----:B------:R-:W2:Y:S04]  /*22940*/  LDL.LU.64 R56, [R1+0x6b0] ;  /* 0x0006b00001387983 */ /* 0x000ea80000300a00 */
[----:B------:R-:W-:Y:S04]  /*22950*/  STL.64 [R1+0x410], R30 ;  /* 0x0004101e01007387 */ /* 0x000fe80000100a00 */
[----:B------:R-:W-:Y:S04]  /*22960*/  STL.64 [R1+0x408], R238 ;  /* 0x000408ee01007387 */ /* 0x000fe80000100a00 */
[----:B------:R-:W2:Y:S04]  /*22970*/  LDL.LU.64 R60, [R1+0x690] ;  /* 0x00069000013c7983 */ /* 0x000ea80000300a00 */
[----:B------:R1:W-:Y:S04]  /*22980*/  STL.64 [R1+0x3f8], R6 ;  /* 0x0003f80601007387 */ /* 0x0003e80000100a00 */
        /* <DEDUP_REMOVED lines=11> */
[----:B------:R-:W-:Y:S04]  /*22a40*/  STL.64 [R1+0x3c0], R58 ;  /* 0x0003c03a01007387 */ /* 0x000fe80000100a00 */
[----:B------:R1:W-:Y:S04]  /*22a50*/  STL.64 [R1+0x3b8], R46 ;  /* 0x0003b82e01007387 */ /* 0x0003e80000100a00 */
[----:B------:R-:W2:Y:S04]  /*22a60*/  LDL.LU.64 R78, [R1+0x5f0] ;  /* 0x0005f000014e7983 */ /* 0x000ea80000300a00 */
[----:B------:R-:W-:Y:S04]  /*22a70*/  STL.64 [R1+0x3b0], R26 ;  /* 0x0003b01a01007387 */ /* 0x000fe80000100a00 */
[----:B------:R-:W2:Y:S04]  /*22a80*/  LDL.LU.64 R80, [R1+0x5d0] ;  /* 0x0005d00001507983 */ /* 0x000ea80000300a00 */
[----:B------:R-:W-:Y:S04]  /*22a90*/  STL.64 [R1+0x3a8], R68 ;  /* 0x0003a84401007387 */ /* 0x000fe80000100a00 */
[----:B------:R-:W2:Y:S04]  /*22aa0*/  LDL.LU.64 R84, [R1+0x5b0] ;  /* 0x0005b00001547983 */ /* 0x000ea80000300a00 */
[----:B------:R1:W-:Y:S04]  /*22ab0*/  STL.64 [R1+0x398], R32 ;  /* 0x0003982001007387 */ /* 0x0003e80000100a00 */
[----:B------:R-:W-:Y:S04]  /*22ac0*/  STL.64 [R1+0x3a0], R82 ;  /* 0x0003a05201007387 */ /* 0x000fe80000100a00 */
[----:B------:R-:W2:Y:S04]  /*22ad0*/  LDL.LU.64 R88, [R1+0x590] ;  /* 0x0005900001587983 */ /* 0x000ea80000300a00 */
[----:B------:R-:W-:Y:S04]  /*22ae0*/  STL.64 [R1+0x390], R86 ;  /* 0x0003905601007387 */ /* 0x000fe80000100a00 */
[----:B------:R-:W-:Y:S01]  /*22af0*/  STL.64 [R1+0x388], R54 ;  /* 0x0003883601007387 */ /* 0x000fe20000100a00 */
[----:B------:R-:W-:-:S03]  /*22b00*/  IMAD.WIDE R242, R3, 0x4, R98 ;  /* 0x0000000403f27825 */ /* 0x000fc600078e0262 */
[----:B------:R-:W2:Y:S01]  /*22b10*/  LDL.LU.64 R92, [R1+0x570] ;  /* 0x00057000015c7983 */ /* 0x000ea20000300a00 */
[----:B------:R-:W-:-:S03]  /*22b20*/  IMAD.WIDE R96, R3, 0x4, R100 ;  /* 0x0000000403607825 */ /* 0x000fc600078e0264 */
[----:B------:R1:W-:Y:S04]  /*22b30*/  STL.64 [R1+0x378], R8 ;  /* 0x0003780801007387 */ /* 0x0003e80000100a00 */
[----:B------:R-:W-:Y:S01]  /*22b40*/  STL.64 [R1+0x380], R90 ;  /* 0x0003805a01007387 */ /* 0x000fe20000100a00 */
[----:B------:R-:W-:-:S03]  /*22b50*/  IMAD.WIDE R102, R3, 0x4, R102 ;  /* 0x0000000403667825 */ /* 0x000fc600078e0266 */
[----:B------:R-:W2:Y:S01]  /*22b60*/  LDL.LU.64 R94, [R1+0x550] ;  /* 0x00055000015e7983 */ /* 0x000ea20000300a00 */
[----:B------:R-:W-:-:S03]  /*22b70*/  IMAD.WIDE R246, R3, 0x4, R104 ;  /* 0x0000000403f67825 */ /* 0x000fc600078e0268 */
[----:B------:R-:W-:Y:S01]  /*22b80*/  STL.64 [R1+0x370], R76 ;  /* 0x0003704c01007387 */ /* 0x000fe20000100a00 */
[----:B------:R-:W-:-:S03]  /*22b90*/  IMAD.WIDE R108, R3, 0x4, R108 ;  /* 0x00000004036c7825 */ /* 0x000fc600078e026c */
[----:B------:R-:W2:Y:S04]  /*22ba0*/  LDL.LU.64 R98, [R1+0x530] ;  /* 0x0005300001627983 */ /* 0x000ea80000300a00 */
[----:B------:R-:W-:Y:S01]  /*22bb0*/  STL.64 [R1+0x368], R244 ;  /* 0x000368f401007387 */ /* 0x000fe20000100a00 */
[----:B------:R-:W-:-:S03]  /*22bc0*/  IMAD.WIDE R106, R3, 0x4, R106 ;  /* 0x00000004036a7825 */ /* 0x000fc600078e026a */
[----:B------:R-:W2:Y:S01]  /*22bd0*/  LDL.LU.64 R100, [R1+0x510] ;  /* 0x0005100001647983 */ /* 0x000ea20000300a00 */
[----:B------:R-:W-:-:S03]  /*22be0*/  IMAD.WIDE R110, R3, 0x4, R110 ;  /* 0x00000004036e7825 */ /* 0x000fc600078e026e */
[----:B------:R-:W-:Y:S01]  /*22bf0*/  STL.64 [R1+0x360], R242 ;  /* 0x000360f201007387 */ /* 0x000fe20000100a00 */
[----:B------:R-:W-:-:S03]  /*22c00*/  IMAD.WIDE R250, R3, 0x4, R112 ;  /* 0x0000000403fa7825 */ /* 0x000fc600078e0270 */
[----:B------:R-:W-:Y:S01]  /*22c10*/  STL.64 [R1+0x358], R96 ;  /* 0x0003586001007387 */ /* 0x000fe20000100a00 */
[----:B------:R-:W-:-:S03]  /*22c20*/  IMAD.WIDE R116, R3, 0x4, R116 ;  /* 0x0000000403747825 */ /* 0x000fc600078e0274 */
[----:B------:R-:W2:Y:S01]  /*22c30*/  LDL.64 R104, [R1+0x730] ;  /* 0x0007300001687983 */ /* 0x000ea20000100a00 */
[----:B------:R-:W-:-:S03]  /*22c40*/  IMAD.WIDE R114, R3, 0x4, R114 ;  /* 0x0000000403727825 */ /* 0x000fc600078e0272 */
[----:B------:R-:W-:Y:S01]  /*22c50*/  STL.64 [R1+0x350], R102 ;  /* 0x0003506601007387 */ /* 0x000fe20000100a00 */
[----:B------:R-:W-:-:S03]  /*22c60*/  IMAD.WIDE R118, R3, 0x4, R118 ;  /* 0x0000000403767825 */ /* 0x000fc600078e0276 */
[----:B------:R-:W-:Y:S01]  /*22c70*/  STL.64 [R1+0x348], R246 ;  /* 0x000348f601007387 */ /* 0x000fe20000100a00 */
[----:B------:R-:W-:-:S03]  /*22c80*/  IMAD.WIDE R120, R3, 0x4, R120 ;  /* 0x0000000403787825 */ /* 0x000fc600078e0278 */
[----:B------:R-:W-:Y:S01]  /*22c90*/  STL.64 [R1+0x338], R108 ;  /* 0x0003386c01007387 */ /* 0x000fe20000100a00 */
[----:B------:R-:W-:-:S03]  /*22ca0*/  IMAD.WIDE R124, R3, 0x4, R124 ;  /* 0x00000004037c7825 */ /* 0x000fc600078e027c */
[----:B------:R-:W3:Y:S01]  /*22cb0*/  LDL.64 R112, [R1+0x750] ;  /* 0x0007500001707983 */ /* 0x000ee20000100a00 */
[----:B------:R-:W-:-:S03]  /*22cc0*/  IMAD.WIDE R122, R3, 0x4, R122 ;  /* 0x00000004037a7825 */ /* 0x000fc600078e027a */
[----:B------:R-:W-:Y:S01]  /*22cd0*/  STL.64 [R1+0x340], R106 ;  /* 0x0003406a01007387 */ /* 0x000fe20000100a00 */
        /* <DEDUP_REMOVED lines=67> */
[----:B------:R-:W-:Y:S04]  /*23110*/  STL.64 [R1+0x228], R176 ;  /* 0x000228b001007387 */ /* 0x000fe80000100a00 */
[----:B------:R1:W-:Y:S01]  /*23120*/  STL.64 [R1+0x218], R44 ;  /* 0x0002182c01007387 */ /* 0x0003e20000100a00 */
        /* <DEDUP_REMOVED lines=45> */
[----:B------:R-:W-:Y:S04]  /*23400*/  STL.64 [R1+0x138], R12 ;  /* 0x0001380c01007387 */ /* 0x000fe80000100a00 */
[----:B------:R-:W-:Y:S04]  /*23410*/  STL.64 [R1+0x140], R218 ;  /* 0x000140da01007387 */ /* 0x000fe80000100a00 */
[----:B------:R-:W-:Y:S04]  /*23420*/  STL.64 [R1+0x130], R222 ;  /* 0x000130de01007387 */ /* 0x000fe80000100a00 */
[----:B------:R-:W3:Y:S04]  /*23430*/  LDL.64 R228, [R1+0x878] ;  /* 0x0008780001e47983 */ /* 0x000ee80000100a00 */
[----:B------:R-:W-:Y:S04]  /*23440*/  STL.64 [R1+0x128], R224 ;  /* 0x000128e001007387 */ /* 0x000fe80000100a00 */
[----:B------:R1:W-:Y:S04]  /*23450*/  STL.64 [R1+0x118], R10 ;  /* 0x0001180a01007387 */ /* 0x0003e80000100a00 */
[----:B------:R-:W-:Y:S04]  /*23460*/  STL.64 [R1+0x120], R226 ;  /* 0x000120e201007387 */ /* 0x000fe80000100a00 */
[----:B------:R-:W-:Y:S04]  /*23470*/  STL.64 [R1+0x110], R230 ;  /* 0x000110e601007387 */ /* 0x000fe80000100a00 */
[----:B------:R1:W-:Y:S04]  /*23480*/  STL.64 [R1+0x108], R232 ;  /* 0x000108e801007387 */ /* 0x0003e80000100a00 */
[----:B--2---:R2:W-:Y:S04]  /*23490*/  LDGSTS.E [R0+0x40000], [R22.64], P2 ;  /* 0x4000000016007fae */ /* 0x0045e80009121844 */
[----:B--2---:R-:W2:Y:S01]  /*234a0*/  LDL.LU.64 R22, [R1+0x28c8] ;  /* 0x0028c80001167983 */ /* 0x004ea20000300a00 */
[----:B------:R-:W-:-:S03]  /*234b0*/  IMAD.WIDE R234, R3, 0x4, R234 ;  /* 0x0000000403ea7825 */ /* 0x000fc600078e02ea */
[----:B--2---:R2:W-:Y:S04]  /*234c0*/  LDGSTS.E [R0+0x40800], [R22.64], P2 ;  /* 0x4080000016007fae */ /* 0x0045e80009121844 */
[----:B--2---:R-:W2:Y:S04]  /*234d0*/  LDL.LU.64 R22, [R1+0x28c0] ;  /* 0x0028c00001167983 */ /* 0x004ea80000300a00 */
[----:B------:R-:W-:Y:S04]  /*234e0*/  STL.64 [R1+0x100], R234 ;  /* 0x000100ea01007387 */ /* 0x000fe80000100a00 */
[----:B--2---:R2:W-:Y:S04]  /*234f0*/  LDGSTS.E [R0+0x41000], [R22.64], P2 ;  /* 0x4100000016007fae */ /* 0x0045e80009121844 */
[----:B------:R1:W-:Y:S04]  /*23500*/  LDGSTS.E [R0+0x41800], [R50.64], P2 ;  /* 0x4180000032007fae */ /* 0x0003e80009121844 */
[----:B----4-:R4:W-:Y:S04]  /*23510*/  LDGSTS.E [R0+0x42000], [R14.64], P2 ;  /* 0x420000000e007fae */ /* 0x0109e80009121844 */
[----:B--2---:R-:W2:Y:S04]  /*23520*/  LDL.LU.64 R22, [R1+0x28b8] ;  /* 0x0028b80001167983 */ /* 0x004ea80000300a00 */
[----:B-1----:R-:W2:Y:S04]  /*23530*/  LDL.LU.64 R50, [R1+0x28b0] ;  /* 0x0028b00001327983 */ /* 0x002ea80000300a00 */
[----:B------:R1:W-:Y:S04]  /*23540*/  LDGSTS.E [R0+0x42800], [R16.64], P2 ;  /* 0x4280000010007fae */ /* 0x0003e80009121844 */
[----:B---3--:R3:W-:Y:S04]  /*23550*/  LDGSTS.E [R0+0x43000], [R228.64], P2 ;  /* 0x43000000e4007fae */ /* 0x0087e80009121844 */
[----:B------:R1:W-:Y:S04]  /*23560*/  LDGSTS.E [R0+0x43800], [R220.64], P2 ;  /* 0x43800000dc007fae */ /* 0x0003e80009121844 */
[----:B----4-:R-:W4:Y:S04]  /*23570*/  LDL.LU.64 R14, [R1+0x28a8] ;  /* 0x0028a800010e7983 */ /* 0x010f280000300a00 */
[----:B------:R3:W-:Y:S04]  /*23580*/  LDGSTS.E [R0+0x44000], [R38.64], P2 ;  /* 0x4400000026007fae */ /* 0x0007e80009121844 */
[----:B-1----:R-:W4:Y:S04]  /*23590*/  LDL.LU.64 R16, [R1+0x28a0] ;  /* 0x0028a00001107983 */ /* 0x002f280000300a00 */
        /* <DEDUP_REMOVED lines=9> */
[----:B-1----:R-:W3:Y:S04]  /*23630*/  LDL.64 R188, [R1+0x478] ;  /* 0x0004780001bc7983 */ /* 0x002ee80000100a00 */
[----:B------:R-:W4:Y:S04]  /*23640*/  LDL.64 R180, [R1+0x458] ;  /* 0x0004580001b47983 */ /* 0x000f280000100a00 */
[----:B------:R1:W-:Y:S04]  /*23650*/  LDGSTS.E [R0+0x48000], [R104.64], P2 ;  /* 0x4800000068007fae */ /* 0x0003e80009121844 */
[----:B------:R-:W4:Y:S04]  /*23660*/  LDL.64 R112, [R1+0x438] ;  /* 0x0004380001707983 */ /* 0x000f280000100a00 */
[----:B------:R1:W-:Y:S04]  /*23670*/  LDGSTS.E [R0+0x48800], [R18.64], P2 ;  /* 0x4880000012007fae */ /* 0x0003e80009121844 */
[----:B-1----:R-:W4:Y:S04]  /*23680*/  LDL.64 R104, [R1+0x418] ;  /* 0x0004180001687983 */ /* 0x002f280000100a00 */
[----:B------:R-:W4:Y:S04]  /*23690*/  LDL R2, [R1+0x2554] ;  /* 0x0025540001027983 */ /* 0x000f280000100800 */
[----:B------:R-:W4:Y:S04]  /*236a0*/  LDL.64 R18, [R1+0x908] ;  /* 0x0009080001127983 */ /* 0x000f280000100a00 */
        /* <DEDUP_REMOVED lines=16> */
[----:B---3--:R2:W-:Y:S04]  /*237b0*/  LDGSTS.E [R0+0x51000], [R38.64], P2 ;  /* 0x5100000026007fae */ /* 0x0085e80009121844 */
        /* <DEDUP_REMOVED lines=13> */
[----:B--2---:R-:W2:Y:S04]  /*23890*/  LDL.64 R38, [R1+0x8d8] ;  /* 0x0008d80001267983 */ /* 0x004ea80000100a00 */
[----:B------:R1:W-:Y:S04]  /*238a0*/  LDGSTS.E [R0+0x57800], [R96.64], P2 ;  /* 0x5780000060007fae */ /* 0x0003e80009121844 */
[----:B----4-:R-:W4:Y:S04]  /*238b0*/  LDL.64 R16, [R1+0x8c0] ;  /* 0x0008c00001107983 */ /* 0x010f280000100a00 */
[----:B------:R1:W-:Y:S04]  /*238c0*/  LDGSTS.E [R0+0x58000], [R108.64], P2 ;  /* 0x580000006c007fae */ /* 0x0003e80009121844 */
[----:B------:R-:W4:Y:S04]  /*238d0*/  LDL.64 R36, [R1+0x8a8] ;  /* 0x0008a80001247983 */ /* 0x000f280000100a00 */
        /* <DEDUP_REMOVED lines=8> */
[----:B------:R-:W4:Y:S04]  /*23960*/  LDL.LU.64 R6, [R1+0x2898] ;  /* 0x0028980001067983 */ /* 0x000f280000300a00 */
[----:B------:R1:W-:Y:S04]  /*23970*/  LDGSTS.E [R0+0x5c800], [R44.64], P2 ;  /* 0x5c8000002c007fae */ /* 0x0003e80009121844 */
[----:B------:R-:W4:Y:S04]  /*23980*/  LDL.LU.64 R248, [R1+0x2890] ;  /* 0x0028900001f87983 */ /* 0x000f280000300a00 */
[----:B------:R1:W-:Y:S04]  /*23990*/  LDGSTS.E [R0+0x5d000], [R42.64], P2 ;  /* 0x5d0000002a007fae */ /* 0x0003e80009121844 */
[----:B------:R-:W4:Y:S04]  /*239a0*/  LDL.LU.64 R46, [R1+0x2888] ;  /* 0x00288800012e7983 */ /* 0x000f280000300a00 */
[----:B------:R1:W-:Y:S04]  /*239b0*/  LDGSTS.E [R0+0x5d800], [R40.64], P2 ;  /* 0x5d80000028007fae */ /* 0x0003e80009121844 */
[----:B------:R-:W4:Y:S04]  /*239c0*/  LDL.LU.64 R32, [R1+0x2880] ;  /* 0x0028800001207983 */ /* 0x000f280000300a00 */
[----:B------:R1:W-:Y:S04]  /*239d0*/  LDGSTS.E [R0+0x5e000], [R34.64], P2 ;  /* 0x5e00000022007fae */ /* 0x0003e80009121844 */
[----:B-1----:R-:W4:Y:S04]  /*239e0*/  LDL.LU.64 R8, [R1+0x2878] ;  /* 0x0028780001087983 */ /* 0x002f280000300a00 */
[----:B------:R1:W-:Y:S04]  /*239f0*/  LDGSTS.E [R0+0x5e800], [R20.64], P2 ;  /* 0x5e80000014007fae */ /* 0x0003e80009121844 */
[----:B------:R1:W-:Y:S04]  /*23a00*/  LDGSTS.E [R0+0x5f000], [R12.64], P2 ;  /* 0x5f0000000c007fae */ /* 0x0003e80009121844 */
[----:B------:R-:W4:Y:S04]  /*23a10*/  LDL.64 R44, [R1+0x890] ;  /* 0x00089000012c7983 */ /* 0x000f280000100a00 */
[----:B------:R1:W-:Y:S04]  /*23a20*/  LDGSTS.E [R0+0x5f800], [R10.64], P2 ;  /* 0x5f8000000a007fae */ /* 0x0003e80009121844 */
[----:B-1----:R-:W4:Y:S04]  /*23a30*/  LDL.64 R20, [R1+0x870] ;  /* 0x0008700001147983 */ /* 0x002f280000100a00 */
[----:B------:R-:W4:Y:S04]  /*23a40*/  LDL.64 R42, [R1+0x828] ;  /* 0x00082800012a7983 */ /* 0x000f280000100a00 */
[----:B------:R-:W4:Y:S04]  /*23a50*/  LDL.64 R10, [R1+0x848] ;  /* 0x00084800010a7983 */ /* 0x000f280000100a00 */
[----:B------:R-:W4:Y:S04]  /*23a60*/  LDL.64 R34, [R1+0x808] ;  /* 0x0008080001227983 */ /* 0x000f280000100a00 */
[----:B------:R-:W4:Y:S04]  /*23a70*/  LDL.64 R12, [R1+0x7e8] ;  /* 0x0007e800010c7983 */ /* 0x000f280000100a00 */
[----:B------:R1:W-:Y:S04]  /*23a80*/  LDGSTS.E [R2+0x40200], [R18.64], P2 ;  /* 0x4020000012027fae */ /* 0x0003e80009121844 */
[----:B------:R-:W4:Y:S04]  /*23a90*/  LDL.64 R40, [R1+0x7c8] ;  /* 0x0007c80001287983 */ /* 0x000f280000100a00 */
[----:B------:R-:W4:Y:S04]  /*23aa0*/  LDL.64 R228, [R1+0x708] ;  /* 0x0007080001e47983 */ /* 0x000f280000100a00 */
[----:B-1----:R-:W4:Y:S04]  /*23ab0*/  LDL.64 R18, [R1+0x7a8] ;  /* 0x0007a80001127983 */ /* 0x002f280000100a00 */
[----:B------:R-:W4:Y:S04]  /*23ac0*/  LDL.64 R220, [R1+0x6e8] ;  /* 0x0006e80001dc7983 */ /* 0x000f280000100a00 */
        /* <DEDUP_REMOVED lines=17> */
[----:B---3--:R1:W-:Y:S04]  /*23be0*/  LDGSTS.E [R2+0x40a00], [R14.64], P2 ;  /* 0x40a000000e027fae */ /* 0x0083e80009121844 */
[----:B--2---:R2:W-:Y:S04]  /*23bf0*/  LDGSTS.E [R2+0x41200], [R38.64], P2 ;  /* 0x4120000026027fae */ /* 0x0045e80009121844 */
[----:B-1----:R-:W3:Y:S04]  /*23c00*/  LDL.64 R14, [R1+0x788] ;  /* 0x00078800010e7983 */ /* 0x002ee80000100a00 */
[----:B----4-:R1:W-:Y:S04]  /*23c10*/  LDGSTS.E [R2+0x41a00], [R16.64], P2 ;  /* 0x41a0000010027fae */ /* 0x0103e80009121844 */
[----:B--2---:R-:W2:Y:S04]  /*23c20*/  LDL.64 R38, [R1+0x768] ;  /* 0x0007680001267983 */ /* 0x004ea80000100a00 */
[----:B------:R4:W-:Y:S04]  /*23c30*/  LDGSTS.E [R2+0x42200], [R36.64], P2 ;  /* 0x4220000024027fae */ /* 0x0009e80009121844 */
[----:B-1----:R-:W2:Y:S04]  /*23c40*/  LDL.64 R16, [R1+0x748] ;  /* 0x0007480001107983 */ /* 0x002ea80000100a00 */
[----:B----4-:R-:W4:Y:S04]  /*23c50*/  LDL.64 R36, [R1+0x728] ;  /* 0x0007280001247983 */ /* 0x010f280000100a00 */
[----:B------:R1:W-:Y:S04]  /*23c60*/  LDGSTS.E [R2+0x42a00], [R44.64], P2 ;  /* 0x42a000002c027fae */ /* 0x0003e80009121844 */
[----:B------:R1:W-:Y:S04]  /*23c70*/  LDGSTS.E [R2+0x43200], [R20.64], P2 ;  /* 0x4320000014027fae */ /* 0x0003e80009121844 */
[----:B-1----:R-:W4:Y:S04]  /*23c80*/  LDL.LU.64 R44, [R1+0x2870] ;  /* 0x00287000012c7983 */ /* 0x002f280000300a00 */
[----:B------:R1:W-:Y:S04]  /*23c90*/  LDGSTS.E [R2+0x43a00], [R10.64], P2 ;  /* 0x43a000000a027fae */ /* 0x0003e80009121844 */
[----:B------:R-:W4:Y:S04]  /*23ca0*/  LDL.LU.64 R20, [R1+0x2868] ;  /* 0x0028680001147983 */ /* 0x000f280000300a00 */
        /* <DEDUP_REMOVED lines=10> */
[----:B------:R-:W4:Y:S04]  /*23d50*/  LDL.LU.64 R18, [R1+0x2838] ;  /* 0x0028380001127983 */ /* 0x000f280000300a00 */
[----:B---3--:R1:W-:Y:S04]  /*23d60*/  LDGSTS.E [R2+0x46a00], [R14.64], P2 ;  /* 0x46a000000e027fae */ /* 0x0083e80009121844 */
[----:B--2---:R2:W-:Y:S04]  /*23d70*/  LDGSTS.E [R2+0x47200], [R38.64], P2 ;  /* 0x4720000026027fae */ /* 0x0045e80009121844 */
[----:B-1----:R-:W3:Y:S04]  /*23d80*/  LDL.LU.64 R14, [R1+0x2830] ;  /* 0x00283000010e7983 */ /* 0x002ee80000300a00 */
[----:B------:R1:W-:Y:S04]  /*23d90*/  LDGSTS.E [R2+0x47a00], [R16.64], P2 ;  /* 0x47a0000010027fae */ /* 0x0003e80009121844 */
[----:B--2---:R-:W2:Y:S04]  /*23da0*/  LDL.LU.64 R38, [R1+0x2828] ;  /* 0x0028280001267983 */ /* 0x004ea80000300a00 */
        /* <DEDUP_REMOVED lines=20> */
[----:B-1----:R-:W3:Y:S04]  /*23ef0*/  LDL.LU.64 R16, [R1+0x2820] ;  /* 0x0028200001107983 */ /* 0x002ee80000300a00 */
[----:B----4-:R-:W4:Y:S04]  /*23f00*/  LDL.LU.64 R36, [R1+0x2818] ;  /* 0x0028180001247983 */ /* 0x010f280000300a00 */
        /* <DEDUP_REMOVED lines=16> */
[----:B------:R1:W-:Y:S04]  /*24010*/  LDGSTS.E [R2+0x59a00], [R134.64], P2 ;  /* 0x59a0000086027fae */ /* 0x0003e80009121844 */
[----:B------:R-:W3:Y:S04]  /*24020*/  LDL.LU.64 R34, [R1+0x2808] ;  /* 0x0028080001227983 */ /* 0x000ee80000300a00 */
        /* <DEDUP_REMOVED lines=15> */
[----:B------:R-:W3:Y:S04]  /*24120*/  LDL.64 R196, [R1+0x8e8] ;  /* 0x0008e80001c47983 */ /* 0x000ee80000100a00 */
[----:B-1----:R-:W3:Y:S04]  /*24130*/  LDL.64 R190, [R1+0x8d0] ;  /* 0x0008d00001be7983 */ /* 0x002ee80000100a00 */
[----:B------:R-:W3:Y:S04]  /*24140*/  LDL.64 R198, [R1+0x900] ;  /* 0x0009000001c67983 */ /* 0x000ee80000100a00 */
        /* <DEDUP_REMOVED lines=27> */
[----:B------:R1:W-:Y:S04]  /*24300*/  LDGSTS.E [R2+0x5e200], [R206.64], P2 ;  /* 0x5e200000ce027fae */ /* 0x0003e80009121844 */
[----:B------:R1:W-:Y:S04]  /*24310*/  LDGSTS.E [R2+0x5ea00], [R214.64], P2 ;  /* 0x5ea00000d6027fae */ /* 0x0003e80009121844 */
[----:B------:R1:W-:Y:S04]  /*24320*/  LDGSTS.E [R2+0x5f200], [R222.64], P2 ;  /* 0x5f200000de027fae */ /* 0x0003e80009121844 */
[----:B------:R1:W-:Y:S04]  /*24330*/  LDGSTS.E [R2+0x5fa00], [R230.64], P2 ;  /* 0x5fa00000e6027fae */ /* 0x0003e80009121844 */
[----:B---3--:R3:W-:Y:S04]  /*24340*/  LDGSTS.E [R249+0x40400], [R198.64], P2 ;  /* 0x40400000c6f97fae */ /* 0x0087e80009121844 */
        /* <DEDUP_REMOVED lines=66> */
[----:B------:R1:W-:Y:S04]  /*24770*/  LDGSTS.E [R249+0x56c00], [R54.64], P2 ;  /* 0x56c0000036f97fae */ /* 0x0003e80009121844 */
[----:B------:R-:W4:Y:S04]  /*24780*/  LDL.64 R76, [R1+0x7f8] ;  /* 0x0007f800014c7983 */ /* 0x000f280000100a00 */
[----:B------:R-:W4:Y:S04]  /*24790*/  LDL.64 R72, [R1+0x7d8] ;  /* 0x0007d80001487983 */ /* 0x000f280000100a00 */
[----:B------:R-:W4:Y:S04]  /*247a0*/  LDL.64 R68, [R1+0x7b8] ;  /* 0x0007b80001447983 */ /* 0x000f280000100a00 */
[----:B-1----:R-:W4:Y:S04]  /*247b0*/  LDL.64 R54, [R1+0x798] ;  /* 0x0007980001367983 */ /* 0x002f280000100a00 */
        /* <DEDUP_REMOVED lines=22> */
[----:B---3--:R3:W-:Y:S04]  /*24920*/  LDGSTS.E [R252+0x40e00], [R116.64], P2 ;  /* 0x40e0000074fc7fae */ /* 0x0087e80009121844 */
        /* <DEDUP_REMOVED lines=28> */
[----:B------:R-:W3:Y:S04]  /*24af0*/  LDL.LU.64 R42, [R1+0x2708] ;  /* 0x00270800012a7983 */ /* 0x000ee80000300a00 */
[----:B------:R1:W-:Y:S04]  /*24b00*/  LDGSTS.E [R252+0x4b600], [R40.64], P2 ;  /* 0x4b60000028fc7fae */ /* 0x0003e80009121844 */
[----:B------:R1:W-:Y:S04]  /*24b10*/  LDGSTS.E [R252+0x4be00], [R38.64], P2 ;  /* 0x4be0000026fc7fae */ /* 0x0003e80009121844 */
[----:B------:R1:W-:Y:S04]  /*24b20*/  LDGSTS.E [R252+0x4c600], [R36.64], P2 ;  /* 0x4c60000024fc7fae */ /* 0x0003e80009121844 */
[----:B-1----:R-:W3:Y:S04]  /*24b30*/  LDL.LU.64 R40, [R1+0x2700] ;  /* 0x0027000001287983 */ /* 0x002ee80000300a00 */
[----:B------:R-:W3:Y:S04]  /*24b40*/  LDL.LU.64 R38, [R1+0x26f8] ;  /* 0x0026f80001267983 */ /* 0x000ee80000300a00 */
[----:B------:R-:W3:Y:S04]  /*24b50*/  LDL.LU.64 R36, [R1+0x26f0] ;  /* 0x0026f00001247983 */ /* 0x000ee80000300a00 */
        /* <DEDUP_REMOVED lines=31> */
[----:B------:R-:W4:Y:S04]  /*24d50*/  LDL.LU.64 R54, [R1+0xc18] ;  /* 0x000c180001367983 */ /* 0x000f280000300a00 */
[----:B------:R1:W-:Y:S04]  /*24d60*/  LDGSTS.E [R252+0x54e00], [R4.64], P2 ;  /* 0x54e0000004fc7fae */ /* 0x0003e80009121844 */
[----:B-1----:R-:W4:Y:S04]  /*24d70*/  LDL.LU.64 R48, [R1+0xc10] ;  /* 0x000c100001307983 */ /* 0x002f280000300a00 */
[----:B------:R1:W-:Y:S04]  /*24d80*/  LDGSTS.E [R252+0x55600], [R62.64], P2 ;  /* 0x556000003efc7fae */ /* 0x0003e80009121844 */
        /* <DEDUP_REMOVED lines=9> */
[----:B------:R-:W1:Y:S04]  /*24e20*/  S2R R73, SR_TID.X ;  /* 0x0000000000497919 */ /* 0x000e680000002100 */
        /* <DEDUP_REMOVED lines=13> */
[----:B------:R-:W0:Y:S01]  /*24f00*/  LDGDEPBAR ;  /* 0x00000000000079af */ /* 0x000e220000000000 */
[----:B-1----:R-:W-:Y:S01]  /*24f10*/  LOP3.LUT R111, R73, 0x7f, RZ, 0xc0, !PT ;  /* 0x0000007f496f7812 */ /* 0x002fe200078ec0ff */
[----:B------:R-:W-:-:S04]  /*24f20*/  IMAD.MOV.U32 R243, RZ, RZ, c[0x0][0x180] ;  /* 0x00006000fff37624 */ /* 0x000fc800078e00ff */
[----:B------:R-:W-:Y:S01]  /*24f30*/  IMAD.SHL.U32 R163, R111, 0x4, RZ ;  /* 0x000000046fa37824 */ /* 0x000fe200078e00ff */
[----:B------:R-:W-:-:S04]  /*24f40*/  IADD3 R0, R243, -0xc5, RZ ;  /* 0xffffff3bf3007810 */ /* 0x000fc80007ffe0ff */
[----:B------:R-:W-:Y:S02]  /*24f50*/  ISETP.GE.U32.AND P2, PT, R0, 0x7ffffefc, PT ;  /* 0x7ffffefc0000780c */ /* 0x000fe40003f46070 */
[C---:B------:R-:W-:Y:S02]  /*24f60*/  IADD3 R2, R163.reuse, 0x100000, RZ ;  /* 0x00100000a3027810 */ /* 0x040fe40007ffe0ff */
[----:B------:R-:W-:Y:S01]  /*24f70*/  IADD3 R0, R163, 0x100000, RZ ;  /* 0x00100000a3007810 */ /* 0x000fe20007ffe0ff */
[----:B--2---:R-:W-:-:S04]  /*24f80*/  IMAD.WIDE R232, R248, 0x4, R44 ;  /* 0x00000004f8e87825 */ /* 0x004fc800078e022c */
[----:B---3--:R-:W-:-:S04]  /*24f90*/  IMAD.WIDE R226, R248, 0x4, R36 ;  /* 0x00000004f8e27825 */ /* 0x008fc800078e0224 */
[----:B------:R-:W-:-:S04]  /*24fa0*/  IMAD.WIDE R230, R248, 0x4, R40 ;  /* 0x00000004f8e67825 */ /* 0x000fc800078e0228 */
[C---:B----4-:R-:W-:Y:S01]  /*24fb0*/  IMAD.WIDE R54, R248.reuse, 0x4, R54 ;  /* 0x00000004f8367825 */ /* 0x050fe200078e0236 */
[----:B------:R-:W-:Y:S03]  /*24fc0*/  BAR.SYNC.DEFER_BLOCKING 0x0 ;  /* 0x0000000000007b1d */ /* 0x000fe60000010000 */
[----:B------:R-:W-:-:S04]  /*24fd0*/  IMAD.WIDE R48, R248, 0x4, R48 ;  /* 0x00000004f8307825 */ /* 0x000fc800078e0230 */
[----:B------:R-:W-:-:S04]  /*24fe0*/  IMAD.WIDE R6, R248, 0x4, R6 ;  /* 0x00000004f8067825 */ /* 0x000fc800078e0206 */
[----:B------:R-:W-:Y:S01]  /*24ff0*/  IMAD.WIDE R4, R248, 0x4, R4 ;  /* 0x00000004f8047825 */ /* 0x000fe200078e0204 */
[----:B------:R-:W-:Y:S01]  /*25000*/  @!PT LDS RZ, [RZ] ;  /* 0x00000000fffff984 */ /* 0x000fe20000000800 */
[----:B------:R-:W-:Y:S01]  /*25010*/  @!PT LDS RZ, [RZ] ;  /* 0x00000000fffff984 */ /* 0x000fe20000000800 */
[----:B------:R-:W-:Y:S01]  /*25020*/  @!PT LDS RZ, [RZ] ;  /* 0x00000000fffff984 */ /* 0x000fe20000000800 */
[----:B------:R1:W-:Y:S04]  /*25030*/  LDGSTS.E [R2+-0x30000], [R54.64], !P1 ;  /* 0xd000000036027fae */ /* 0x0003e8000c921844 */
[----:B------:R2:W-:Y:S04]  /*25040*/  LDGSTS.E [R0+-0x2fe00], [R48.64], !P1 ;  /* 0xd020000030007fae */ /* 0x0005e8000c921844 */
[----:B------:R3:W-:Y:S01]  /*25050*/  LDGSTS.E [R2+-0x2f000], [R4.64], !P2 ;  /* 0xd100000004027fae */ /* 0x0007e2000d121844 */
[----:B--2---:R-:W-:-:S04]  /*25060*/  IADD3 R0, R243, -0xc9, RZ ;  /* 0xffffff37f3007810 */ /* 0x004fc80007ffe0ff */
[----:B------:R-:W-:Y:S02]  /*25070*/  ISETP.GE.U32.AND P1, PT, R0, 0x7ffffef8, PT ;  /* 0x7ffffef80000780c */ /* 0x000fe40003f26070 */
[----:B------:R-:W-:Y:S01]  /*25080*/  IADD3 R0, R163, 0x100000, RZ ;  /* 0x00100000a3007810 */ /* 0x000fe20007ffe0ff */
[----:B------:R-:W-:Y:S04]  /*25090*/  STL.64 [R1+0xf8], R54 ;  /* 0x0000f83601007387 */ /* 0x000fe80000100a00 */
[----:B------:R2:W-:Y:S04]  /*250a0*/  LDGSTS.E [R0+-0x2ee00], [R6.64], !P2 ;  /* 0xd120000006007fae */ /* 0x0005e8000d121844 */
[----:B------:R-:W-:Y:S04]  /*250b0*/  STL.64 [R1+0xf0], R48 ;  /* 0x0000f03001007387 */ /* 0x000fe80000100a00 */
[----:B------:R3:W-:Y:S01]  /*250c0*/  STL.64 [R1+0xe8], R4 ;  /* 0x0000e80401007387 */ /* 0x0007e20000100a00 */
[----:B--2---:R-:W-:-:S03]  /*250d0*/  IADD3 R0, R243, -0xcd, RZ ;  /* 0xffffff33f3007810 */ /* 0x004fc60007ffe0ff */
[----:B------:R2:W-:Y:S01]  /*250e0*/  STL.64 [R1+0xe0], R6 ;  /* 0x0000e00601007387 */ /* 0x0005e20000100a00 */
[----:B------:R-:W-:Y:S02]  /*250f0*/  ISETP.GE.U32.AND P2, PT, R0, 0x7ffffef4, PT ;  /* 0x7ffffef40000780c */ /* 0x000fe40003f46070 */
[----:B------:R-:W-:Y:S01]  /*25100*/  IADD3 R0, R163, 0x100000, RZ ;  /* 0x00100000a3007810 */ /* 0x000fe20007ffe0ff */
[----:B---3--:R-:W-:-:S04]  /*25110*/  IMAD.WIDE R4, R248, 0x4, R10 ;  /* 0x00000004f8047825 */ /* 0x008fc800078e020a */
[----:B--2---:R-:W-:-:S05]  /*25120*/  IMAD.WIDE R6, R248, 0x4, R8 ;  /* 0x00000004f8067825 */ /* 0x004fca00078e0208 */
[----:B------:R2:W-:Y:S04]  /*25130*/  LDGSTS.E [R2+-0x2e000], [R6.64], !P1 ;  /* 0xd200000006027fae */ /* 0x0005e8000c921844 */
[----:B------:R3:W-:Y:S04]  /*25140*/  LDGSTS.E [R0+-0x2de00], [R4.64], !P1 ;  /* 0xd220000004007fae */ /* 0x0007e8000c921844 */
[----:B------:R2:W-:Y:S04]  /*25150*/  STL.64 [R1+0xd8], R6 ;  /* 0x0000d80601007387 */ /* 0x0005e80000100a00 */
[----:B------:R4:W-:Y:S01]  /*25160*/  STL.64 [R1+0xd0], R4 ;  /* 0x0000d00401007387 */ /* 0x0009e20000100a00 */
[----:B---3--:R-:W-:-:S04]  /*25170*/  IADD3 R0, R243, -0xd1, RZ ;  /* 0xffffff2ff3007810 */ /* 0x008fc80007ffe0ff */
[----:B------:R-:W-:Y:S01]  /*25180*/  ISETP.GE.U32.AND P1, PT, R0, 0x7ffffef0, PT ;  /* 0x7ffffef00000780c */ /* 0x000fe20003f26070 */
[----:B--2---:R-:W-:Y:S01]  /*25190*/  IMAD.WIDE R6, R248, 0x4, R12 ;  /* 0x00000004f8067825 */ /* 0x004fe200078e020c */
[----:B------:R-:W-:-:S03]  /*251a0*/  IADD3 R0, R163, 0x100000, RZ ;  /* 0x00100000a3007810 */ /* 0x000fc60007ffe0ff */
[----:B----4-:R-:W-:Y:S01]  /*251b0*/  IMAD.WIDE R4, R248, 0x4, R14 ;  /* 0x00000004f8047825 */ /* 0x010fe200078e020e */
        /* <DEDUP_REMOVED lines=36> */
[----:B------:R2:W-:Y:S03]  /*25400*/  LDGSTS.E [R2+-0x29000], [R6.64], !P2 ;  /* 0xd700000006027fae */ /* 0x0005e6000d121844 */
[----:B------:R-:W-:Y:S01]  /*25410*/  IMAD.MOV.U32 R29, RZ, RZ, c[0x0][0x180] ;  /* 0x00006000ff1d7624 */ /* 0x000fe200078e00ff */
        /* <DEDUP_REMOVED lines=10> */
[----:B------:R-:W-:Y:S04]  /*254c0*/  STL.64 [R1+0x58], R6 ;  /* 0x0000580601007387 */ /* 0x000fe80000100a00 */
[----:B------:R4:W-:Y:S01]  /*254d0*/  STL.64 [R1+0x48], R4 ;  /* 0x0000480401007387 */ /* 0x0009e20000100a00 */
[----:B---3--:R-:W-:-:S03]  /*254e0*/  IADD3 R0, R29, -0xe9, RZ ;  /* 0xffffff171d007810 */ /* 0x008fc60007ffe0ff */
[----:B------:R3:W-:Y:S01]  /*254f0*/  LDGSTS.E [R2+-0x27000], [R226.64], !P2 ;  /* 0xd9000000e2027fae */ /* 0x0007e2000d121844 */
[----:B------:R-:W-:Y:S02]  /*25500*/  ISETP.GE.U32.AND P1, PT, R0, 0x7ffffed8, PT ;  /* 0x7ffffed80000780c */ /* 0x000fe40003f26070 */
[----:B------:R-:W-:Y:S01]  /*25510*/  IADD3 R0, R163, 0x100000, RZ ;  /* 0x00100000a3007810 */ /* 0x000fe20007ffe0ff */
[----:B----4-:R-:W-:-:S05]  /*25520*/  IMAD.WIDE R4, R248, 0x4, R38 ;  /* 0x00000004f8047825 */ /* 0x010fca00078e0226 */
[----:B------:R4:W-:Y:S04]  /*25530*/  LDGSTS.E [R0+-0x26e00], [R4.64], !P2 ;  /* 0xd920000004007fae */ /* 0x0009e8000d121844 */
[----:B------:R1:W-:Y:S01]  /*25540*/  STL.64 [R1+0x38], R4 ;  /* 0x0000380401007387 */ /* 0x0003e20000100a00 */
[----:B----4-:R-:W-:-:S03]  /*25550*/  IADD3 R0, R29, -0xed, RZ ;  /* 0xffffff131d007810 */ /* 0x010fc60007ffe0ff */
[----:B------:R3:W-:Y:S01]  /*25560*/  LDGSTS.E [R2+-0x26000], [R230.64], !P1 ;  /* 0xda000000e6027fae */ /* 0x0007e2000c921844 */
[----:B------:R-:W-:Y:S01]  /*25570*/  ISETP.GE.U32.AND P2, PT, R0, 0x7ffffed4, PT ;  /* 0x7ffffed40000780c */ /* 0x000fe20003f46070 */
[C---:B-1----:R-:W-:Y:S01]  /*25580*/  IMAD.WIDE R4, R248.reuse, 0x4, R42 ;  /* 0x00000004f8047825 */ /* 0x042fe200078e022a */
[----:B------:R-:W-:Y:S01]  /*25590*/  IADD3 R0, R163, 0x100000, RZ ;  /* 0x00100000a3007810 */ /* 0x000fe20007ffe0ff */
[----:B------:R-:W-:Y:S04]  /*255a0*/  STL.64 [R1+0x2578], R226 ;  /* 0x002578e201007387 */ /* 0x000fe80000100a00 */
[----:B------:R1:W-:Y:S04]  /*255b0*/  STL.64 [R1+0x28], R4 ;  /* 0x0000280401007387 */ /* 0x0003e80000100a00 */
[----:B------:R1:W-:Y:S04]  /*255c0*/  LDGSTS.E [R0+-0x25e00], [R4.64], !P1 ;  /* 0xda20000004007fae */ /* 0x0003e8000c921844 */
[----:B------:R-:W-:Y:S01]  /*255d0*/  STL.64 [R1+0x2580], R230 ;  /* 0x002580e601007387 */ /* 0x000fe20000100a00 */
[----:B------:R-:W-:-:S03]  /*255e0*/  IMAD.WIDE R240, R248, 0x4, R240 ;  /* 0x00000004f8f07825 */ /* 0x000fc600078e02f0 */
[----:B------:R3:W-:Y:S01]  /*255f0*/  LDGSTS.E [R2+-0x25000], [R232.64], !P2 ;  /* 0xdb000000e8027fae */ /* 0x0007e2000d121844 */
[----:B-1----:R-:W-:-:S05]  /*25600*/  IMAD.WIDE R4, R248, 0x4, R46 ;  /* 0x00000004f8047825 */ /* 0x002fca00078e022e */
[----:B------:R1:W-:Y:S04]  /*25610*/  STL.64 [R1+0x18], R4 ;  /* 0x0000180401007387 */ /* 0x0003e80000100a00 */
[----:B------:R-:W-:Y:S04]  /*25620*/  STL.64 [R1+0x2588], R232 ;  /* 0x002588e801007387 */ /* 0x000fe80000100a00 */
[----:B------:R-:W4:Y:S04]  /*25630*/  LDL.LU.64 R62, [R1] ;  /* 0x00000000013e7983 */ /* 0x000f280000300a00 */
[----:B------:R-:W3:Y:S04]  /*25640*/  LDL.LU.64 R242, [R1+0x8] ;  /* 0x0000080001f27983 */ /* 0x000ee80000300a00 */
[----:B------:R-:W3:Y:S04]  /*25650*/  LDL.LU.64 R68, [R1+0xc08] ;  /* 0x000c080001447983 */ /* 0x000ee80000300a00 */
[----:B------:R-:W1:Y:S04]  /*25660*/  LDL.LU.64 R48, [R1+0xc00] ;  /* 0x000c000001307983 */ /* 0x000e680000300a00 */
[----:B------:R-:W3:Y:S01]  /*25670*/  LDL.LU.64 R58, [R1+0xbd8] ;  /* 0x000bd800013a7983 */ /* 0x000ee20000300a00 */
[----:B------:R-:W-:-:S03]  /*25680*/  IMAD.WIDE R238, R248, 0x4, R238 ;  /* 0x00000004f8ee7825 */ /* 0x000fc600078e02ee */
[----:B------:R-:W3:Y:S01]  /*25690*/  LDL.LU.64 R54, [R1+0xbd0] ;  /* 0x000bd00001367983 */ /* 0x000ee20000300a00 */
[----:B------:R-:W-:-:S04]  /*256a0*/  IMAD.WIDE R208, R248, 0x4, R236 ;  /* 0x00000004f8d07825 */ /* 0x000fc800078e02ec */
[C---:B------:R-:W-:Y:S01]  /*256b0*/  IMAD.WIDE R236, R248.reuse, 0x4, R244 ;  /* 0x00000004f8ec7825 */ /* 0x040fe200078e02f4 */
[----:B------:R-:W-:Y:S03]  /*256c0*/  STL.64 [R1+0x2590], R240 ;  /* 0x002590f001007387 */ /* 0x000fe60000100a00 */
[C---:B------:R-:W-:Y:S01]  /*256d0*/  IMAD.WIDE R212, R248.reuse, 0x4, R246 ;  /* 0x00000004f8d47825 */ /* 0x040fe200078e02f6 */
[----:B------:R-:W-:Y:S03]  /*256e0*/  STL.64 [R1+0x2598], R238 ;  /* 0x002598ee01007387 */ /* 0x000fe60000100a00 */
[----:B--2---:R-:W-:Y:S01]  /*256f0*/  IMAD.WIDE R6, R248, 0x4, R250 ;  /* 0x00000004f8067825 */ /* 0x004fe200078e02fa */
[----:B------:R-:W-:Y:S04]  /*25700*/  STL.64 [R1+0x25a0], R208 ;  /* 0x0025a0d001007387 */ /* 0x000fe80000100a00 */
[----:B------:R-:W-:Y:S04]  /*25710*/  STL.64 [R1+0x25a8], R236 ;  /* 0x0025a8ec01007387 */ /* 0x000fe80000100a00 */
[----:B------:R-:W-:Y:S04]  /*25720*/  STL.64 [R1+0x25b0], R212 ;  /* 0x0025b0d401007387 */ /* 0x000fe80000100a00 */
[----:B------:R-:W-:Y:S01]  /*25730*/  STL.64 [R1+0x25b8], R6 ;  /* 0x0025b80601007387 */ /* 0x000fe20000100a00 */
[----:B------:R-:W-:-:S04]  /*25740*/  IADD3 R0, R29, -0xf1, RZ ;  /* 0xffffff0f1d007810 */ /* 0x000fc80007ffe0ff */
[----:B------:R-:W-:Y:S02]  /*25750*/  ISETP.GE.U32.AND P1, PT, R0, 0x7ffffed0, PT ;  /* 0x7ffffed00000780c */ /* 0x000fe40003f26070 */
[----:B------:R-:W-:-:S05]  /*25760*/  IADD3 R0, R163, 0x100000, RZ ;  /* 0x00100000a3007810 */ /* 0x000fca0007ffe0ff */
[----:B------:R2:W-:Y:S06]  /*25770*/  LDGSTS.E [R0+-0x24e00], [R4.64], !P2 ;  /* 0xdb20000004007fae */ /* 0x0005ec000d121844 */
[----:B------:R1:W-:Y:S01]  /*25780*/  LDGSTS.E [R2+-0x24000], [R240.64], !P1 ;  /* 0xdc000000f0027fae */ /* 0x0003e2000c921844 */
[----:B----4-:R-:W-:-:S03]  /*25790*/  IMAD.WIDE R216, R248, 0x4, R62 ;  /* 0x00000004f8d87825 */ /* 0x010fc600078e023e */
[----:B------:R-:W4:Y:S01]  /*257a0*/  LDL.LU.64 R62, [R1+0xba8] ;  /* 0x000ba800013e7983 */ /* 0x000f220000300a00 */
[----:B---3--:R-:W-:-:S03]  /*257b0*/  IMAD.WIDE R8, R248, 0x4, R242 ;  /* 0x00000004f8087825 */ /* 0x008fc600078e02f2 */
[----:B------:R-:W3:Y:S01]  /*257c0*/  LDL.LU.64 R242, [R1+0xba0] ;  /* 0x000ba00001f27983 */ /* 0x000ee20000300a00 */
[----:B--2---:R-:W-:-:S04]  /*257d0*/  IADD3 R0, R29, -0xf5, RZ ;  /* 0xffffff0b1d007810 */ /* 0x004fc80007ffe0ff */
[----:B------:R-:W-:Y:S02]  /*257e0*/  ISETP.GE.U32.AND P2, PT, R0, 0x7ffffecc, PT ;  /* 0x7ffffecc0000780c */ /* 0x000fe40003f46070 */
[----:B------:R-:W-:-:S05]  /*257f0*/  IADD3 R0, R163, 0x100000, RZ ;  /* 0x00100000a3007810 */ /* 0x000fca0007ffe0ff */
[----:B------:R2:W-:Y:S06]  /*25800*/  LDGSTS.E [R0+-0x23e00], [R238.64], !P1 ;  /* 0xdc200000ee007fae */ /* 0x0005ec000c921844 */
[----:B------:R1:W-:Y:S01]  /*25810*/  LDGSTS.E [R2+-0x23000], [R208.64], !P2 ;  /* 0xdd000000d0027fae */ /* 0x0003e2000d121844 */
[----:B--2---:R-:W-:-:S04]  /*25820*/  IADD3 R0, R29, -0xf9, RZ ;  /* 0xffffff071d007810 */ /* 0x004fc80007ffe0ff */
[----:B------:R-:W-:Y:S02]  /*25830*/  ISETP.GE.U32.AND P1, PT, R0, 0x7ffffec8, PT ;  /* 0x7ffffec80000780c */ /* 0x000fe40003f26070 */
[----:B------:R-:W-:-:S05]  /*25840*/  IADD3 R0, R163, 0x100000, RZ ;  /* 0x00100000a3007810 */ /* 0x000fca0007ffe0ff */
[----:B------:R2:W-:Y:S01]  /*25850*/  LDGSTS.E [R0+-0x22e00], [R236.64], !P2 ;  /* 0xdd200000ec007fae */ /* 0x0005e2000d121844 */
[----:B------:R-:W-:-:S05]  /*25860*/  LOP3.LUT R73, R73, 0x7f, RZ, 0xc0, !PT ;  /* 0x0000007f49497812 */ /* 0x000fca00078ec0ff */
[----:B------:R1:W-:Y:S01]  /*25870*/  LDGSTS.E [R2+-0x22000], [R212.64], !P1 ;  /* 0xde000000d4027fae */ /* 0x0003e2000c921844 */
[----:B--2---:R-:W-:-:S04]  /*25880*/  IADD3 R0, R29, -0xfd, RZ ;  /* 0xffffff031d007810 */ /* 0x004fc80007ffe0ff */
[----:B------:R-:W-:Y:S02]  /*25890*/  ISETP.GE.U32.AND P2, PT, R0, 0x7ffffec4, PT ;  /* 0x7ffffec40000780c */ /* 0x000fe40003f46070 */
[----:B------:R-:W-:Y:S01]  /*258a0*/  IADD3 R0, R163, 0x100000, RZ ;  /* 0x00100000a3007810 */ /* 0x000fe20007ffe0ff */
[----:B------:R-:W-:Y:S04]  /*258b0*/  STL.64 [R1+0x25c0], R216 ;  /* 0x0025c0d801007387 */ /* 0x000fe80000100a00 */
[----:B------:R2:W-:Y:S01]  /*258c0*/  LDGSTS.E [R0+-0x21e00], [R6.64], !P1 ;  /* 0xde20000006007fae */ /* 0x0005e2000c921844 */
[----:B------:R-:W-:-:S03]  /*258d0*/  IMAD.WIDE R250, R248, 0x4, R68 ;  /* 0x00000004f8fa7825 */ /* 0x000fc600078e0244 */
[----:B------:R-:W-:Y:S01]  /*258e0*/  STL.64 [R1+0x25c8], R8 ;  /* 0x0025c80801007387 */ /* 0x000fe20000100a00 */
[----:B-1----:R-:W-:-:S03]  /*258f0*/  IMAD.WIDE R4, R248, 0x4, R48 ;  /* 0x00000004f8047825 */ /* 0x002fc600078e0230 */
[----:B------:R-:W3:Y:S01]  /*25900*/  LDL.LU.64 R68, [R1+0xb78] ;  /* 0x000b780001447983 */ /* 0x000ee20000300a00 */
[----:B--2---:R-:W-:Y:S01]  /*25910*/  IADD3 R0, R29, -0xc3, RZ ;  /* 0xffffff3d1d007810 */ /* 0x004fe20007ffe0ff */
[----:B------:R-:W-:Y:S02]  /*25920*/  IMAD.SHL.U32 R73, R73, 0x4, RZ ;  /* 0x0000000449497824 */ /* 0x000fe400078e00ff */
[----:B------:R-:W2:Y:S01]  /*25930*/  LDL.LU.64 R48, [R1+0xb70] ;  /* 0x000b700001307983 */ /* 0x000ea20000300a00 */
[----:B------:R-:W-:Y:S02]  /*25940*/  ISETP.GE.U32.AND P1, PT, R0, 0x7ffffefe, PT ;  /* 0x7ffffefe0000780c */ /* 0x000fe40003f26070 */
[----:B------:R-:W-:Y:S01]  /*25950*/  IADD3 R0, R163, 0x100000, RZ ;  /* 0x00100000a3007810 */ /* 0x000fe20007ffe0ff */
[----:B------:R1:W-:Y:S01]  /*25960*/  LDGSTS.E [R2+-0x21000], [R216.64], !P2 ;  /* 0xdf000000d8027fae */ /* 0x0003e2000d121844 */
[----:B------:R-:W-:Y:S01]  /*25970*/  LOP3.LUT R110, R73, 0x20, RZ, 0x3c, !PT ;  /* 0x00000020496e7812 */ /* 0x000fe200078e3cff */
[----:B------:R-:W-:-:S02]  /*25980*/  IMAD.WIDE R246, R248, 0x4, R58 ;  /* 0x00000004f8f67825 */ /* 0x000fc400078e023a */
[----:B------:R1:W-:Y:S04]  /*25990*/  LDGSTS.E [R0+-0x20e00], [R8.64], !P2 ;  /* 0xdf20000008007fae */ /* 0x0003e8000d121844 */
[----:B------:R1:W-:Y:S04]  /*259a0*/  STL.64 [R1], R4 ;  /* 0x0000000401007387 */ /* 0x0003e80000100a00 */
[----:B------:R-:W-:Y:S01]  /*259b0*/  STL.64 [R1+0x25d0], R250 ;  /* 0x0025d0fa01007387 */ /* 0x000fe20000100a00 */
[----:B-1----:R-:W-:-:S03]  /*259c0*/  IADD3 R0, R29, -0xc6, RZ ;  /* 0xffffff3a1d007810 */ /* 0x002fc60007ffe0ff */
[----:B------:R-:W2:Y:S01]  /*259d0*/  LDL.LU.64 R58, [R1+0xb48] ;  /* 0x000b4800013a7983 */ /* 0x000ea20000300a00 */
[----:B------:R-:W-:Y:S02]  /*259e0*/  IADD3 R2, R110, 0x100000, RZ ;  /* 0x001000006e027810 */ /* 0x000fe40007ffe0ff */
[----:B------:R-:W-:Y:S02]  /*259f0*/  ISETP.GE.U32.AND P2, PT, R0, 0x7ffffefb, PT ;  /* 0x7ffffefb0000780c */ /* 0x000fe40003f46070 */
[----:B------:R-:W-:Y:S01]  /*25a00*/  IADD3 R0, R110, 0x100000, RZ ;  /* 0x001000006e007810 */ /* 0x000fe20007ffe0ff */
[----:B------:R1:W-:Y:S04]  /*25a10*/  LDGSTS.E [R2+-0x2fc00], [R250.64], !P6 ;  /* 0xd0400000fa027fae */ /* 0x0003e8000f121844 */
[----:B------:R1:W-:Y:S06]  /*25a20*/  LDGSTS.E [R0+-0x2fa00], [R4.64], !P6 ;  /* 0xd060000004007fae */ /* 0x0003ec000f121844 */
[----:B------:R2:W-:Y:S01]  /*25a30*/  LDGSTS.E [R2+-0x2ec00], [R246.64], !P2 ;  /* 0xd1400000f6027fae */ /* 0x0005e2000d121844 */
[----:B-1----:R-:W-:Y:S01]  /*25a40*/  IADD3 R0, R29, -0xca, RZ ;  /* 0xffffff361d007810 */ /* 0x002fe20007ffe0ff */
[----:B------:R-:W-:-:S02]  /*25a50*/  IMAD.WIDE R4, R248, 0x4, R54 ;  /* 0x00000004f8047825 */ /* 0x000fc400078e0236 */
[----:B------:R-:W2:Y:S01]  /*25a60*/  LDL.LU.64 R54, [R1+0xb40] ;  /* 0x000b400001367983 */ /* 0x000ea20000300a00 */
[----:B------:R-:W-:Y:S02]  /*25a70*/  ISETP.GE.U32.AND P6, PT, R0, 0x7ffffef7, PT ;  /* 0x7ffffef70000780c */ /* 0x000fe40003fc6070 */
[----:B------:R-:W-:Y:S01]  /*25a80*/  IADD3 R0, R110, 0x100000, RZ ;  /* 0x001000006e007810 */ /* 0x000fe20007ffe0ff */
[----:B------:R3:W-:Y:S04]  /*25a90*/  STL.64 [R1+0x8], R4 ;  /* 0x0000080401007387 */ /* 0x0007e80000100a00 */
[----:B------:R-:W-:Y:S04]  /*25aa0*/  STL.64 [R1+0x25d8], R246 ;  /* 0x0025d8f601007387 */ /* 0x000fe80000100a00 */
[----:B------:R3:W-:Y:S01]  /*25ab0*/  LDGSTS.E [R0+-0x2ea00], [R4.64], !P2 ;  /* 0xd160000004007fae */ /* 0x0007e2000d121844 */
[----:B----4-:R-:W-:-:S03]  /*25ac0*/  IMAD.WIDE R244, R248, 0x4, R62 ;  /* 0x00000004f8f47825 */ /* 0x010fc600078e023e */
[----:B------:R-:W4:Y:S01]  /*25ad0*/  LDL.LU.64 R62, [R1+0xb18] ;  /* 0x000b1800013e7983 */ /* 0x000f220000300a00 */
[----:B---3--:R-:W-:-:S03]  /*25ae0*/  IMAD.WIDE R4, R248, 0x4, R242 ;  /* 0x00000004f8047825 */ /* 0x008fc600078e02f2 */
[----:B------:R-:W3:Y:S04]  /*25af0*/  LDL.LU.64 R242, [R1+0xb10] ;  /* 0x000b100001f27983 */ /* 0x000ee80000300a00 */
[----:B------:R1:W-:Y:S04]  /*25b00*/  STL.64 [R1+0x10], R4 ;  /* 0x0000100401007387 */ /* 0x0003e80000100a00 */
[----:B------:R-:W-:Y:S01]  /*25b10*/  STL.64 [R1+0x25e0], R244 ;  /* 0x0025e0f401007387 */ /* 0x000fe20000100a00 */
[----:B------:R-:W-:-:S04]  /*25b20*/  IMAD.WIDE R220, R248, 0x4, R68 ;  /* 0x00000004f8dc7825 */ /* 0x000fc800078e0244 */
[C---:B--2---:R-:W-:Y:S01]  /*25b30*/  IMAD.WIDE R26, R248.reuse, 0x4, R48 ;  /* 0x00000004f81a7825 */ /* 0x044fe200078e0230 */
[----:B------:R-:W2:Y:S04]  /*25b40*/  LDL.LU.64 R68, [R1+0xae8] ;  /* 0x000ae80001447983 */ /* 0x000ea80000300a00 */
[----:B------:R-:W2:Y:S04]  /*25b50*/  LDL.LU.64 R48, [R1+0xae0] ;  /* 0x000ae00001307983 */ /* 0x000ea80000300a00 */
[----:B------:R-:W-:Y:S04]  /*25b60*/  STL.64 [R1+0x25e8], R220 ;  /* 0x0025e8dc01007387 */ /* 0x000fe80000100a00 */
[----:B------:R-:W-:Y:S01]  /*25b70*/  STL.64 [R1+0x25f0], R26 ;  /* 0x0025f01a01007387 */ /* 0x000fe20000100a00 */
[----:B------:R-:W-:-:S04]  /*25b80*/  IMAD.WIDE R222, R248, 0x4, R58 ;  /* 0x00000004f8de7825 */ /* 0x000fc800078e023a */
[----:B------:R-:W-:Y:S01]  /*25b90*/  IMAD.WIDE R34, R248, 0x4, R54 ;  /* 0x00000004f8227825 */ /* 0x000fe200078e0236 */
[----:B------:R-:W2:Y:S04]  /*25ba0*/  LDL.LU.64 R58, [R1+0xab8] ;  /* 0x000ab800013a7983 */ /* 0x000ea80000300a00 */
[----:B------:R-:W2:Y:S04]  /*25bb0*/  LDL.LU.64 R54, [R1+0xab0] ;  /* 0x000ab00001367983 */ /* 0x000ea80000300a00 */
[----:B------:R-:W-:Y:S04]  /*25bc0*/  STL.64 [R1+0x25f8], R222 ;  /* 0x0025f8de01007387 */ /* 0x000fe80000100a00 */
[----:B------:R-:W-:Y:S01]  /*25bd0*/  STL.64 [R1+0x2600], R34 ;  /* 0x0026002201007387 */ /* 0x000fe20000100a00 */
[----:B------:R-:W-:-:S03]  /*25be0*/  IADD3 R0, R29, -0xce, RZ ;  /* 0xffffff321d007810 */ /* 0x000fc60007ffe0ff */
[----:B------:R1:W-:Y:S01]  /*25bf0*/  LDGSTS.E [R2+-0x2dc00], [R244.64], !P6 ;  /* 0xd2400000f4027fae */ /* 0x0003e2000f121844 */
[----:B----4-:R-:W-:-:S03]  /*25c00*/  IMAD.WIDE R224, R248, 0x4, R62 ;  /* 0x00000004f8e07825 */ /* 0x010fc600078e023e */
[----:B------:R-:W1:Y:S01]  /*25c10*/  LDL.LU.64 R62, [R1+0xa88] ;  /* 0x000a8800013e7983 */ /* 0x000e620000300a00 */
[----:B---3--:R-:W-:-:S03]  /*25c20*/  IMAD.WIDE R40, R248, 0x4, R242 ;  /* 0x00000004f8287825 */ /* 0x008fc600078e02f2 */
[----:B------:R-:W3:Y:S04]  /*25c30*/  LDL.LU.64 R242, [R1+0xa80] ;  /* 0x000a800001f27983 */ /* 0x000ee80000300a00 */
[----:B------:R-:W-:Y:S04]  /*25c40*/  STL.64 [R1+0x2608], R224 ;  /* 0x002608e001007387 */ /* 0x000fe80000100a00 */
[----:B------:R-:W-:Y:S04]  /*25c50*/  STL.64 [R1+0x2610], R40 ;  /* 0x0026102801007387 */ /* 0x000fe80000100a00 */
[----:B------:R-:W4:Y:S01]  /*25c60*/  LDL.LU.64 R76, [R1+0xa78] ;  /* 0x000a7800014c7983 */ /* 0x000f220000300a00 */
[----:B------:R-:W-:-:S02]  /*25c70*/  ISETP.GE.U32.AND P2, PT, R0, 0x7ffffef3, PT ;  /* 0x7ffffef30000780c */ /* 0x000fc40003f46070 */
[----:B------:R-:W-:-:S05]  /*25c80*/  IADD3 R0, R110, 0x100000, RZ ;  /* 0x001000006e007810 */ /* 0x000fca0007ffe0ff */
[----:B------:R1:W-:Y:S06]  /*25c90*/  LDGSTS.E [R0+-0x2da00], [R4.64], !P6 ;  /* 0xd260000004007fae */ /* 0x0003ec000f121844 */
[----:B------:R1:W-:Y:S01]  /*25ca0*/  LDGSTS.E [R2+-0x2cc00], [R220.64], !P2 ;  /* 0xd3400000dc027fae */ /* 0x0003e2000d121844 */
[----:B--2---:R-:W-:-:S03]  /*25cb0*/  IMAD.WIDE R228, R248, 0x4, R68 ;  /* 0x00000004f8e47825 */ /* 0x004fc600078e0244 */
[----:B------:R-:W2:Y:S01]  /*25cc0*/  LDL.LU.64 R68, [R1+0xa70] ;  /* 0x000a700001447983 */ /* 0x000ea20000300a00 */
[----:B------:R-:W-:-:S03]  /*25cd0*/  IMAD.WIDE R48, R248, 0x4, R48 ;  /* 0x00000004f8307825 */ /* 0x000fc600078e0230 */
[----:B------:R-:W-:Y:S04]  /*25ce0*/  STL.64 [R1+0x2618], R228 ;  /* 0x002618e401007387 */ /* 0x000fe80000100a00 */
[----:B------:R-:W-:Y:S04]  /*25cf0*/  STL.64 [R1+0x2620], R48 ;  /* 0x0026203001007387 */ /* 0x000fe80000100a00 */
[----:B------:R-:W2:Y:S01]  /*25d00*/  LDL.LU.64 R72, [R1+0xa68] ;  /* 0x000a680001487983 */ /* 0x000ea20000300a00 */
[----:B------:R-:W-:-:S03]  /*25d10*/  IMAD.WIDE R234, R248, 0x4, R58 ;  /* 0x00000004f8ea7825 */ /* 0x000fc600078e023a */
[----:B------:R-:W2:Y:S01]  /*25d20*/  LDL.LU.64 R58, [R1+0xa60] ;  /* 0x000a6000013a7983 */ /* 0x000ea20000300a00 */
[----:B------:R-:W-:-:S03]  /*25d30*/  IMAD.WIDE R54, R248, 0x4, R54 ;  /* 0x00000004f8367825 */ /* 0x000fc600078e0236 */
[----:B------:R-:W-:Y:S04]  /*25d40*/  STL.64 [R1+0x2628], R234 ;  /* 0x002628ea01007387 */ /* 0x000fe80000100a00 */
[----:B------:R-:W-:Y:S04]  /*25d50*/  STL.64 [R1+0x2630], R54 ;  /* 0x0026303601007387 */ /* 0x000fe80000100a00 */
[----:B------:R-:W2:Y:S01]  /*25d60*/  LDL.LU.64 R82, [R1+0xa58] ;  /* 0x000a580001527983 */ /* 0x000ea20000300a00 */
[----:B-1----:R-:W-:-:S04]  /*25d70*/  IMAD.WIDE R4, R248, 0x4, R62 ;  /* 0x00000004f8047825 */ /* 0x002fc800078e023e */
[C---:B---3--:R-:W-:Y:S02]  /*25d80*/  IMAD.WIDE R62, R248.reuse, 0x4, R242 ;  /* 0x00000004f83e7825 */ /* 0x048fe400078e02f2 */
[----:B------:R-:W3:Y:S04]  /*25d90*/  LDL.LU.64 R242, [R1+0xa50] ;  /* 0x000a500001f27983 */ /* 0x000ee80000300a00 */
[----:B------:R1:W-:Y:S04]  /*25da0*/  STL.64 [R1+0x2638], R4 ;  /* 0x0026380401007387 */ /* 0x0003e80000100a00 */
[----:B------:R-:W-:Y:S04]  /*25db0*/  STL.64 [R1+0x2640], R62 ;  /* 0x0026403e01007387 */ /* 0x000fe80000100a00 */
[----:B------:R-:W3:Y:S01]  /*25dc0*/  LDL.LU.64 R102, [R1+0xa48] ;  /* 0x000a480001667983 */ /* 0x000ee20000300a00 */
[----:B----4-:R-:W-:-:S03]  /*25dd0*/  IMAD.WIDE R10, R248, 0x4, R76 ;  /* 0x00000004f80a7825 */ /* 0x010fc600078e024c */
[----:B------:R-:W4:Y:S04]  /*25de0*/  LDL.LU.64 R90, [R1+0xa40] ;  /* 0x000a4000015a7983 */ /* 0x000f280000300a00 */
[----:B------:R-:W-:Y:S01]  /*25df0*/  STL.64 [R1+0x2648], R10 ;  /* 0x0026480a01007387 */ /* 0x000fe20000100a00 */
[----:B--2---:R-:W-:-:S05]  /*25e00*/  IMAD.WIDE R68, R248, 0x4, R68 ;  /* 0x00000004f8447825 */ /* 0x004fca00078e0244 */
[----:B------:R-:W-:Y:S01]  /*25e10*/  STL.64 [R1+0x2650], R68 ;  /* 0x0026504401007387 */ /* 0x000fe20000100a00 */
[----:B------:R-:W-:-:S04]  /*25e20*/  IMAD.WIDE R18, R248, 0x4, R72 ;  /* 0x00000004f8127825 */ /* 0x000fc800078e0248 */
[C---:B------:R-:W-:Y:S02]  /*25e30*/  IMAD.WIDE R76, R248.reuse, 0x4, R58 ;  /* 0x00000004f84c7825 */ /* 0x040fe400078e023a */
[----:B------:R-:W2:Y:S04]  /*25e40*/  LDL.LU.64 R58, [R1+0xa38] ;  /* 0x000a3800013a7983 */ /* 0x000ea80000300a00 */
[----:B------:R-:W2:Y:S04]  /*25e50*/  LDL.LU.64 R96, [R1+0xa30] ;  /* 0x000a300001607983 */ /* 0x000ea80000300a00 */
[----:B------:R-:W2:Y:S04]  /*25e60*/  LDL.LU.64 R72, [R1+0xa28] ;  /* 0x000a280001487983 */ /* 0x000ea80000300a00 */
[----:B------:R-:W-:Y:S04]  /*25e70*/  STL.64 [R1+0x2658], R18 ;  /* 0x0026581201007387 */ /* 0x000fe80000100a00 */
[----:B------:R-:W-:Y:S04]  /*25e80*/  STL.64 [R1+0x2660], R76 ;  /* 0x0026604c01007387 */ /* 0x000fe80000100a00 */
[----:B------:R-:W2:Y:S01]  /*25e90*/  LDL.LU.64 R86, [R1+0xa20] ;  /* 0x000a200001567983 */ /* 0x000ea20000300a00 */
[----:B------:R-:W-:-:S04]  /*25ea0*/  IMAD.WIDE R30, R248, 0x4, R82 ;  /* 0x00000004f81e7825 */ /* 0x000fc800078e0252 */
[----:B---3--:R-:W-:Y:S02]  /*25eb0*/  IMAD.WIDE R82, R248, 0x4, R242 ;  /* 0x00000004f8527825 */ /* 0x008fe400078e02f2 */
[----:B------:R-:W3:Y:S04]  /*25ec0*/  LDL.LU.64 R242, [R1+0xa18] ;  /* 0x000a180001f27983 */ /* 0x000ee80000300a00 */
[----:B------:R-:W3:Y:S04]  /*25ed0*/  LDL.LU.64 R104, [R1+0xa10] ;  /* 0x000a100001687983 */ /* 0x000ee80000300a00 */
[----:B------:R-:W-:Y:S04]  /*25ee0*/  STL.64 [R1+0x2668], R30 ;  /* 0x0026681e01007387 */ /* 0x000fe80000100a00 */
[----:B------:R-:W3:Y:S04]  /*25ef0*/  LDL.LU.64 R108, [R1+0xbf8] ;  /* 0x000bf800016c7983 */ /* 0x000ee80000300a00 */
[----:B------:R-:W1:Y:S04]  /*25f00*/  LDL.LU.64 R116, [R1+0xbf0] ;  /* 0x000bf00001747983 */ /* 0x000e680000300a00 */
[----:B------:R-:W3:Y:S04]  /*25f10*/  LDL.LU.64 R112, [R1+0xbc8] ;  /* 0x000bc80001707983 */ /* 0x000ee80000300a00 */
[----:B------:R-:W3:Y:S01]  /*25f20*/  LDL.LU.64 R114, [R1+0xbc0] ;  /* 0x000bc00001727983 */ /* 0x000ee20000300a00 */
[----:B------:R-:W-:-:S04]  /*25f30*/  IADD3 R0, R29, -0xd2, RZ ;  /* 0xffffff2e1d007810 */ /* 0x000fc80007ffe0ff */
[----:B------:R-:W-:Y:S02]  /*25f40*/  ISETP.GE.U32.AND P6, PT, R0, 0x7ffffeef, PT ;  /* 0x7ffffeef0000780c */ /* 0x000fe40003fc6070 */
[----:B------:R-:W-:-:S05]  /*25f50*/  IADD3 R0, R110, 0x100000, RZ ;  /* 0x001000006e007810 */ /* 0x000fca0007ffe0ff */
[----:B------:R4:W-:Y:S06]  /*25f60*/  LDGSTS.E [R0+-0x2ca00], [R26.64], !P2 ;  /* 0xd36000001a007fae */ /* 0x0009ec000d121844 */
[----:B------:R1:W-:Y:S01]  /*25f70*/  LDGSTS.E [R2+-0x2bc00], [R222.64], !P6 ;  /* 0xd4400000de027fae */ /* 0x0003e2000f121844 */
[----:B----4-:R-:W-:-:S04]  /*25f80*/  IADD3 R0, R29, -0xd6, RZ ;  /* 0xffffff2a1d007810 */ /* 0x010fc80007ffe0ff */
        /* <DEDUP_REMOVED lines=37> */
[----:B------:R4:W-:Y:S01]  /*261e0*/  LDGSTS.E [R0+-0x24a00], [R82.64], !P2 ;  /* 0xdb60000052007fae */ /* 0x0009e2000d121844 */
[----:B------:R-:W-:-:S04]  /*261f0*/  IMAD.WIDE R44, R248, 0x4, R102 ;  /* 0x00000004f82c7825 */ /* 0x000fc800078e0266 */
[----:B------:R-:W-:Y:S01]  /*26200*/  IMAD.WIDE R90, R248, 0x4, R90 ;  /* 0x00000004f85a7825 */ /* 0x000fe200078e025a */
[----:B------:R1:W-:Y:S01]  /*26210*/  LDGSTS.E [R2+-0x23c00], [R44.64], !P6 ;  /* 0xdc4000002c027fae */ /* 0x0003e2000f121844 */
[----:B----4-:R-:W-:-:S04]  /*26220*/  IADD3 R0, R29, -0xf6, RZ ;  /* 0xffffff0a1d007810 */ /* 0x010fc80007ffe0ff */
[----:B------:R-:W-:Y:S02]  /*26230*/  ISETP.GE.U32.AND P2, PT, R0, 0x7ffffecb, PT ;  /* 0x7ffffecb0000780c */ /* 0x000fe40003f46070 */
[----:B------:R-:W-:-:S05]  /*26240*/  IADD3 R0, R110, 0x100000, RZ ;  /* 0x001000006e007810 */ /* 0x000fca0007ffe0ff */
[----:B------:R4:W-:Y:S01]  /*26250*/  LDGSTS.E [R0+-0x23a00], [R90.64], !P6 ;  /* 0xdc6000005a007fae */ /* 0x0009e2000f121844 */
[----:B--2---:R-:W-:-:S04]  /*26260*/  IMAD.WIDE R58, R248, 0x4, R58 ;  /* 0x00000004f83a7825 */ /* 0x004fc800078e023a */
[----:B------:R-:W-:Y:S01]  /*26270*/  IMAD.WIDE R96, R248, 0x4, R96 ;  /* 0x00000004f8607825 */ /* 0x000fe200078e0260 */
        /* <DEDUP_REMOVED lines=12> */
[----:B------:R-:W-:Y:S01]  /*26340*/  IMAD.SHL.U32 R111, R111, 0x4, RZ ;  /* 0x000000046f6f7824 */ /* 0x000fe200078e00ff */
[----:B----4-:R-:W-:Y:S01]  /*26350*/  IADD3 R0, R29, -0xc4, RZ ;  /* 0xffffff3c1d007810 */ /* 0x010fe20007ffe0ff */
[----:B---3--:R-:W-:-:S04]  /*26360*/  IMAD.WIDE R86, R248, 0x4, R242 ;  /* 0x00000004f8567825 */ /* 0x008fc800078e02f2 */
[----:B------:R-:W-:Y:S01]  /*26370*/  IMAD.WIDE R104, R248, 0x4, R104 ;  /* 0x00000004f8687825 */ /* 0x000fe200078e0268 */
[----:B------:R-:W-:Y:S01]  /*26380*/  ISETP.GE.U32.AND P6, PT, R0, 0x7ffffefd, PT ;  /* 0x7ffffefd0000780c */ /* 0x000fe20003fc6070 */
[----:B------:R2:W-:Y:S01]  /*26390*/  LDGSTS.E [R2+-0x20c00], [R86.64], !P2 ;  /* 0xdf40000056027fae */ /* 0x0005e2000d121844 */
[----:B------:R-:W-:Y:S02]  /*263a0*/  IADD3 R0, R110, 0x100000, RZ ;  /* 0x001000006e007810 */ /* 0x000fe40007ffe0ff */
[----:B------:R-:W-:Y:S01]  /*263b0*/  LOP3.LUT R162, R111, 0x40, RZ, 0x3c, !PT ;  /* 0x000000406fa27812 */ /* 0x000fe200078e3cff */
[C---:B------:R-:W-:Y:S01]  /*263c0*/  IMAD.WIDE R6, R248.reuse, 0x4, R108 ;  /* 0x00000004f8067825 */ /* 0x040fe200078e026c */
[----:B------:R-:W3:Y:S04]  /*263d0*/  LDL.LU.64 R242, [R1+0xb98] ;  /* 0x000b980001f27983 */ /* 0x000ee80000300a00 */
[----:B------:R4:W-:Y:S01]  /*263e0*/  LDGSTS.E [R0+-0x20a00], [R104.64], !P2 ;  /* 0xdf60000068007fae */ /* 0x0009e2000d121844 */
[----:B-1----:R-:W-:Y:S01]  /*263f0*/  IMAD.WIDE R4, R248, 0x4, R116 ;  /* 0x00000004f8047825 */ /* 0x002fe200078e0274 */
[----:B--2---:R-:W-:-:S02]  /*26400*/  IADD3 R2, R162, 0x100000, RZ ;  /* 0x00100000a2027810 */ /* 0x004fc40007ffe0ff */
[----:B------:R-:W2:Y:S04]  /*26410*/  LDL.LU.64 R106, [R1+0xb90] ;  /* 0x000b9000016a7983 */ /* 0x000ea80000300a00 */
[----:B------:R-:W2:Y:S01]  /*26420*/  LDL.LU.64 R110, [R1+0xb68] ;  /* 0x000b6800016e7983 */ /* 0x000ea20000300a00 */
[----:B----4-:R-:W-:-:S03]  /*26430*/  IADD3 R0, R29, -0xc7, RZ ;  /* 0xffffff391d007810 */ /* 0x010fc60007ffe0ff */
[----:B------:R-:W4:Y:S01]  /*26440*/  LDL.LU.64 R108, [R1+0xb60] ;  /* 0x000b6000016c7983 */ /* 0x000f220000300a00 */
[----:B------:R-:W-:-:S03]  /*26450*/  ISETP.GE.U32.AND P2, PT, R0, 0x7ffffefa, PT ;  /* 0x7ffffefa0000780c */ /* 0x000fc60003f46070 */
[----:B------:R1:W-:Y:S01]  /*26460*/  LDGSTS.E [R2+-0x2f800], [R6.64], !P1 ;  /* 0xd080000006027fae */ /* 0x0003e2000c921844 */
[----:B------:R-:W-:-:S03]  /*26470*/  IADD3 R0, R162, 0x100000, RZ ;  /* 0x00100000a2007810 */ /* 0x000fc60007ffe0ff */
[----:B------:R1:W-:Y:S04]  /*26480*/  STL.64 [R1+0x90], R6 ;  /* 0x0000900601007387 */ /* 0x0003e80000100a00 */
[----:B------:R1:W-:Y:S04]  /*26490*/  STL.64 [R1+0x80], R4 ;  /* 0x0000800401007387 */ /* 0x0003e80000100a00 */
[----:B------:R1:W-:Y:S02]  /*264a0*/  LDGSTS.E [R0+-0x2f600], [R4.64], !P1 ;  /* 0xd0a0000004007fae */ /* 0x0003e4000c921844 */
[----:B-1----:R-:W-:-:S02]  /*264b0*/  IMAD.WIDE R6, R248, 0x4, R112 ;  /* 0x00000004f8067825 */ /* 0x002fc400078e0270 */
[----:B------:R-:W2:Y:S04]  /*264c0*/  LDL.LU.64 R116, [R1+0xb38] ;  /* 0x000b380001747983 */ /* 0x000ea80000300a00 */
[----:B------:R-:W2:Y:S01]  /*264d0*/  LDL.LU.64 R112, [R1+0xb30] ;  /* 0x000b300001707983 */ /* 0x000ea20000300a00 */
[----:B------:R-:W-:-:S03]  /*264e0*/  IMAD.WIDE R4, R248, 0x4, R114 ;  /* 0x00000004f8047825 */ /* 0x000fc600078e0272 */
[----:B------:R1:W-:Y:S04]  /*264f0*/  STL.64 [R1+0x50], R6 ;  /* 0x0000500601007387 */ /* 0x0003e80000100a00 */
[----:B------:R1:W-:Y:S04]  /*26500*/  STL.64 [R1+0x40], R4 ;  /* 0x0000400401007387 */ /* 0x0003e80000100a00 */
[----:B------:R-:W2:Y:S04]  /*26510*/  LDL.LU.64 R122, [R1+0xb08] ;  /* 0x000b0800017a7983 */ /* 0x000ea80000300a00 */
[----:B------:R-:W2:Y:S04]  /*26520*/  LDL.LU.64 R114, [R1+0xb00] ;  /* 0x000b000001727983 */ /* 0x000ea80000300a00 */
[----:B------:R-:W2:Y:S04]  /*26530*/  LDL.LU.64 R126, [R1+0xad8] ;  /* 0x000ad800017e7983 */ /* 0x000ea80000300a00 */
[----:B------:R-:W3:Y:S04]  /*26540*/  LDL.LU.64 R118, [R1+0xad0] ;  /* 0x000ad00001767983 */ /* 0x000ee80000300a00 */
[----:B------:R-:W3:Y:S04]  /*26550*/  LDL.LU.64 R130, [R1+0xaa8] ;  /* 0x000aa80001827983 */ /* 0x000ee80000300a00 */
[----:B------:R-:W4:Y:S04]  /*26560*/  LDL.LU.64 R120, [R1+0xaa0] ;  /* 0x000aa00001787983 */ /* 0x000f280000300a00 */
[----:B------:R-:W4:Y:S04]  /*26570*/  LDL.LU.64 R132, [R1+0xa08] ;  /* 0x000a080001847983 */ /* 0x000f280000300a00 */
[----:B------:R-:W4:Y:S04]  /*26580*/  LDL.LU.64 R124, [R1+0xa00] ;  /* 0x000a0000017c7983 */ /* 0x000f280000300a00 */
[----:B------:R-:W4:Y:S01]  /*26590*/  LDL.LU.64 R136, [R1+0x9e8] ;  /* 0x0009e80001887983 */ /* 0x000f220000300a00 */
[----:B------:R-:W-:-:S03]  /*265a0*/  IADD3 R0, R29, -0xcb, RZ ;  /* 0xffffff351d007810 */ /* 0x000fc60007ffe0ff */
[----:B------:R1:W-:Y:S01]  /*265b0*/  LDGSTS.E [R2+-0x2e800], [R6.64], !P2 ;  /* 0xd180000006027fae */ /* 0x0003e2000d121844 */
[----:B--2---:R-:W-:-:S03]  /*265c0*/  IMAD.WIDE R128, R248, 0x4, R126 ;  /* 0x00000004f8807825 */ /* 0x004fc600078e027e */
[----:B------:R-:W2:Y:S04]  /*265d0*/  LDL.LU.64 R126, [R1+0x9e0] ;  /* 0x0009e000017e7983 */ /* 0x000ea80000300a00 */
[----:B------:R-:W2:Y:S01]  /*265e0*/  LDL.LU.64 R142, [R1+0x9c8] ;  /* 0x0009c800018e7983 */ /* 0x000ea20000300a00 */
[----:B---3--:R-:W-:-:S03]  /*265f0*/  IMAD.WIDE R134, R248, 0x4, R130 ;  /* 0x00000004f8867825 */ /* 0x008fc600078e0282 */
[----:B------:R-:W3:Y:S04]  /*26600*/  LDL.LU.64 R130, [R1+0x9c0] ;  /* 0x0009c00001827983 */ /* 0x000ee80000300a00 */
[----:B------:R-:W3:Y:S01]  /*26610*/  LDL.LU.64 R144, [R1+0x9a8] ;  /* 0x0009a80001907983 */ /* 0x000ee20000300a00 */
[----:B----4-:R-:W-:-:S03]  /*26620*/  IMAD.WIDE R140, R248, 0x4, R132 ;  /* 0x00000004f88c7825 */ /* 0x010fc600078e0284 */
[----:B------:R-:W4:Y:S04]  /*26630*/  LDL.LU.64 R132, [R1+0x9a0] ;  /* 0x0009a00001847983 */ /* 0x000f280000300a00 */
[----:B------:R-:W3:Y:S01]  /*26640*/  LDL.LU.64 R158, [R1+0x988] ;  /* 0x00098800019e7983 */ /* 0x000ee20000300a00 */
[----:B------:R-:W-:-:S03]  /*26650*/  IMAD.WIDE R146, R248, 0x4, R136 ;  /* 0x00000004f8927825 */ /* 0x000fc600078e0288 */
[----:B------:R-:W3:Y:S04]  /*26660*/  LDL.LU.64 R136, [R1+0x980] ;  /* 0x0009800001887983 */ /* 0x000ee80000300a00 */
[----:B------:R-:W3:Y:S04]  /*26670*/  LDL.LU.64 R152, [R1+0x968] ;  /* 0x0009680001987983 */ /* 0x000ee80000300a00 */
[----:B------:R-:W3:Y:S04]  /*26680*/  LDL.LU.64 R138, [R1+0x960] ;  /* 0x00096000018a7983 */ /* 0x000ee80000300a00 */
[----:B------:R-:W3:Y:S01]  /*26690*/  LDL.LU.64 R156, [R1+0x948] ;  /* 0x00094800019c7983 */ /* 0x000ee20000300a00 */
[----:B------:R-:W-:-:S02]  /*266a0*/  ISETP.GE.U32.AND P1, PT, R0, 0x7ffffef6, PT ;  /* 0x7ffffef60000780c */ /* 0x000fc40003f26070 */
[----:B------:R-:W-:-:S05]  /*266b0*/  IADD3 R0, R162, 0x100000, RZ ;  /* 0x00100000a2007810 */ /* 0x000fca0007ffe0ff */
[----:B------:R1:W-:Y:S01]  /*266c0*/  LDGSTS.E [R0+-0x2e600], [R4.64], !P2 ;  /* 0xd1a0000004007fae */ /* 0x0003e2000d121844 */
[----:B------:R-:W-:-:S04]  /*266d0*/  IMAD.WIDE R242, R248, 0x4, R242 ;  /* 0x00000004f8f27825 */ /* 0x000fc800078e02f2 */
[----:B------:R-:W-:Y:S01]  /*266e0*/  IMAD.WIDE R106, R248, 0x4, R106 ;  /* 0x00000004f86a7825 */ /* 0x000fe200078e026a */
[----:B------:R2:W-:Y:S01]  /*266f0*/  LDGSTS.E [R2+-0x2d800], [R242.64], !P1 ;  /* 0xd2800000f2027fae */ /* 0x0005e2000c921844 */
[----:B-1----:R-:W-:-:S04]  /*26700*/  IADD3 R0, R29, -0xcf, RZ ;  /* 0xffffff311d007810 */ /* 0x002fc80007ffe0ff */
[----:B------:R-:W-:Y:S02]  /*26710*/  ISETP.GE.U32.AND P2, PT, R0, 0x7ffffef2, PT ;  /* 0x7ffffef20000780c */ /* 0x000fe40003f46070 */
        /* <DEDUP_REMOVED lines=16> */
[----:B--2---:R-:W-:-:S03]  /*26820*/  IMAD.WIDE R148, R248, 0x4, R142 ;  /* 0x00000004f8947825 */ /* 0x004fc600078e028e */
[----:B------:R-:W2:Y:S04]  /*26830*/  LDL.LU.64 R142, [R1+0x940] ;  /* 0x00094000018e7983 */ /* 0x000ea80000300a00 */
[----:B------:R-:W2:Y:S01]  /*26840*/  LDL.LU.64 R150, [R1+0x928] ;  /* 0x0009280001967983 */ /* 0x000ea20000300a00 */
[----:B-1----:R-:W-:Y:S01]  /*26850*/  IADD3 R0, R29, -0xdb, RZ ;  /* 0xffffff251d007810 */ /* 0x002fe20007ffe0ff */
[----:B------:R-:W-:-:S03]  /*26860*/  IMAD.WIDE R122, R248, 0x4, R122 ;  /* 0x00000004f87a7825 */ /* 0x000fc600078e027a */
[----:B------:R-:W-:Y:S01]  /*26870*/  ISETP.GE.U32.AND P1, PT, R0, 0x7ffffee6, PT ;  /* 0x7ffffee60000780c */ /* 0x000fe20003f26070 */
[----:B------:R-:W-:Y:S01]  /*26880*/  IMAD.WIDE R114, R248, 0x4, R114 ;  /* 0x00000004f8727825 */ /* 0x000fe200078e0272 */
[----:B------:R-:W-:Y:S01]  /*26890*/  IADD3 R0, R162, 0x100000, RZ ;  /* 0x00100000a2007810 */ /* 0x000fe20007ffe0ff */
[----:B------:R1:W-:Y:S04]  /*268a0*/  LDGSTS.E [R2+-0x2a800], [R122.64], !P2 ;  /* 0xd58000007a027fae */ /* 0x0003e8000d121844 */
[----:B------:R1:W-:Y:S01]  /*268b0*/  LDGSTS.E [R0+-0x2a600], [R114.64], !P2 ;  /* 0xd5a0000072007fae */ /* 0x0003e2000d121844 */
[----:B------:R-:W-:-:S05]  /*268c0*/  IMAD.WIDE R118, R248, 0x4, R118 ;  /* 0x00000004f8767825 */ /* 0x000fca00078e0276 */
[----:B------:R2:W-:Y:S01]  /*268d0*/  LDGSTS.E [R2+-0x29800], [R128.64], !P1 ;  /* 0xd680000080027fae */ /* 0x0005e2000c921844 */
[----:B-1----:R-:W-:-:S04]  /*268e0*/  IADD3 R0, R29, -0xdf, RZ ;  /* 0xffffff211d007810 */ /* 0x002fc80007ffe0ff */
[----:B------:R-:W-:Y:S02]  /*268f0*/  ISETP.GE.U32.AND P2, PT, R0, 0x7ffffee2, PT ;  /* 0x7ffffee20000780c */ /* 0x000fe40003f46070 */
[----:B------:R-:W-:-:S05]  /*26900*/  IADD3 R0, R162, 0x100000, RZ ;  /* 0x00100000a2007810 */ /* 0x000fca0007ffe0ff */
        /* <DEDUP_REMOVED lines=19> */
[----:B---3--:R-:W-:-:S05]  /*26a40*/  IMAD.WIDE R130, R248, 0x4, R130 ;  /* 0x00000004f8827825 */ /* 0x008fca00078e0282 */
[----:B------:R2:W-:Y:S01]  /*26a50*/  LDGSTS.E [R2+-0x25800], [R148.64], !P1 ;  /* 0xda80000094027fae */ /* 0x0005e2000c921844 */
[----:B-1----:R-:W-:-:S04]  /*26a60*/  IADD3 R0, R29, -0xef, RZ ;  /* 0xffffff111d007810 */ /* 0x002fc80007ffe0ff */
[----:B------:R-:W-:Y:S02]  /*26a70*/  ISETP.GE.U32.AND P2, PT, R0, 0x7ffffed2, PT ;  /* 0x7ffffed20000780c */ /* 0x000fe40003f46070 */
[----:B------:R-:W-:-:S05]  /*26a80*/  IADD3 R0, R162, 0x100000, RZ ;  /* 0x00100000a2007810 */ /* 0x000fca0007ffe0ff */
[----:B------:R1:W-:Y:S01]  /*26a90*/  LDGSTS.E [R0+-0x25600], [R130.64], !P1 ;  /* 0xdaa0000082007fae */ /* 0x0003e2000c921844 */
[----:B------:R-:W-:-:S03]  /*26aa0*/  IMAD.WIDE R154, R248, 0x4, R144 ;  /* 0x00000004f89a7825 */ /* 0x000fc600078e0290 */
[----:B------:R-:W3:Y:S01]  /*26ab0*/  LDL.LU.64 R144, [R1+0x920] ;  /* 0x0009200001907983 */ /* 0x000ee20000300a00 */
[----:B----4-:R-:W-:-:S03]  /*26ac0*/  IMAD.WIDE R132, R248, 0x4, R132 ;  /* 0x00000004f8847825 */ /* 0x010fc600078e0284 */
[----:B------:R4:W-:Y:S01]  /*26ad0*/  LDGSTS.E [R2+-0x24800], [R154.64], !P2 ;  /* 0xdb8000009a027fae */ /* 0x0009e2000d121844 */
[----:B-1----:R-:W-:-:S04]  /*26ae0*/  IADD3 R0, R29, -0xf3, RZ ;  /* 0xffffff0d1d007810 */ /* 0x002fc80007ffe0ff */
[----:B------:R-:W-:Y:S02]  /*26af0*/  ISETP.GE.U32.AND P1, PT, R0, 0x7ffffece, PT ;  /* 0x7ffffece0000780c */ /* 0x000fe40003f26070 */
[----:B------:R-:W-:-:S05]  /*26b00*/  IADD3 R0, R162, 0x100000, RZ ;  /* 0x00100000a2007810 */ /* 0x000fca0007ffe0ff */
[----:B------:R1:W-:Y:S01]  /*26b10*/  LDGSTS.E [R0+-0x24600], [R132.64], !P2 ;  /* 0xdba0000084007fae */ /* 0x0003e2000d121844 */
[----:B------:R-:W-:-:S04]  /*26b20*/  IMAD.WIDE R160, R248, 0x4, R158 ;  /* 0x00000004f8a07825 */ /* 0x000fc800078e029e */
[C---:B------:R-:W-:Y:S01]  /*26b30*/  IMAD.WIDE R166, R248.reuse, 0x4, R152 ;  /* 0x00000004f8a67825 */ /* 0x040fe200078e0298 */
[----:B------:R4:W-:Y:S03]  /*26b40*/  LDGSTS.E [R2+-0x23800], [R160.64], !P1 ;  /* 0xdc800000a0027fae */ /* 0x0009e6000c921844 */
[----:B------:R-:W-:Y:S01]  /*26b50*/  IMAD.WIDE R136, R248, 0x4, R136 ;  /* 0x00000004f8887825 */ /* 0x000fe200078e0288 */
[----:B------:R-:W3:Y:S01]  /*26b60*/  LDL.LU.64 R152, [R1+0xbe8] ;  /* 0x000be80001987983 */ /* 0x000ee20000300a00 */
[----:B-1----:R-:W-:-:S03]  /*26b70*/  IADD3 R0, R29, -0xf7, RZ ;  /* 0xffffff091d007810 */ /* 0x002fc60007ffe0ff */
[----:B------:R-:W3:Y:S01]  /*26b80*/  LDL.LU.64 R164, [R1+0xbe0] ;  /* 0x000be00001a47983 */ /* 0x000ee20000300a00 */
[----:B------:R-:W-:Y:S02]  /*26b90*/  ISETP.GE.U32.AND P2, PT, R0, 0x7ffffeca, PT ;  /* 0x7ffffeca0000780c */ /* 0x000fe40003f46070 */
[----:B------:R-:W-:-:S05]  /*26ba0*/  IADD3 R0, R162, 0x100000, RZ ;  /* 0x00100000a2007810 */ /* 0x000fca0007ffe0ff */
[----:B------:R1:W-:Y:S01]  /*26bb0*/  LDGSTS.E [R0+-0x23600], [R136.64], !P1 ;  /* 0xdca0000088007fae */ /* 0x0003e2000c921844 */
[----:B------:R-:W-:-:S03]  /*26bc0*/  IMAD.WIDE R172, R248, 0x4, R156 ;  /* 0x00000004f8ac7825 */ /* 0x000fc600078e029c */
[----:B------:R-:W3:Y:S01]  /*26bd0*/  LDL.LU.64 R156, [R1+0xbb8] ;  /* 0x000bb800019c7983 */ /* 0x000ee20000300a00 */
[----:B------:R-:W-:-:S03]  /*26be0*/  IMAD.WIDE R138, R248, 0x4, R138 ;  /* 0x00000004f88a7825 */ /* 0x000fc600078e028a */
[----:B------:R-:W3:Y:S01]  /*26bf0*/  LDL.LU.64 R168, [R1+0xbb0] ;  /* 0x000bb00001a87983 */ /* 0x000ee20000300a00 */
[----:B-1----:R-:W-:-:S03]  /*26c00*/  IADD3 R0, R29, -0xfb, RZ ;  /* 0xffffff051d007810 */ /* 0x002fc60007ffe0ff */
[----:B------:R4:W-:Y:S01]  /*26c10*/  LDGSTS.E [R2+-0x22800], [R166.64], !P2 ;  /* 0xdd800000a6027fae */ /* 0x0009e2000d121844 */
[----:B------:R-:W-:-:S03]  /*26c20*/  ISETP.GE.U32.AND P1, PT, R0, 0x7ffffec6, PT ;  /* 0x7ffffec60000780c */ /* 0x000fc60003f26070 */
[----:B------:R-:W3:Y:S01]  /*26c30*/  LDL.LU.64 R158, [R1+0xb88] ;  /* 0x000b8800019e7983 */ /* 0x000ee20000300a00 */
[----:B------:R-:W-:-:S05]  /*26c40*/  IADD3 R0, R162, 0x100000, RZ ;  /* 0x00100000a2007810 */ /* 0x000fca0007ffe0ff */
[----:B------:R1:W-:Y:S04]  /*26c50*/  LDGSTS.E [R0+-0x22600], [R138.64], !P2 ;  /* 0xdda000008a007fae */ /* 0x0003e8000d121844 */
[----:B------:R4:W-:Y:S01]  /*26c60*/  LDGSTS.E [R2+-0x21800], [R172.64], !P1 ;  /* 0xde800000ac027fae */ /* 0x0009e2000c921844 */
[----:B-1----:R-:W-:-:S04]  /*26c70*/  IADD3 R0, R29, -0xff, RZ ;  /* 0xffffff011d007810 */ /* 0x002fc80007ffe0ff */
[----:B------:R-:W-:Y:S02]  /*26c80*/  ISETP.GE.U32.AND P2, PT, R0, 0x7ffffec2, PT ;  /* 0x7ffffec20000780c */ /* 0x000fe40003f46070 */
[----:B------:R-:W-:Y:S02]  /*26c90*/  IADD3 R0, R162, 0x100000, RZ ;  /* 0x00100000a2007810 */ /* 0x000fe40007ffe0ff */
[----:B------:R-:W-:Y:S01]  /*26ca0*/  LOP3.LUT R15, R163, 0x60, RZ, 0x3c, !PT ;  /* 0x00000060a30f7812 */ /* 0x000fe200078e3cff */
[----:B--2---:R-:W-:-:S05]  /*26cb0*/  IMAD.WIDE R142, R248, 0x4, R142 ;  /* 0x00000004f88e7825 */ /* 0x004fca00078e028e */
[----:B------:R1:W-:Y:S01]  /*26cc0*/  LDGSTS.E [R0+-0x21600], [R142.64], !P1 ;  /* 0xdea000008e007fae */ /* 0x0003e2000c921844 */
[----:B------:R-:W-:-:S03]  /*26cd0*/  IMAD.WIDE R178, R248, 0x4, R150 ;  /* 0x00000004f8b27825 */ /* 0x000fc600078e0296 */
[----:B------:R-:W2:Y:S04]  /*26ce0*/  LDL.LU.64 R150, [R1+0xb80] ;  /* 0x000b800001967983 */ /* 0x000ea80000300a00 */
[----:B------:R4:W-:Y:S01]  /*26cf0*/  LDGSTS.E [R2+-0x20800], [R178.64], !P2 ;  /* 0xdf800000b2027fae */ /* 0x0009e2000d121844 */
[----:B-1----:R-:W-:-:S04]  /*26d00*/  IADD3 R0, R29, -0xc8, RZ ;  /* 0xffffff381d007810 */ /* 0x002fc80007ffe0ff */
[----:B------:R-:W-:Y:S02]  /*26d10*/  ISETP.GE.U32.AND P1, PT, R0, 0x7ffffef9, PT ;  /* 0x7ffffef90000780c */ /* 0x000fe40003f26070 */
[----:B------:R-:W-:Y:S02]  /*26d20*/  IADD3 R0, R162, 0x100000, RZ ;  /* 0x00100000a2007810 */ /* 0x000fe40007ffe0ff */
[----:B------:R-:W2:Y:S01]  /*26d30*/  LDL.LU.64 R162, [R1+0xb58] ;  /* 0x000b580001a27983 */ /* 0x000ea20000300a00 */
[----:B----4-:R-:W-:Y:S01]  /*26d40*/  IADD3 R2, R15, 0x100000, RZ ;  /* 0x001000000f027810 */ /* 0x010fe20007ffe0ff */
[----:B---3--:R-:W-:-:S05]  /*26d50*/  IMAD.WIDE R144, R248, 0x4, R144 ;  /* 0x00000004f8907825 */ /* 0x008fca00078e0290 */
[----:B------:R1:W-:Y:S02]  /*26d60*/  LDGSTS.E [R0+-0x20600], [R144.64], !P2 ;  /* 0xdfa0000090007fae */ /* 0x0003e4000d121844 */
[----:B-1----:R-:W-:-:S04]  /*26d70*/  IADD3 R0, R29, -0xcc, RZ ;  /* 0xffffff341d007810 */ /* 0x002fc80007ffe0ff */
[----:B------:R-:W-:Y:S02]  /*26d80*/  ISETP.GE.U32.AND P2, PT, R0, 0x7ffffef5, PT ;  /* 0x7ffffef50000780c */ /* 0x000fe40003f46070 */
[----:B------:R-:W-:Y:S01]  /*26d90*/  IADD3 R0, R15, 0x100000, RZ ;  /* 0x001000000f007810 */ /* 0x000fe20007ffe0ff */
[C---:B------:R-:W-:Y:S02]  /*26da0*/  IMAD.WIDE R6, R248.reuse, 0x4, R152 ;  /* 0x00000004f8067825 */ /* 0x040fe400078e0298 */
[----:B------:R-:W3:Y:S02]  /*26db0*/  LDL.LU.64 R152, [R1+0xb50] ;  /* 0x000b500001987983 */ /* 0x000ee40000300a00 */
[C---:B------:R-:W-:Y:S02]  /*26dc0*/  IMAD.WIDE R4, R248.reuse, 0x4, R164 ;  /* 0x00000004f8047825 */ /* 0x040fe400078e02a4 */
[----:B------:R1:W-:Y:S04]  /*26dd0*/  STL.64 [R1+0x70], R6 ;  /* 0x0000700601007387 */ /* 0x0003e80000100a00 */
[----:B------:R4:W-:Y:S04]  /*26de0*/  STL.64 [R1+0x60], R4 ;  /* 0x0000600401007387 */ /* 0x0009e80000100a00 */
[----:B------:R-:W3:Y:S04]  /*26df0*/  LDL.LU.64 R164, [R1+0xb28] ;  /* 0x000b280001a47983 */ /* 0x000ee80000300a00 */
[----:B------:R1:W-:Y:S04]  /*26e00*/  LDGSTS.E [R2+-0x2f400], [R6.64], !P6 ;  /* 0xd0c0000006027fae */ /* 0x0003e8000f121844 */
[----:B------:R4:W-:Y:S01]  /*26e10*/  LDGSTS.E [R0+-0x2f200], [R4.64], !P6 ;  /* 0xd0e0000004007fae */ /* 0x0009e2000f121844 */
[----:B-1----:R-:W-:-:S03]  /*26e20*/  IMAD.WIDE R6, R248, 0x4, R156 ;  /* 0x00000004f8067825 */ /* 0x002fc600078e029c */
[----:B------:R-:W3:Y:S01]  /*26e30*/  LDL.LU.64 R156, [R1+0xb20] ;  /* 0x000b2000019c7983 */ /* 0x000ee20000300a00 */
[----:B----4-:R-:W-:-:S03]  /*26e40*/  IMAD.WIDE R4, R248, 0x4, R168 ;  /* 0x00000004f8047825 */ /* 0x010fc600078e02a8 */
[----:B------:R-:W-:Y:S04]  /*26e50*/  STL.64 [R1+0x30], R6 ;  /* 0x0000300601007387 */ /* 0x000fe80000100a00 */
[----:B------:R1:W-:Y:S04]  /*26e60*/  STL.64 [R1+0x20], R4 ;  /* 0x0000200401007387 */ /* 0x0003e80000100a00 */
[----:B------:R-:W4:Y:S01]  /*26e70*/  LDL.LU.64 R168, [R1+0xaf8] ;  /* 0x000af80001a87983 */ /* 0x000f220000300a00 */
[----:B------:R-:W-:-:S03]  /*26e80*/  IMAD.WIDE R188, R248, 0x4, R158 ;  /* 0x00000004f8bc7825 */ /* 0x000fc600078e029e */
[----:B------:R-:W4:Y:S04]  /*26e90*/  LDL.LU.64 R158, [R1+0xaf0] ;  /* 0x000af000019e7983 */ /* 0x000f280000300a00 */
[----:B------:R-:W4:Y:S01]  /*26ea0*/  LDL.LU.64 R170, [R1+0xac8] ;  /* 0x000ac80001aa7983 */ /* 0x000f220000300a00 */
[----:B--2---:R-:W-:-:S04]  /*26eb0*/  IMAD.WIDE R192, R248, 0x4, R162 ;  /* 0x00000004f8c07825 */ /* 0x004fc800078e02a2 */
[----:B---3--:R-:W-:Y:S01]  /*26ec0*/  IMAD.WIDE R196, R248, 0x4, R164 ;  /* 0x00000004f8c47825 */ /* 0x008fe200078e02a4 */
[----:B------:R-:W2:Y:S04]  /*26ed0*/  LDL.LU.64 R162, [R1+0xac0] ;  /* 0x000ac00001a27983 */ /* 0x000ea80000300a00 */
[----:B------:R-:W3:Y:S04]  /*26ee0*/  LDL.LU.64 R174, [R1+0xa98] ;  /* 0x000a980001ae7983 */ /* 0x000ee80000300a00 */
[----:B------:R-:W2:Y:S04]  /*26ef0*/  LDL.LU.64 R164, [R1+0xa90] ;  /* 0x000a900001a47983 */ /* 0x000ea80000300a00 */
[----:B------:R-:W2:Y:S01]  /*26f00*/  LDL.LU.64 R176, [R1+0x9f8] ;  /* 0x0009f80001b07983 */ /* 0x000ea20000300a00 */
[----:B------:R-:W-:-:S03]  /*26f10*/  IADD3 R0, R29, -0xd0, RZ ;  /* 0xffffff301d007810 */ /* 0x000fc60007ffe0ff */
[----:B------:R1:W-:Y:S01]  /*26f20*/  LDGSTS.E [R2+-0x2e400], [R6.64], !P1 ;  /* 0xd1c0000006027fae */ /* 0x0003e2000c921844 */
[----:B----4-:R-:W-:-:S03]  /*26f30*/  IMAD.WIDE R200, R248, 0x4, R168 ;  /* 0x00000004f8c87825 */ /* 0x010fc600078e02a8 */
[----:B------:R-:W4:Y:S04]  /*26f40*/  LDL.LU.64 R168, [R1+0x9f0] ;  /* 0x0009f00001a87983 */ /* 0x000f280000300a00 */
[----:B------:R-:W4:Y:S01]  /*26f50*/  LDL.LU.64 R180, [R1+0x9d8] ;  /* 0x0009d80001b47983 */ /* 0x000f220000300a00 */
[----:B------:R-:W-:-:S03]  /*26f60*/  IMAD.WIDE R204, R248, 0x4, R170 ;  /* 0x00000004f8cc7825 */ /* 0x000fc600078e02aa */
[----:B------:R-:W4:Y:S04]  /*26f70*/  LDL.LU.64 R170, [R1+0x9d0] ;  /* 0x0009d00001aa7983 */ /* 0x000f280000300a00 */
[----:B------:R-:W4:Y:S01]  /*26f80*/  LDL.LU.64 R184, [R1+0x9b8] ;  /* 0x0009b80001b87983 */ /* 0x000f220000300a00 */
[----:B---3--:R-:W-:-:S03]  /*26f90*/  IMAD.WIDE R210, R248, 0x4, R174 ;  /* 0x00000004f8d27825 */ /* 0x008fc600078e02ae */
[----:B------:R-:W3:Y:S04]  /*26fa0*/  LDL.LU.64 R174, [R1+0x9b0] ;  /* 0x0009b00001ae7983 */ /* 0x000ee80000300a00 */
[----:B------:R-:W3:Y:S01]  /*26fb0*/  LDL.LU.64 R198, [R1+0x998] ;  /* 0x0009980001c67983 */ /* 0x000ee20000300a00 */
[----:B--2---:R-:W-:-:S03]  /*26fc0*/  IMAD.WIDE R218, R248, 0x4, R176 ;  /* 0x00000004f8da7825 */ /* 0x004fc600078e02b0 */
[----:B------:R-:W2:Y:S04]  /*26fd0*/  LDL.LU.64 R176, [R1+0x990] ;  /* 0x0009900001b07983 */ /* 0x000ea80000300a00 */
[----:B------:R-:W2:Y:S01]  /*26fe0*/  LDL.LU.64 R214, [R1+0x978] ;  /* 0x0009780001d67983 */ /* 0x000ea20000300a00 */
[----:B----4-:R-:W-:-:S03]  /*26ff0*/  IMAD.WIDE R186, R248, 0x4, R180 ;  /* 0x00000004f8ba7825 */ /* 0x010fc600078e02b4 */
[----:B------:R-:W4:Y:S04]  /*27000*/  LDL.LU.64 R180, [R1+0x970] ;  /* 0x0009700001b47983 */ /* 0x000f280000300a00 */
[----:B------:R-:W2:Y:S04]  /*27010*/  LDL.LU.64 R190, [R1+0x958] ;  /* 0x0009580001be7983 */ /* 0x000ea80000300a00 */
[----:B------:R-:W2:Y:S01]  /*27020*/  LDL.LU.64 R182, [R1+0x950] ;  /* 0x0009500001b67983 */ /* 0x000ea20000300a00 */
[----:B------:R-:W-:-:S03]  /*27030*/  IMAD.WIDE R194, R248, 0x4, R184 ;  /* 0x00000004f8c27825 */ /* 0x000fc600078e02b8 */
[----:B------:R-:W2:Y:S04]  /*27040*/  LDL.LU.64 R206, [R1+0x938] ;  /* 0x0009380001ce7983 */ /* 0x000ea80000300a00 */
[----:B------:R-:W2:Y:S01]  /*27050*/  LDL.LU.64 R184, [R1+0x930] ;  /* 0x0009300001b87983 */ /* 0x000ea20000300a00 */
[----:B------:R-:W-:Y:S02]  /*27060*/  ISETP.GE.U32.AND P6, PT, R0, 0x7ffffef1, PT ;  /* 0x7ffffef10000780c */ /* 0x000fe40003fc6070 */
[----:B------:R-:W-:-:S05]  /*27070*/  IADD3 R0, R15, 0x100000, RZ ;  /* 0x001000000f007810 */ /* 0x000fca0007ffe0ff */
[----:B------:R1:W-:Y:S01]  /*27080*/  LDGSTS.E [R0+-0x2e200], [R4.64], !P1 ;  /* 0xd1e0000004007fae */ /* 0x0003e2000c921844 */
[----:B------:R-:W-:-:S03]  /*27090*/  IMAD.WIDE R150, R248, 0x4, R150 ;  /* 0x00000004f8967825 */ /* 0x000fc600078e0296 */
[----:B------:R2:W-:Y:S01]  /*270a0*/  LDGSTS.E [R2+-0x2d400], [R188.64], !P2 ;  /* 0xd2c00000bc027fae */ /* 0x0005e2000d121844 */
[----:B-1----:R-:W-:-:S04]  /*270b0*/  IADD3 R0, R29, -0xd4, RZ ;  /* 0xffffff2c1d007810 */ /* 0x002fc80007ffe0ff */
        /* <DEDUP_REMOVED lines=11> */
[----:B-1----:R-:W-:Y:S01]  /*27170*/  IADD3 R0, R29, -0xdc, RZ ;  /* 0xffffff241d007810 */ /* 0x002fe20007ffe0ff */
[----:B---3--:R-:W-:Y:S02]  /*27180*/  IMAD.WIDE R202, R248, 0x4, R198 ;  /* 0x00000004f8ca7825 */ /* 0x008fe400078e02c6 */
[----:B------:R-:W3:Y:S04]  /*27190*/  LDL.LU.64 R198, [R1+0x918] ;  /* 0x0009180001c67983 */ /* 0x000ee80000300a00 */
[----:B------:R-:W3:Y:S01]  /*271a0*/  LDL.LU.64 R22, [R1+0x910] ;  /* 0x0009100001167983 */ /* 0x000ee20000300a00 */
[----:B------:R-:W-:Y:S02]  /*271b0*/  ISETP.GE.U32.AND P6, PT, R0, 0x7ffffee5, PT ;  /* 0x7ffffee50000780c */ /* 0x000fe40003fc6070 */
[----:B------:R-:W-:Y:S01]  /*271c0*/  IADD3 R0, R15, 0x100000, RZ ;  /* 0x001000000f007810 */ /* 0x000fe20007ffe0ff */
[C---:B------:R-:W-:Y:S01]  /*271d0*/  IMAD.WIDE R158, R248.reuse, 0x4, R158 ;  /* 0x00000004f89e7825 */ /* 0x040fe200078e029e */
[----:B------:R-:W3:Y:S04]  /*271e0*/  LDL.LU.64 R16, [R1+0x1f0] ;  /* 0x0001f00001107983 */ /* 0x000ee80000300a00 */
[----:B------:R1:W-:Y:S04]  /*271f0*/  LDGSTS.E [R0+-0x2b200], [R156.64], !P1 ;  /* 0xd4e000009c007fae */ /* 0x0003e8000c921844 */
[----:B------:R2:W-:Y:S01]  /*27200*/  LDGSTS.E [R2+-0x2a400], [R200.64], !P2 ;  /* 0xd5c00000c8027fae */ /* 0x0005e2000d121844 */
[----:B------:R-:W-:-:S03]  /*27210*/  IMAD.WIDE R162, R248, 0x4, R162 ;  /* 0x00000004f8a27825 */ /* 0x000fc600078e02a2 */
[----:B------:R-:W3:Y:S01]  /*27220*/  LDL.LU.64 R36, [R1+0x908] ;  /* 0x0009080001247983 */ /* 0x000ee20000300a00 */
[----:B-1----:R-:W-:Y:S01]  /*27230*/  IADD3 R0, R29, -0xe0, RZ ;  /* 0xffffff201d007810 */ /* 0x002fe20007ffe0ff */
[----:B------:R-:W-:Y:S02]  /*27240*/  IMAD.WIDE R164, R248, 0x4, R164 ;  /* 0x00000004f8a47825 */ /* 0x000fe400078e02a4 */
        /* <DEDUP_REMOVED lines=14> */
[C---:B--2---:R-:W-:Y:S01]  /*27330*/  IMAD.WIDE R176, R248.reuse, 0x4, R176 ;  /* 0x00000004f8b07825 */ /* 0x044fe200078e02b0 */
[----:B------:R-:W2:Y:S04]  /*27340*/  LDL.LU.64 R212, [R1+0x8e8] ;  /* 0x0008e80001d47983 */ /* 0x000ea80000300a00 */
[----:B------:R1:W-:Y:S04]  /*27350*/  LDGSTS.E [R0+-0x29200], [R162.64], !P6 ;  /* 0xd6e00000a2007fae */ /* 0x0003e8000f121844 */
[----:B------:R2:W-:Y:S01]  /*27360*/  LDGSTS.E [R2+-0x28400], [R210.64], !P1 ;  /* 0xd7c00000d2027fae */ /* 0x0005e2000c921844 */
[----:B------:R-:W-:-:S03]  /*27370*/  IMAD.WIDE R214, R248, 0x4, R214 ;  /* 0x00000004f8d67825 */ /* 0x000fc600078e02d6 */
[----:B------:R-:W2:Y:S01]  /*27380*/  LDL.LU.64 R236, [R1+0x8e0] ;  /* 0x0008e00001ec7983 */ /* 0x000ea20000300a00 */
[----:B-1----:R-:W-:-:S04]  /*27390*/  IADD3 R0, R29, -0xe8, RZ ;  /* 0xffffff181d007810 */ /* 0x002fc80007ffe0ff */
        /* <DEDUP_REMOVED lines=22> */
[----:B------:R1:W-:Y:S01]  /*27500*/  LDGSTS.E [R0+-0x24200], [R176.64], !P2 ;  /* 0xdbe00000b0007fae */ /* 0x0003e2000d121844 */
[----:B----4-:R-:W-:-:S03]  /*27510*/  IMAD.WIDE R180, R248, 0x4, R180 ;  /* 0x00000004f8b47825 */ /* 0x010fc600078e02b4 */
        /* <DEDUP_REMOVED lines=18> */
[----:B------:R1:W-:Y:S02]  /*27640*/  LDGSTS.E [R0+-0x21200], [R184.64], !P2 ;  /* 0xdee00000b8007fae */ /* 0x0003e4000d121844 */
[----:B-1----:R-:W-:-:S04]  /*27650*/  IADD3 R0, R29, -0x109, RZ ;  /* 0xfffffef71d007810 */ /* 0x002fc80007ffe0ff */
[----:B------:R-:W-:Y:S02]  /*27660*/  ISETP.GE.U32.AND P2, PT, R0, 0x7ffffeb8, PT ;  /* 0x7ffffeb80000780c */ /* 0x000fe40003f46070 */
[----:B------:R-:W-:Y:S01]  /*27670*/  IADD3 R0, R15, 0x100000, RZ ;  /* 0x001000000f007810 */ /* 0x000fe20007ffe0ff */
[----:B---3--:R-:W-:-:S05]  /*27680*/  IMAD.WIDE R4, R248, 0x4, R22 ;  /* 0x00000004f8047825 */ /* 0x008fca00078e0216 */
[----:B------:R1:W-:Y:S04]  /*27690*/  STL.64 [R1+0x200], R4 ;  /* 0x0002000401007387 */ /* 0x0003e80000100a00 */
[----:B------:R-:W3:Y:S04]  /*276a0*/  LDL.LU.64 R22, [R1+0x1e0] ;  /* 0x0001e00001167983 */ /* 0x000ee80000300a00 */
[----:B------:R-:W4:Y:S04]  /*276b0*/  LDL.LU.64 R38, [R1+0x8d8] ;  /* 0x0008d80001267983 */ /* 0x000f280000300a00 */
[----:B------:R-:W4:Y:S04]  /*276c0*/  LDL.LU.64 R14, [R1+0x8d0] ;  /* 0x0008d000010e7983 */ /* 0x000f280000300a00 */
[----:B------:R-:W4:Y:S04]  /*276d0*/  LDL.LU.64 R208, [R1+0x8c8] ;  /* 0x0008c80001d07983 */ /* 0x000f280000300a00 */
[----:B------:R-:W4:Y:S01]  /*276e0*/  LDL.LU.64 R24, [R1+0x1d8] ;  /* 0x0001d80001187983 */ /* 0x000f220000300a00 */
[----:B------:R-:W-:-:S03]  /*276f0*/  IMAD.WIDE R198, R248, 0x4, R198 ;  /* 0x00000004f8c67825 */ /* 0x000fc600078e02c6 */
[----:B------:R-:W4:Y:S04]  /*27700*/  LDL.LU.64 R238, [R1+0x8c0] ;  /* 0x0008c00001ee7983 */ /* 0x000f280000300a00 */
[----:B------:R-:W4:Y:S04]  /*27710*/  LDL.LU.64 R226, [R1+0x8b8] ;  /* 0x0008b80001e27983 */ /* 0x000f280000300a00 */
[----:B------:R1:W-:Y:S04]  /*27720*/  LDGSTS.E [R2+-0x20400], [R198.64], !P0 ;  /* 0xdfc00000c6027fae */ /* 0x0003e8000c121844 */
[----:B------:R1:W-:Y:S02]  /*27730*/  LDGSTS.E [R0+-0x20200], [R4.64], !P0 ;  /* 0xdfe0000004007fae */ /* 0x0003e4000c121844 */
[----:B-1----:R-:W-:-:S02]  /*27740*/  IADD3 R0, R29, -0x10d, RZ ;  /* 0xfffffef31d007810 */ /* 0x002fc40007ffe0ff */
[----:B------:R-:W4:Y:S01]  /*27750*/  LDL.LU.64 R28, [R1+0x8b0] ;  /* 0x0008b000011c7983 */ /* 0x000f220000300a00 */
[----:B------:R-:W-:-:S03]  /*27760*/  IMAD.WIDE R4, R3, 0x4, R16 ;  /* 0x0000000403047825 */ /* 0x000fc600078e0210 */
[----:B------:R-:W4:Y:S04]  /*27770*/  LDL.LU.64 R240, [R1+0x1d0] ;  /* 0x0001d00001f07983 */ /* 0x000f280000300a00 */
[----:B------:R-:W4:Y:S04]  /*27780*/  LDL.LU.64 R46, [R1+0x8a8] ;  /* 0x0008a800012e7983 */ /* 0x000f280000300a00 */
[----:B------:R1:W-:Y:S01]  /*27790*/  STL.64 [R1+0x1f0], R4 ;  /* 0x0001f00401007387 */ /* 0x0003e20000100a00 */
[----:B------:R-:W-:-:S03]  /*277a0*/  IMAD.WIDE R6, R3, 0x4, R36 ;  /* 0x0000000403067825 */ /* 0x000fc600078e0224 */
[----:B------:R-:W4:Y:S04]  /*277b0*/  LDL.LU.64 R16, [R1+0x8a0] ;  /* 0x0008a00001107983 */ /* 0x000f280000300a00 */
[----:B------:R-:W4:Y:S01]  /*277c0*/  LDL.LU.64 R232, [R1+0x898] ;  /* 0x0008980001e87983 */ /* 0x000f220000300a00 */
[----:B-1----:R-:W-:-:S03]  /*277d0*/  IMAD.WIDE R4, R3, 0x4, R32 ;  /* 0x0000000403047825 */ /* 0x002fc600078e0220 */
[----:B------:R1:W-:Y:S04]  /*277e0*/  STL.64 [R1+0x908], R6 ;  /* 0x0009080601007387 */ /* 0x0003e80000100a00 */
[----:B------:R-:W4:Y:S04]  /*277f0*/  LDL.LU.64 R32, [R1+0x1c8] ;  /* 0x0001c80001207983 */ /* 0x000f280000300a00 */
[----:B------:R2:W-:Y:S01]  /*27800*/  STL.64 [R1+0x900], R4 ;  /* 0x0009000401007387 */ /* 0x0005e20000100a00 */
[----:B-1----:R-:W-:-:S03]  /*27810*/  IMAD.WIDE R6, R3, 0x4, R20 ;  /* 0x0000000403067825 */ /* 0x002fc600078e0214 */
[----:B------:R-:W4:Y:S04]  /*27820*/  LDL.LU.64 R36, [R1+0x890] ;  /* 0x0008900001247983 */ /* 0x000f280000300a00 */
[----:B------:R1:W-:Y:S01]  /*27830*/  STL.64 [R1+0x8f8], R6 ;  /* 0x0008f80601007387 */ /* 0x0003e20000100a00 */
[----:B--2---:R-:W-:-:S03]  /*27840*/  IMAD.WIDE R4, R3, 0x4, R12 ;  /* 0x0000000403047825 */ /* 0x004fc600078e020c */
[----:B------:R-:W2:Y:S04]  /*27850*/  LDL.LU.64 R230, [R1+0x888] ;  /* 0x0008880001e67983 */ /* 0x000ea80000300a00 */
[----:B------:R-:W2:Y:S04]  /*27860*/  LDL.LU.64 R20, [R1+0x880] ;  /* 0x0008800001147983 */ /* 0x000ea80000300a00 */
[----:B------:R1:W-:Y:S01]  /*27870*/  STL.64 [R1+0x1e8], R4 ;  /* 0x0001e80401007387 */ /* 0x0003e20000100a00 */
[----:B------:R-:W-:-:S03]  /*27880*/  IMAD.WIDE R8, R3, 0x4, R212 ;  /* 0x0000000403087825 */ /* 0x000fc600078e02d4 */
[----:B------:R-:W2:Y:S01]  /*27890*/  LDL.LU.64 R12, [R1+0x878] ;  /* 0x00087800010c7983 */ /* 0x000ea20000300a00 */
[----:B-1----:R-:W-:-:S04]  /*278a0*/  IMAD.WIDE R6, R3, 0x4, R236 ;  /* 0x0000000403067825 */ /* 0x002fc800078e02ec */
[C---:B------:R-:W-:Y:S02]  /*278b0*/  IMAD.WIDE R4, R3.reuse, 0x4, R42 ;  /* 0x0000000403047825 */ /* 0x040fe400078e022a */
[----:B------:R-:W2:Y:S04]  /*278c0*/  LDL.LU.64 R42, [R1+0x870] ;  /* 0x00087000012a7983 */ /* 0x000ea80000300a00 */
[----:B------:R3:W-:Y:S04]  /*278d0*/  STL.64 [R1+0x8f0], R4 ;  /* 0x0008f00401007387 */ /* 0x0007e80000100a00 */
[----:B------:R-:W-:Y:S01]  /*278e0*/  STL.64 [R1+0x8e8], R8 ;  /* 0x0008e80801007387 */ /* 0x000fe20000100a00 */
[----:B---3--:R-:W-:-:S03]  /*278f0*/  IMAD.WIDE R4, R3, 0x4, R22 ;  /* 0x0000000403047825 */ /* 0x008fc600078e0216 */
        /* <DEDUP_REMOVED lines=9> */
[----:B-1----:R-:W-:-:S04]  /*27990*/  IMAD.WIDE R6, R3, 0x4, R208 ;  /* 0x0000000403067825 */ /* 0x002fc800078e02d0 */
[C---:B------:R-:W-:Y:S02]  /*279a0*/  IMAD.WIDE R4, R3.reuse, 0x4, R24 ;  /* 0x0000000403047825 */ /* 0x040fe400078e0218 */
[----:B------:R-:W4:Y:S02]  /*279b0*/  LDL.LU.64 R24, [R1+0x848] ;  /* 0x0008480001187983 */ /* 0x000f240000300a00 */
[C---:B------:R-:W-:Y:S02]  /*279c0*/  IMAD.WIDE R8, R3.reuse, 0x4, R238 ;  /* 0x0000000403087825 */ /* 0x040fe400078e02ee */
[----:B------:R1:W-:Y:S04]  /*279d0*/  STL.64 [R1+0x8c8], R6 ;  /* 0x0008c80601007387 */ /* 0x0003e80000100a00 */
[----:B------:R1:W-:Y:S04]  /*279e0*/  STL.64 [R1+0x1d8], R4 ;  /* 0x0001d80401007387 */ /* 0x0003e80000100a00 */
[----:B------:R1:W-:Y:S02]  /*279f0*/  STL.64 [R1+0x8c0], R8 ;  /* 0x0008c00801007387 */ /* 0x0003e40000100a00 */
[----:B-1----:R-:W-:-:S02]  /*27a00*/  IMAD.WIDE R6, R3, 0x4, R226 ;  /* 0x0000000403067825 */ /* 0x002fc400078e02e2 */
[----:B------:R-:W4:Y:S02]  /*27a10*/  LDL.LU.64 R226, [R1+0x840] ;  /* 0x0008400001e27983 */ /* 0x000f240000300a00 */
[C---:B------:R-:W-:Y:S02]  /*27a20*/  IMAD.WIDE R4, R3.reuse, 0x4, R28 ;  /* 0x0000000403047825 */ /* 0x040fe400078e021c */
[----:B------:R1:W-:Y:S04]  /*27a30*/  STL.64 [R1+0x8b8], R6 ;  /* 0x0008b80601007387 */ /* 0x0003e80000100a00 */
[----:B------:R-:W4:Y:S01]  /*27a40*/  LDL.LU.64 R28, [R1+0x838] ;  /* 0x00083800011c7983 */ /* 0x000f220000300a00 */
[----:B------:R-:W-:-:S03]  /*27a50*/  IMAD.WIDE R8, R3, 0x4, R240 ;  /* 0x0000000403087825 */ /* 0x000fc600078e02f0 */
[----:B------:R1:W-:Y:S02]  /*27a60*/  STL.64 [R1+0x8b0], R4 ;  /* 0x0008b00401007387 */ /* 0x0003e40000100a00 */
[C---:B-1----:R-:W-:Y:S02]  /*27a70*/  IMAD.WIDE R6, R3.reuse, 0x4, R46 ;  /* 0x0000000403067825 */ /* 0x042fe400078e022e */
[----:B------:R-:W-:Y:S02]  /*27a80*/  STL.64 [R1+0x1d0], R8 ;  /* 0x0001d00801007387 */ /* 0x000fe40000100a00 */
[C---:B------:R-:W-:Y:S02]  /*27a90*/  IMAD.WIDE R4, R3.reuse, 0x4, R16 ;  /* 0x0000000403047825 */ /* 0x040fe400078e0210 */
[----:B------:R-:W4:Y:S04]  /*27aa0*/  LDL.LU.64 R16, [R1+0x830] ;  /* 0x0008300001107983 */ /* 0x000f280000300a00 */
[----:B------:R1:W-:Y:S04]  /*27ab0*/  STL.64 [R1+0x8a8], R6 ;  /* 0x0008a80601007387 */ /* 0x0003e80000100a00 */
[----:B------:R-:W4:Y:S04]  /*27ac0*/  LDL.LU.64 R46, [R1+0x828] ;  /* 0x00082800012e7983 */ /* 0x000f280000300a00 */
[----:B------:R2:W-:Y:S01]  /*27ad0*/  STL.64 [R1+0x8a0], R4 ;  /* 0x0008a00401007387 */ /* 0x0005e20000100a00 */
[----:B-1----:R-:W-:-:S03]  /*27ae0*/  IMAD.WIDE R6, R3, 0x4, R32 ;  /* 0x0000000403067825 */ /* 0x002fc600078e0220 */
[----:B------:R-:W4:Y:S01]  /*27af0*/  LDL.LU.64 R32, [R1+0x820] ;  /* 0x0008200001207983 */ /* 0x000f220000300a00 */
[----:B--2---:R-:W-:-:S05]  /*27b00*/  IMAD.WIDE R4, R3, 0x4, R232 ;  /* 0x0000000403047825 */ /* 0x004fca00078e02e8 */
[----:B------:R1:W-:Y:S04]  /*27b10*/  STL.64 [R1+0x898], R4 ;  /* 0x0008980401007387 */ /* 0x0003e80000100a00 */
[----:B------:R2:W-:Y:S01]  /*27b20*/  STL.64 [R1+0x1c8], R6 ;  /* 0x0001c80601007387 */ /* 0x0005e20000100a00 */
[----:B-1----:R-:W-:-:S03]  /*27b30*/  IMAD.WIDE R4, R3, 0x4, R36 ;  /* 0x0000000403047825 */ /* 0x002fc600078e0224 */
[----:B------:R-:W4:Y:S01]  /*27b40*/  LDL.LU.64 R36, [R1+0x818] ;  /* 0x0008180001247983 */ /* 0x000f220000300a00 */
[----:B--2---:R-:W-:-:S03]  /*27b50*/  IMAD.WIDE R6, R3, 0x4, R230 ;  /* 0x0000000403067825 */ /* 0x004fc600078e02e6 */
[----:B------:R1:W-:Y:S04]  /*27b60*/  STL.64 [R1+0x890], R4 ;  /* 0x0008900401007387 */ /* 0x0003e80000100a00 */
[----:B------:R-:W-:Y:S01]  /*27b70*/  STL.64 [R1+0x888], R6 ;  /* 0x0008880601007387 */ /* 0x000fe20000100a00 */
[----:B-1----:R-:W-:-:S03]  /*27b80*/  IMAD.WIDE R4, R3, 0x4, R20 ;  /* 0x0000000403047825 */ /* 0x002fc600078e0214 */
[----:B------:R-:W2:Y:S04]  /*27b90*/  LDL.LU.64 R20, [R1+0x810] ;  /* 0x0008100001147983 */ /* 0x000ea80000300a00 */
[----:B------:R1:W-:Y:S04]  /*27ba0*/  STL.64 [R1+0x880], R4 ;  /* 0x0008800401007387 */ /* 0x0003e80000100a00 */
[----:B------:R-:W2:Y:S04]  /*27bb0*/  LDL.LU.64 R250, [R1+0x808] ;  /* 0x0008080001fa7983 */ /* 0x000ea80000300a00 */
[----:B------:R-:W2:Y:S01]  /*27bc0*/  LDL.LU.64 R216, [R1+0x800] ;  /* 0x0008000001d87983 */ /* 0x000ea20000300a00 */
[----:B-1----:R-:W-:-:S05]  /*27bd0*/  IMAD.WIDE R4, R3, 0x4, R42 ;  /* 0x0000000403047825 */ /* 0x002fca00078e022a */
[----:B------:R4:W-:Y:S04]  /*27be0*/  STL.64 [R1+0x870], R4 ;  /* 0x0008700401007387 */ /* 0x0009e80000100a00 */
[----:B------:R-:W2:Y:S01]  /*27bf0*/  LDL.LU.64 R240, [R1+0x7f8] ;  /* 0x0007f80001f07983 */ /* 0x000ea20000300a00 */
[----:B---3--:R-:W-:-:S03]  /*27c00*/  IMAD.WIDE R6, R3, 0x4, R22 ;  /* 0x0000000403067825 */ /* 0x008fc600078e0216 */
[----:B------:R-:W3:Y:S04]  /*27c10*/  LDL.LU.64 R22, [R1+0x7f0] ;  /* 0x0007f00001167983 */ /* 0x000ee80000300a00 */
[----:B------:R-:W-:Y:S04]  /*27c20*/  STL.64 [R1+0x868], R6 ;  /* 0x0008680601007387 */ /* 0x000fe80000100a00 */
[----:B------:R-:W3:Y:S01]  /*27c30*/  LDL.LU.64 R232, [R1+0x7e8] ;  /* 0x0007e80001e87983 */ /* 0x000ee20000300a00 */
[----:B----4-:R-:W-:-:S05]  /*27c40*/  IMAD.WIDE R4, R3, 0x4, R38 ;  /* 0x0000000403047825 */ /* 0x010fca00078e0226 */
[----:B------:R1:W-:Y:S04]  /*27c50*/  STL.64 [R1+0x860], R4 ;  /* 0x0008600401007387 */ /* 0x0003e80000100a00 */
[----:B------:R-:W4:Y:S04]  /*27c60*/  LDL.LU.64 R8, [R1+0x7e0] ;  /* 0x0007e00001087983 */ /* 0x000f280000300a00 */
[----:B------:R-:W4:Y:S01]  /*27c70*/  LDL.LU.64 R38, [R1+0x7d8] ;  /* 0x0007d80001267983 */ /* 0x000f220000300a00 */
[----:B-1----:R-:W-:-:S03]  /*27c80*/  IMAD.WIDE R4, R3, 0x4, R24 ;  /* 0x0000000403047825 */ /* 0x002fc600078e0218 */
[----:B------:R-:W4:Y:S04]  /*27c90*/  LDL.LU.64 R24, [R1+0x7d0] ;  /* 0x0007d00001187983 */ /* 0x000f280000300a00 */
[----:B------:R-:W4:Y:S04]  /*27ca0*/  LDL.LU.64 R6, [R1+0x7c8] ;  /* 0x0007c80001067983 */ /* 0x000f280000300a00 */
[----:B------:R1:W-:Y:S04]  /*27cb0*/  STL.64 [R1+0x848], R4 ;  /* 0x0008480401007387 */ /* 0x0003e80000100a00 */
[----:B------:R-:W4:Y:S04]  /*27cc0*/  LDL.LU.64 R230, [R1+0x7c0] ;  /* 0x0007c00001e67983 */ /* 0x000f280000300a00 */
[----:B------:R-:W4:Y:S01]  /*27cd0*/  LDL.LU.64 R42, [R1+0x7b8] ;  /* 0x0007b800012a7983 */ /* 0x000f220000300a00 */
[----:B------:R-:W-:-:S04]  /*27ce0*/  IMAD.WIDE R10, R3, 0x4, R226 ;  /* 0x00000004030a7825 */ /* 0x000fc800078e02e2 */
[C---:B-1----:R-:W-:Y:S01]  /*27cf0*/  IMAD.WIDE R4, R3.reuse, 0x4, R28 ;  /* 0x0000000403047825 */ /* 0x042fe200078e021c */
[----:B------:R-:W-:Y:S04]  /*27d00*/  STL.64 [R1+0x840], R10 ;  /* 0x0008400a01007387 */ /* 0x000fe80000100a00 */
[----:B------:R-:W4:Y:S04]  /*27d10*/  LDL.LU.64 R28, [R1+0x7b0] ;  /* 0x0007b000011c7983 */ /* 0x000f280000300a00 */
[----:B------:R1:W-:Y:S04]  /*27d20*/  STL.64 [R1+0x838], R4 ;  /* 0x0008380401007387 */ /* 0x0003e80000100a00 */
[----:B------:R-:W4:Y:S04]  /*27d30*/  LDL.LU.64 R226, [R1+0x7a8] ;  /* 0x0007a80001e27983 */ /* 0x000f280000300a00 */
[----:B------:R-:W4:Y:S04]  /*27d40*/  LDL.LU.64 R212, [R1+0x7a0] ;  /* 0x0007a00001d47983 */ /* 0x000f280000300a00 */
[----:B------:R-:W4:Y:S01]  /*27d50*/  LDL.LU.64 R236, [R1+0x798] ;  /* 0x0007980001ec7983 */ /* 0x000f220000300a00 */
[----:B-1----:R-:W-:-:S05]  /*27d60*/  IMAD.WIDE R4, R3, 0x4, R46 ;  /* 0x0000000403047825 */ /* 0x002fca00078e022e */
[----:B------:R1:W-:Y:S01]  /*27d70*/  STL.64 [R1+0x828], R4 ;  /* 0x0008280401007387 */ /* 0x0003e20000100a00 */
[----:B------:R-:W-:-:S03]  /*27d80*/  IMAD.WIDE R10, R3, 0x4, R32 ;  /* 0x00000004030a7825 */ /* 0x000fc600078e0220 */
[----:B------:R-:W4:Y:S04]  /*27d90*/  LDL.LU.64 R32, [R1+0x790] ;  /* 0x0007900001207983 */ /* 0x000f280000300a00 */
[----:B------:R1:W-:Y:S04]  /*27da0*/  STL.64 [R1+0x820], R10 ;  /* 0x0008200a01007387 */ /* 0x0003e80000100a00 */
[----:B------:R-:W4:Y:S04]  /*27db0*/  LDL.LU.64 R208, [R1+0x788] ;  /* 0x0007880001d07983 */ /* 0x000f280000300a00 */
[----:B------:R-:W4:Y:S01]  /*27dc0*/  LDL.LU.64 R238, [R1+0x780] ;  /* 0x0007800001ee7983 */ /* 0x000f220000300a00 */
[----:B-1----:R-:W-:-:S05]  /*27dd0*/  IMAD.WIDE R4, R3, 0x4, R36 ;  /* 0x0000000403047825 */ /* 0x002fca00078e0224 */
[----:B------:R1:W-:Y:S04]  /*27de0*/  STL.64 [R1+0x818], R4 ;  /* 0x0008180401007387 */ /* 0x0003e80000100a00 */
[----:B------:R-:W4:Y:S04]  /*27df0*/  LDL.LU.64 R46, [R1+0x778] ;  /* 0x00077800012e7983 */ /* 0x000f280000300a00 */
[----:B------:R-:W4:Y:S01]  /*27e00*/  LDL.LU.64 R36, [R1+0x770] ;  /* 0x0007700001247983 */ /* 0x000f220000300a00 */
[----:B--2---:R-:W-:-:S04]  /*27e10*/  IMAD.WIDE R18, R3, 0x4, R250 ;  /* 0x0000000403127825 */ /* 0x004fc800078e02fa */
[C---:B------:R-:W-:Y:S01]  /*27e20*/  IMAD.WIDE R10, R3.reuse, 0x4, R216 ;  /* 0x00000004030a7825 */ /* 0x040fe200078e02d8 */
[----:B------:R-:W-:Y:S04]  /*27e30*/  STL.64 [R1+0x808], R18 ;  /* 0x0008081201007387 */ /* 0x000fe80000100a00 */
[----:B------:R-:W2:Y:S04]  /*27e40*/  LDL.LU.64 R216, [R1+0x768] ;  /* 0x0007680001d87983 */ /* 0x000ea80000300a00 */
[----:B------:R-:W-:Y:S01]  /*27e50*/  STL.64 [R1+0x800], R10 ;  /* 0x0008000a01007387 */ /* 0x000fe20000100a00 */
[----:B-1----:R-:W-:-:S05]  /*27e60*/  IMAD.WIDE R4, R3, 0x4, R240 ;  /* 0x0000000403047825 */ /* 0x002fca00078e02f0 */
[----:B------:R3:W-:Y:S04]  /*27e70*/  STL.64 [R1+0x7f8], R4 ;  /* 0x0007f80401007387 */ /* 0x0007e80000100a00 */
[----:B------:R-:W2:Y:S01]  /*27e80*/  LDL.LU.64 R240, [R1+0x760] ;  /* 0x0007600001f07983 */ /* 0x000ea20000300a00 */
[----:B---3--:R-:W-:-:S03]  /*27e90*/  IMAD.WIDE R4, R3, 0x4, R232 ;  /* 0x0000000403047825 */ /* 0x008fc600078e02e8 */
[----:B------:R-:W3:Y:S04]  /*27ea0*/  LDL.LU.64 R232, [R1+0x758] ;  /* 0x0007580001e87983 */ /* 0x000ee80000300a00 */
[----:B------:R1:W-:Y:S01]  /*27eb0*/  STL.64 [R1+0x7e8], R4 ;  /* 0x0007e80401007387 */ /* 0x0003e20000100a00 */
[----:B----4-:R-:W-:-:S04]  /*27ec0*/  IMAD.WIDE R8, R3, 0x4, R8 ;  /* 0x0000000403087825 */ /* 0x010fc800078e0208 */
[C---:B-1----:R-:W-:Y:S02]  /*27ed0*/  IMAD.WIDE R4, R3.reuse, 0x4, R38 ;  /* 0x0000000403047825 */ /* 0x042fe400078e0226 */
[----:B------:R-:W4:Y:S04]  /*27ee0*/  LDL.LU.64 R38, [R1+0x750] ;  /* 0x0007500001267983 */ /* 0x000f280000300a00 */
[----:B------:R1:W-:Y:S04]  /*27ef0*/  STL.64 [R1+0x7e0], R8 ;  /* 0x0007e00801007387 */ /* 0x0003e80000100a00 */
[----:B------:R1:W-:Y:S02]  /*27f00*/  STL.64 [R1+0x7d8], R4 ;  /* 0x0007d80401007387 */ /* 0x0003e40000100a00 */
[----:B-1----:R-:W-:-:S02]  /*27f10*/  IMAD.WIDE R8, R3, 0x4, R6 ;  /* 0x0000000403087825 */ /* 0x002fc400078e0206 */
[----:B------:R-:W4:Y:S04]  /*27f20*/  LDL.LU.64 R6, [R1+0x748] ;  /* 0x0007480001067983 */ /* 0x000f280000300a00 */
[----:B------:R1:W-:Y:S01]  /*27f30*/  STL.64 [R1+0x7c8], R8 ;  /* 0x0007c80801007387 */ /* 0x0003e20000100a00 */
[----:B------:R-:W-:-:S03]  /*27f40*/  IMAD.WIDE R4, R3, 0x4, R230 ;  /* 0x0000000403047825 */ /* 0x000fc600078e02e6 */
[----:B------:R-:W4:Y:S04]  /*27f50*/  LDL.LU.64 R230, [R1+0x740] ;  /* 0x0007400001e67983 */ /* 0x000f280000300a00 */
[----:B------:R1:W-:Y:S02]  /*27f60*/  STL.64 [R1+0x7c0], R4 ;  /* 0x0007c00401007387 */ /* 0x0003e40000100a00 */
[----:B-1----:R-:W-:-:S05]  /*27f70*/  IMAD.WIDE R8, R3, 0x4, R42 ;  /* 0x0000000403087825 */ /* 0x002fca00078e022a */
[----:B------:R1:W-:Y:S04]  /*27f80*/  STL.64 [R1+0x7b8], R8 ;  /* 0x0007b80801007387 */ /* 0x0003e80000100a00 */
[----:B------:R-:W4:Y:S01]  /*27f90*/  LDL.LU.64 R42, [R1+0x738] ;  /* 0x00073800012a7983 */ /* 0x000f220000300a00 */
[----:B------:R-:W-:-:S03]  /*27fa0*/  IMAD.WIDE R4, R3, 0x4, R226 ;  /* 0x0000000403047825 */ /* 0x000fc600078e02e2 */
[----:B------:R-:W4:Y:S01]  /*27fb0*/  LDL.LU.64 R226, [R1+0x730] ;  /* 0x0007300001e27983 */ /* 0x000f220000300a00 */
[----:B-1----:R-:W-:-:S03]  /*27fc0*/  IMAD.WIDE R8, R3, 0x4, R212 ;  /* 0x0000000403087825 */ /* 0x002fc600078e02d4 */
[----:B------:R1:W-:Y:S04]  /*27fd0*/  STL.64 [R1+0x7a8], R4 ;  /* 0x0007a80401007387 */ /* 0x0003e80000100a00 */
[----:B------:R-:W4:Y:S04]  /*27fe0*/  LDL.LU.64 R212, [R1+0x728] ;  /* 0x0007280001d47983 */ /* 0x000f280000300a00 */
[----:B------:R1:W-:Y:S02]  /*27ff0*/  STL.64 [R1+0x7a0], R8 ;  /* 0x0007a00801007387 */ /* 0x0003e40000100a00 */
[----:B-1----:R-:W-:-:S05]  /*28000*/  IMAD.WIDE R4, R3, 0x4, R236 ;  /* 0x0000000403047825 */ /* 0x002fca00078e02ec */
[----:B------:R1:W-:Y:S04]  /*28010*/  STL.64 [R1+0x798], R4 ;  /* 0x0007980401007387 */ /* 0x0003e80000100a00 */
[----:B------:R-:W4:Y:S01]  /*28020*/  LDL.LU.64 R236, [R1+0x720] ;  /* 0x0007200001ec7983 */ /* 0x000f220000300a00 */
[----:B------:R-:W-:-:S04]  /*28030*/  IMAD.WIDE R10, R3, 0x4, R208 ;  /* 0x00000004030a7825 */ /* 0x000fc800078e02d0 */
[C---:B------:R-:W-:Y:S01]  /*28040*/  IMAD.WIDE R8, R3.reuse, 0x4, R238 ;  /* 0x0000000403087825 */ /* 0x040fe200078e02ee */
[----:B------:R-:W-:Y:S04]  /*28050*/  STL.64 [R1+0x788], R10 ;  /* 0x0007880a01007387 */ /* 0x000fe80000100a00 */
[----:B------:R-:W4:Y:S04]  /*28060*/  LDL.LU.64 R208, [R1+0x718] ;  /* 0x0007180001d07983 */ /* 0x000f280000300a00 */
[----:B------:R-:W-:Y:S01]  /*28070*/  STL.64 [R1+0x780], R8 ;  /* 0x0007800801007387 */ /* 0x000fe20000100a00 */
[----:B-1----:R-:W-:-:S05]  /*28080*/  IMAD.WIDE R4, R3, 0x4, R46 ;  /* 0x0000000403047825 */ /* 0x002fca00078e022e */
[----:B------:R2:W-:Y:S04]  /*28090*/  STL.64 [R1+0x778], R4 ;  /* 0x0007780401007387 */ /* 0x0005e80000100a00 */
[----:B------:R-:W4:Y:S04]  /*280a0*/  LDL.LU.64 R46, [R1+0x710] ;  /* 0x00071000012e7983 */ /* 0x000f280000300a00 */
[----:B------:R-:W4:Y:S04]  /*280b0*/  LDL.LU.64 R224, [R1+0x708] ;  /* 0x0007080001e07983 */ /* 0x000f280000300a00 */
[----:B------:R-:W4:Y:S04]  /*280c0*/  LDL.LU.64 R238, [R1+0x700] ;  /* 0x0007000001ee7983 */ /* 0x000f280000300a00 */
[----:B------:R-:W4:Y:S01]  /*280d0*/  LDL.LU.64 R34, [R1+0x6f8] ;  /* 0x0006f80001227983 */ /* 0x000f220000300a00 */
[----:B--2---:R-:W-:-:S05]  /*280e0*/  IMAD.WIDE R4, R3, 0x4, R216 ;  /* 0x0000000403047825 */ /* 0x004fca00078e02d8 */
[----:B------:R3:W-:Y:S01]  /*280f0*/  STL.64 [R1+0x768], R4 ;  /* 0x0007680401007387 */ /* 0x0007e20000100a00 */
[----:B------:R-:W-:-:S03]  /*28100*/  IMAD.WIDE R8, R3, 0x4, R240 ;  /* 0x0000000403087825 */ /* 0x000fc600078e02f0 */
[----:B------:R-:W2:Y:S04]  /*28110*/  LDL.LU.64 R240, [R1+0x6e8] ;  /* 0x0006e80001f07983 */ /* 0x000ea80000300a00 */
[----:B------:R-:W-:Y:S04]  /*28120*/  STL.64 [R1+0x760], R8 ;  /* 0x0007600801007387 */ /* 0x000fe80000100a00 */
[----:B------:R-:W2:Y:S04]  /*28130*/  LDL.LU.64 R222, [R1+0x6e0] ;  /* 0x0006e00001de7983 */ /* 0x000ea80000300a00 */
[----:B------:R-:W2:Y:S01]  /*28140*/  LDL.LU.64 R26, [R1+0x6d8] ;  /* 0x0006d800011a7983 */ /* 0x000ea20000300a00 */
[----:B---3--:R-:W-:-:S05]  /*28150*/  IMAD.WIDE R4, R3, 0x4, R232 ;  /* 0x0000000403047825 */ /* 0x008fca00078e02e8 */
[----:B------:R1:W-:Y:S04]  /*28160*/  STL.64 [R1+0x758], R4 ;  /* 0x0007580401007387 */ /* 0x0003e80000100a00 */
[----:B------:R-:W3:Y:S04]  /*28170*/  LDL.LU.64 R220, [R1+0x6c8] ;  /* 0x0006c80001dc7983 */ /* 0x000ee80000300a00 */
[----:B------:R-:W3:Y:S04]  /*28180*/  LDL.LU.64 R244, [R1+0x6c0] ;  /* 0x0006c00001f47983 */ /* 0x000ee80000300a00 */
[----:B------:R-:W3:Y:S04]  /*28190*/  LDL.LU.64 R232, [R1+0x6b8] ;  /* 0x0006b80001e87983 */ /* 0x000ee80000300a00 */
[----:B------:R-:W3:Y:S01]  /*281a0*/  LDL.LU.64 R246, [R1+0x6a8] ;  /* 0x0006a80001f67983 */ /* 0x000ee20000300a00 */
[----:B----4-:R-:W-:-:S05]  /*281b0*/  IMAD.WIDE R6, R3, 0x4, R6 ;  /* 0x0000000403067825 */ /* 0x010fca00078e0206 */
[----:B------:R-:W-:Y:S01]  /*281c0*/  STL.64 [R1+0x748], R6 ;  /* 0x0007480601007387 */ /* 0x000fe20000100a00 */
[----:B-1----:R-:W-:-:S03]  /*281d0*/  IMAD.WIDE R4, R3, 0x4, R230 ;  /* 0x0000000403047825 */ /* 0x002fc600078e02e6 */
[----:B------:R-:W4:Y:S04]  /*281e0*/  LDL.LU.64 R250, [R1+0x6a0] ;  /* 0x0006a00001fa7983 */ /* 0x000f280000300a00 */
[----:B------:R1:W-:Y:S04]  /*281f0*/  STL.64 [R1+0x740], R4 ;  /* 0x0007400401007387 */ /* 0x0003e80000100a00 */
[----:B------:R-:W4:Y:S04]  /*28200*/  LDL.LU.64 R230, [R1+0x698] ;  /* 0x0006980001e67983 */ /* 0x000f280000300a00 */
[----:B------:R-:W4:Y:S01]  /*28210*/  LDL.LU.64 R8, [R1+0x688] ;  /* 0x0006880001087983 */ /* 0x000f220000300a00 */
[----:B-1----:R-:W-:-:S05]  /*28220*/  IMAD.WIDE R4, R3, 0x4, R42 ;  /* 0x0000000403047825 */ /* 0x002fca00078e022a */
[----:B------:R1:W-:Y:S01]  /*28230*/  STL.64 [R1+0x738], R4 ;  /* 0x0007380401007387 */ /* 0x0003e20000100a00 */
[----:B------:R-:W-:-:S03]  /*28240*/  IMAD.WIDE R42, R3, 0x4, R226 ;  /* 0x00000004032a7825 */ /* 0x000fc600078e02e2 */
[----:B------:R-:W4:Y:S04]  /*28250*/  LDL.LU.64 R226, [R1+0x680] ;  /* 0x0006800001e27983 */ /* 0x000f280000300a00 */
[----:B------:R-:W4:Y:S01]  /*28260*/  LDL.LU.64 R216, [R1+0x678] ;  /* 0x0006780001d87983 */ /* 0x000f220000300a00 */
[----:B------:R-:W-:-:S05]  /*28270*/  IMAD.WIDE R6, R3, 0x4, R212 ;  /* 0x0000000403067825 */ /* 0x000fca00078e02d4 */
[----:B------:R1:W-:Y:S02]  /*28280*/  STL.64 [R1+0x728], R6 ;  /* 0x0007280601007387 */ /* 0x0003e40000100a00 */
[C---:B-1----:R-:W-:Y:S02]  /*28290*/  IMAD.WIDE R4, R3.reuse, 0x4, R236 ;  /* 0x0000000403047825 */ /* 0x042fe400078e02ec */
[----:B------:R-:W4:Y:S04]  /*282a0*/  LDL.LU.64 R6, [R1+0x668] ;  /* 0x0006680001067983 */ /* 0x000f280000300a00 */
[----:B------:R-:W4:Y:S04]  /*282b0*/  LDL.LU.64 R212, [R1+0x660] ;  /* 0x0006600001d47983 */ /* 0x000f280000300a00 */
[----:B------:R1:W-:Y:S04]  /*282c0*/  STL.64 [R1+0x720], R4 ;  /* 0x0007200401007387 */ /* 0x0003e80000100a00 */
[----:B------:R-:W4:Y:S01]  /*282d0*/  LDL.LU.64 R236, [R1+0x658] ;  /* 0x0006580001ec7983 */ /* 0x000f220000300a00 */
[----:B-1----:R-:W-:-:S03]  /*282e0*/  IMAD.WIDE R4, R3, 0x4, R208 ;  /* 0x0000000403047825 */ /* 0x002fc600078e02d0 */
[----:B------:R-:W4:Y:S04]  /*282f0*/  LDL.LU.64 R208, [R1+0x648] ;  /* 0x0006480001d07983 */ /* 0x000f280000300a00 */
[----:B------:R1:W-:Y:S01]  /*28300*/  STL.64 [R1+0x718], R4 ;  /* 0x0007180401007387 */ /* 0x0003e20000100a00 */
[----:B------:R-:W-:-:S04]  /*28310*/  IMAD.WIDE R10, R3, 0x4, R224 ;  /* 0x00000004030a7825 */ /* 0x000fc800078e02e0 */
[C---:B-1----:R-:W-:Y:S02]  /*28320*/  IMAD.WIDE R4, R3.reuse, 0x4, R238 ;  /* 0x0000000403047825 */ /* 0x042fe400078e02ee */
[----:B------:R-:W4:Y:S04]  /*28330*/  LDL.LU.64 R238, [R1+0x640] ;  /* 0x0006400001ee7983 */ /* 0x000f280000300a00 */
[----:B------:R1:W-:Y:S04]  /*28340*/  STL.64 [R1+0x708], R10 ;  /* 0x0007080a01007387 */ /* 0x0003e80000100a00 */
[----:B------:R2:W-:Y:S01]  /*28350*/  STL.64 [R1+0x700], R4 ;  /* 0x0007000401007387 */ /* 0x0005e20000100a00 */
[----:B-1----:R-:W-:-:S05]  /*28360*/  IMAD.WIDE R10, R3, 0x4, R34 ;  /* 0x00000004030a7825 */ /* 0x002fca00078e0222 */
[----:B------:R1:W-:Y:S01]  /*28370*/  STL.64 [R1+0x6f8], R10 ;  /* 0x0006f80a01007387 */ /* 0x0003e20000100a00 */
[----:B--2---:R-:W-:-:S03]  /*28380*/  IMAD.WIDE R4, R3, 0x4, R240 ;  /* 0x0000000403047825 */ /* 0x004fc600078e02f0 */
[----:B------:R-:W4:Y:S01]  /*28390*/  LDL.LU.64 R240, [R1+0x638] ;  /* 0x0006380001f07983 */ /* 0x000f220000300a00 */
[----:B-1----:R-:W-:-:S03]  /*283a0*/  IMAD.WIDE R10, R3, 0x4, R222 ;  /* 0x00000004030a7825 */ /* 0x002fc600078e02de */
[----:B------:R1:W-:Y:S04]  /*283b0*/  STL.64 [R1+0x6e8], R4 ;  /* 0x0006e80401007387 */ /* 0x0003e80000100a00 */
[----:B------:R3:W-:Y:S01]  /*283c0*/  STL.64 [R1+0x6e0], R10 ;  /* 0x0006e00a01007387 */ /* 0x0007e20000100a00 */
[----:B-1----:R-:W-:-:S05]  /*283d0*/  IMAD.WIDE R4, R3, 0x4, R26 ;  /* 0x0000000403047825 */ /* 0x002fca00078e021a */
[----:B------:R1:W-:Y:S01]  /*283e0*/  STL.64 [R1+0x6d8], R4 ;  /* 0x0006d80401007387 */ /* 0x0003e20000100a00 */
[----:B---3--:R-:W-:-:S04]  /*283f0*/  IMAD.WIDE R18, R3, 0x4, R220 ;  /* 0x0000000403127825 */ /* 0x008fc800078e02dc */
[C---:B------:R-:W-:Y:S01]  /*28400*/  IMAD.WIDE R10, R3.reuse, 0x4, R244 ;  /* 0x00000004030a7825 */ /* 0x040fe200078e02f4 */
[----:B------:R3:W-:Y:S03]  /*28410*/  STL.64 [R1+0x6c8], R18 ;  /* 0x0006c81201007387 */ /* 0x0007e60000100a00 */
[C---:B-1----:R-:W-:Y:S01]  /*28420*/  IMAD.WIDE R4, R3.reuse, 0x4, R232 ;  /* 0x0000000403047825 */ /* 0x042fe200078e02e8 */
[----:B------:R4:W-:Y:S04]  /*28430*/  STL.64 [R1+0x6c0], R10 ;  /* 0x0006c00a01007387 */ /* 0x0009e80000100a00 */
[----:B------:R-:W2:Y:S01]  /*28440*/  LDL.LU.64 R232, [R1+0x628] ;  /* 0x0006280001e87983 */ /* 0x000ea20000300a00 */
[----:B---3--:R-:W-:-:S03]  /*28450*/  IMAD.WIDE R18, R3, 0x4, R246 ;  /* 0x0000000403127825 */ /* 0x008fc600078e02f6 */
[----:B------:R1:W-:Y:S04]  /*28460*/  STL.64 [R1+0x6b8], R4 ;  /* 0x0006b80401007387 */ /* 0x0003e80000100a00 */
[----:B------:R-:W-:Y:S01]  /*28470*/  STL.64 [R1+0x6a8], R18 ;  /* 0x0006a81201007387 */ /* 0x000fe20000100a00 */
[----:B----4-:R-:W-:-:S04]  /*28480*/  IMAD.WIDE R10, R3, 0x4, R250 ;  /* 0x00000004030a7825 */ /* 0x010fc800078e02fa */
[C---:B-1----:R-:W-:Y:S02]  /*28490*/  IMAD.WIDE R4, R3.reuse, 0x4, R230 ;  /* 0x0000000403047825 */ /* 0x042fe400078e02e6 */
[----:B------:R-:W3:Y:S04]  /*284a0*/  LDL.LU.64 R230, [R1+0x620] ;  /* 0x0006200001e67983 */ /* 0x000ee80000300a00 */
[----:B------:R-:W-:Y:S04]  /*284b0*/  STL.64 [R1+0x6a0], R10 ;  /* 0x0006a00a01007387 */ /* 0x000fe80000100a00 */
[----:B------:R1:W-:Y:S02]  /*284c0*/  STL.64 [R1+0x698], R4 ;  /* 0x0006980401007387 */ /* 0x0003e40000100a00 */
[----:B-1----:R-:W-:-:S04]  /*284d0*/  IMAD.WIDE R4, R3, 0x4, R8 ;  /* 0x0000000403047825 */ /* 0x002fc800078e0208 */
[C---:B------:R-:W-:Y:S02]  /*284e0*/  IMAD.WIDE R8, R3.reuse, 0x4, R226 ;  /* 0x0000000403087825 */ /* 0x040fe400078e02e2 */
[----:B------:R-:W4:Y:S04]  /*284f0*/  LDL.LU.64 R226, [R1+0x618] ;  /* 0x0006180001e27983 */ /* 0x000f280000300a00 */
[----:B------:R1:W-:Y:S04]  /*28500*/  STL.64 [R1+0x688], R4 ;  /* 0x0006880401007387 */ /* 0x0003e80000100a00 */
[----:B------:R1:W-:Y:S02]  /*28510*/  STL.64 [R1+0x680], R8 ;  /* 0x0006800801007387 */ /* 0x0003e40000100a00 */
[----:B-1----:R-:W-:-:S04]  /*28520*/  IMAD.WIDE R4, R3, 0x4, R216 ;  /* 0x0000000403047825 */ /* 0x002fc800078e02d8 */
[C---:B------:R-:W-:Y:S01]  /*28530*/  IMAD.WIDE R8, R3.reuse, 0x4, R6 ;  /* 0x0000000403087825 */ /* 0x040fe200078e0206 */
[----:B------:R1:W-:Y:S03]  /*28540*/  STL.64 [R1+0x678], R4 ;  /* 0x0006780401007387 */ /* 0x0003e60000100a00 */
[C---:B------:R-:W-:Y:S01]  /*28550*/  IMAD.WIDE R6, R3.reuse, 0x4, R236 ;  /* 0x0000000403067825 */ /* 0x040fe200078e02ec */
[----:B------:R-:W-:Y:S03]  /*28560*/  STL.64 [R1+0x668], R8 ;  /* 0x0006680801007387 */ /* 0x000fe60000100a00 */
[----:B-1----:R-:W-:-:S05]  /*28570*/  IMAD.WIDE R4, R3, 0x4, R212 ;  /* 0x0000000403047825 */ /* 0x002fca00078e02d4 */
[----:B------:R1:W-:Y:S04]  /*28580*/  STL.64 [R1+0x660], R4 ;  /* 0x0006600401007387 */ /* 0x0003e80000100a00 */
[----:B------:R-:W-:Y:S04]  /*28590*/  STL.64 [R1+0x658], R6 ;  /* 0x0006580601007387 */ /* 0x000fe80000100a00 */
[----:B------:R-:W4:Y:S01]  /*285a0*/  LDL.LU.64 R54, [R1+0x608] ;  /* 0x0006080001367983 */ /* 0x000f220000300a00 */
[----:B-1----:R-:W-:-:S03]  /*285b0*/  IMAD.WIDE R4, R3, 0x4, R208 ;  /* 0x0000000403047825 */ /* 0x002fc600078e02d0 */
[----:B------:R-:W4:Y:S04]  /*285c0*/  LDL.LU.64 R234, [R1+0x600] ;  /* 0x0006000001ea7983 */ /* 0x000f280000300a00 */
[----:B------:R1:W-:Y:S04]  /*285d0*/  STL.64 [R1+0x648], R4 ;  /* 0x0006480401007387 */ /* 0x0003e80000100a00 */
[----:B------:R-:W4:Y:S04]  /*285e0*/  LDL.LU.64 R48, [R1+0x5f8] ;  /* 0x0005f80001307983 */ /* 0x000f280000300a00 */
[----:B------:R-:W4:Y:S01]  /*285f0*/  LDL.LU.64 R228, [R1+0x5e8] ;  /* 0x0005e80001e47983 */ /* 0x000f220000300a00 */
[----:B-1----:R-:W-:-:S03]  /*28600*/  IMAD.WIDE R4, R3, 0x4, R238 ;  /* 0x0000000403047825 */ /* 0x002fc600078e02ee */
[----:B------:R-:W4:Y:S04]  /*28610*/  LDL.LU.64 R40, [R1+0x5e0] ;  /* 0x0005e00001287983 */ /* 0x000f280000300a00 */
[----:B------:R1:W-:Y:S04]  /*28620*/  STL.64 [R1+0x640], R4 ;  /* 0x0006400401007387 */ /* 0x0003e80000100a00 */
[----:B------:R-:W4:Y:S04]  /*28630*/  LDL.LU.64 R224, [R1+0x5d8] ;  /* 0x0005d80001e07983 */ /* 0x000f280000300a00 */
[----:B------:R-:W4:Y:S04]  /*28640*/  LDL.LU.64 R34, [R1+0x5c8] ;  /* 0x0005c80001227983 */ /* 0x000f280000300a00 */
[----:B------:R-:W4:Y:S01]  /*28650*/  LDL.LU.64 R222, [R1+0x5c0] ;  /* 0x0005c00001de7983 */ /* 0x000f220000300a00 */
[----:B-1----:R-:W-:-:S05]  /*28660*/  IMAD.WIDE R4, R3, 0x4, R240 ;  /* 0x0000000403047825 */ /* 0x002fca00078e02f0 */
[----:B------:R2:W-:Y:S04]  /*28670*/  STL.64 [R1+0x638], R4 ;  /* 0x0006380401007387 */ /* 0x0005e80000100a00 */
[----:B------:R-:W4:Y:S04]  /*28680*/  LDL.LU.64 R26, [R1+0x5b8] ;  /* 0x0005b800011a7983 */ /* 0x000f280000300a00 */
[----:B------:R-:W4:Y:S04]  /*28690*/  LDL.LU.64 R220, [R1+0x5a8] ;  /* 0x0005a80001dc7983 */ /* 0x000f280000300a00 */
[----:B------:R-:W4:Y:S04]  /*286a0*/  LDL.LU.64 R244, [R1+0x5a0] ;  /* 0x0005a00001f47983 */ /* 0x000f280000300a00 */
[----:B------:R-:W4:Y:S04]  /*286b0*/  LDL.LU.64 R246, [R1+0x598] ;  /* 0x0005980001f67983 */ /* 0x000f280000300a00 */
[----:B------:R-:W4:Y:S04]  /*286c0*/  LDL.LU.64 R250, [R1+0x588] ;  /* 0x0005880001fa7983 */ /* 0x000f280000300a00 */
[----:B------:R-:W4:Y:S01]  /*286d0*/  LDL.LU.64 R8, [R1+0x580] ;  /* 0x0005800001087983 */ /* 0x000f220000300a00 */
[----:B--2---:R-:W-:-:S05]  /*286e0*/  IMAD.WIDE R4, R3, 0x4, R232 ;  /* 0x0000000403047825 */ /* 0x004fca00078e02e8 */
[----:B------:R3:W-:Y:S04]  /*286f0*/  STL.64 [R1+0x628], R4 ;  /* 0x0006280401007387 */ /* 0x0007e80000100a00 */
[----:B------:R-:W2:Y:S04]  /*28700*/  LDL.LU.64 R216, [R1+0x578] ;  /* 0x0005780001d87983 */ /* 0x000ea80000300a00 */
[----:B------:R-:W2:Y:S04]  /*28710*/  LDL.LU.64 R6, [R1+0x568] ;  /* 0x0005680001067983 */ /* 0x000ea80000300a00 */
[----:B------:R-:W2:Y:S01]  /*28720*/  LDL.LU.64 R212, [R1+0x560] ;  /* 0x0005600001d47983 */ /* 0x000ea20000300a00 */
[----:B---3--:R-:W-:-:S05]  /*28730*/  IMAD.WIDE R4, R3, 0x4, R230 ;  /* 0x0000000403047825 */ /* 0x008fca00078e02e6 */
[----:B------:R4:W-:Y:S04]  /*28740*/  STL.64 [R1+0x620], R4 ;  /* 0x0006200401007387 */ /* 0x0009e80000100a00 */
[----:B------:R-:W3:Y:S04]  /*28750*/  LDL.LU.64 R236, [R1+0x558] ;  /* 0x0005580001ec7983 */ /* 0x000ee80000300a00 */
[----:B------:R-:W3:Y:S04]  /*28760*/  LDL.LU.64 R208, [R1+0x548] ;  /* 0x0005480001d07983 */ /* 0x000ee80000300a00 */
[----:B------:R-:W3:Y:S01]  /*28770*/  LDL.LU.64 R238, [R1+0x540] ;  /* 0x0005400001ee7983 */ /* 0x000ee20000300a00 */
[----:B----4-:R-:W-:-:S05]  /*28780*/  IMAD.WIDE R4, R3, 0x4, R226 ;  /* 0x0000000403047825 */ /* 0x010fca00078e02e2 */
[----:B------:R1:W-:Y:S04]  /*28790*/  STL.64 [R1+0x618], R4 ;  /* 0x0006180401007387 */ /* 0x0003e80000100a00 */
[----:B------:R-:W4:Y:S04]  /*287a0*/  LDL.LU.64 R240, [R1+0x538] ;  /* 0x0005380001f07983 */ /* 0x000f280000300a00 */
[----:B------:R-:W4:Y:S04]  /*287b0*/  LDL.LU.64 R232, [R1+0x528] ;  /* 0x0005280001e87983 */ /* 0x000f280000300a00 */
[----:B------:R-:W4:Y:S04]  /*287c0*/  LDL.LU.64 R230, [R1+0x520] ;  /* 0x0005200001e67983 */ /* 0x000f280000300a00 */
[----:B------:R-:W4:Y:S01]  /*287d0*/  LDL.LU.64 R226, [R1+0x518] ;  /* 0x0005180001e27983 */ /* 0x000f220000300a00 */
[----:B------:R-:W-:-:S04]  /*287e0*/  IMAD.WIDE R18, R3, 0x4, R54 ;  /* 0x0000000403127825 */ /* 0x000fc800078e0236 */
[C---:B------:R-:W-:Y:S01]  /*287f0*/  IMAD.WIDE R10, R3.reuse, 0x4, R234 ;  /* 0x00000004030a7825 */ /* 0x040fe200078e02ea */
[----:B------:R1:W-:Y:S04]  /*28800*/  STL.64 [R1+0x608], R18 ;  /* 0x0006081201007387 */ /* 0x0003e80000100a00 */
[----:B------:R1:W-:Y:S02]  /*28810*/  STL.64 [R1+0x600], R10 ;  /* 0x0006000a01007387 */ /* 0x0003e40000100a00 */
[----:B-1----:R-:W-:-:S04]  /*28820*/  IMAD.WIDE R4, R3, 0x4, R48 ;  /* 0x0000000403047825 */ /* 0x002fc800078e0230 */
[C---:B------:R-:W-:Y:S01]  /*28830*/  IMAD.WIDE R18, R3.reuse, 0x4, R228 ;  /* 0x0000000403127825 */ /* 0x040fe200078e02e4 */
[----:B------:R1:W-:Y:S03]  /*28840*/  STL.64 [R1+0x5f8], R4 ;  /* 0x0005f80401007387 */ /* 0x0003e60000100a00 */
        /* <DEDUP_REMOVED lines=13> */
[----:B------:R-:W-:Y:S04]  /*28920*/  STL.64 [R1+0x5a8], R18 ;  /* 0x0005a81201007387 */ /* 0x000fe80000100a00 */
[----:B------:R1:W-:Y:S02]  /*28930*/  STL.64 [R1+0x5a0], R10 ;  /* 0x0005a00a01007387 */ /* 0x0003e40000100a00 */
[----:B-1----:R-:W-:-:S04]  /*28940*/  IMAD.WIDE R4, R3, 0x4, R246 ;  /* 0x0000000403047825 */ /* 0x002fc800078e02f6 */
[----:B------:R-:W-:-:S04]  /*28950*/  IMAD.WIDE R8, R3, 0x4, R8 ;  /* 0x0000000403087825 */ /* 0x000fc800078e0208 */
[C---:B------:R-:W-:Y:S01]  /*28960*/  IMAD.WIDE R10, R3.reuse, 0x4, R250 ;  /* 0x00000004030a7825 */ /* 0x040fe200078e02fa */
[----:B------:R2:W-:Y:S04]  /*28970*/  STL.64 [R1+0x598], R4 ;  /* 0x0005980401007387 */ /* 0x0005e80000100a00 */
[----:B------:R-:W-:Y:S04]  /*28980*/  STL.64 [R1+0x588], R10 ;  /* 0x0005880a01007387 */ /* 0x000fe80000100a00 */
[----:B------:R1:W-:Y:S01]  /*28990*/  STL.64 [R1+0x580], R8 ;  /* 0x0005800801007387 */ /* 0x0003e20000100a00 */
[----:B--2---:R-:W-:-:S04]  /*289a0*/  IMAD.WIDE R4, R3, 0x4, R216 ;  /* 0x0000000403047825 */ /* 0x004fc800078e02d8 */
[C---:B-1----:R-:W-:Y:S01]  /*289b0*/  IMAD.WIDE R8, R3.reuse, 0x4, R6 ;  /* 0x0000000403087825 */ /* 0x042fe200078e0206 */
[----:B------:R3:W-:Y:S03]  /*289c0*/  STL.64 [R1+0x578], R4 ;  /* 0x0005780401007387 */ /* 0x0007e60000100a00 */
[C---:B------:R-:W-:Y:S01]  /*289d0*/  IMAD.WIDE R6, R3.reuse, 0x4, R212 ;  /* 0x0000000403067825 */ /* 0x040fe200078e02d4 */
[----:B------:R1:W-:Y:S04]  /*289e0*/  STL.64 [R1+0x568], R8 ;  /* 0x0005680801007387 */ /* 0x0003e80000100a00 */
[----:B------:R2:W-:Y:S01]  /*289f0*/  STL.64 [R1+0x560], R6 ;  /* 0x0005600601007387 */ /* 0x0005e20000100a00 */
[----:B---3--:R-:W-:-:S04]  /*28a00*/  IMAD.WIDE R4, R3, 0x4, R236 ;  /* 0x0000000403047825 */ /* 0x008fc800078e02ec */
[C---:B-1----:R-:W-:Y:S01]  /*28a10*/  IMAD.WIDE R8, R3.reuse, 0x4, R208 ;  /* 0x0000000403087825 */ /* 0x042fe200078e02d0 */
[----:B------:R4:W-:Y:S03]  /*28a20*/  STL.64 [R1+0x558], R4 ;  /* 0x0005580401007387 */ /* 0x0009e60000100a00 */
[C---:B--2---:R-:W-:Y:S01]  /*28a30*/  IMAD.WIDE R6, R3.reuse, 0x4, R238 ;  /* 0x0000000403067825 */ /* 0x044fe200078e02ee */
[----:B------:R1:W-:Y:S04]  /*28a40*/  STL.64 [R1+0x548], R8 ;  /* 0x0005480801007387 */ /* 0x0003e80000100a00 */
[----:B------:R2:W-:Y:S01]  /*28a50*/  STL.64 [R1+0x540], R6 ;  /* 0x0005400601007387 */ /* 0x0005e20000100a00 */
[----:B----4-:R-:W-:-:S04]  /*28a60*/  IMAD.WIDE R4, R3, 0x4, R240 ;  /* 0x0000000403047825 */ /* 0x010fc800078e02f0 */
[C---:B-1----:R-:W-:Y:S01]  /*28a70*/  IMAD.WIDE R8, R3.reuse, 0x4, R232 ;  /* 0x0000000403087825 */ /* 0x042fe200078e02e8 */
[----:B------:R1:W-:Y:S03]  /*28a80*/  STL.64 [R1+0x538], R4 ;  /* 0x0005380401007387 */ /* 0x0003e60000100a00 */
[C---:B--2---:R-:W-:Y:S01]  /*28a90*/  IMAD.WIDE R6, R3.reuse, 0x4, R230 ;  /* 0x0000000403067825 */ /* 0x044fe200078e02e6 */
[----:B------:R-:W-:Y:S04]  /*28aa0*/  STL.64 [R1+0x528], R8 ;  /* 0x0005280801007387 */ /* 0x000fe80000100a00 */
[----:B------:R-:W2:Y:S01]  /*28ab0*/  LDL.LU.64 R76, [R1+0x508] ;  /* 0x00050800014c7983 */ /* 0x000ea20000300a00 */
[----:B-1----:R-:W-:-:S03]  /*28ac0*/  IMAD.WIDE R4, R3, 0x4, R226 ;  /* 0x0000000403047825 */ /* 0x002fc600078e02e2 */
[----:B------:R-:W-:Y:S04]  /*28ad0*/  STL.64 [R1+0x520], R6 ;  /* 0x0005200601007387 */ /* 0x000fe80000100a00 */
[----:B------:R-:W3:Y:S04]  /*28ae0*/  LDL.LU.64 R18, [R1+0x500] ;  /* 0x0005000001127983 */ /* 0x000ee80000300a00 */
[----:B------:R1:W-:Y:S04]  /*28af0*/  STL.64 [R1+0x590], R4 ;  /* 0x0005900401007387 */ /* 0x0003e80000100a00 */
[----:B------:R-:W4:Y:S04]  /*28b00*/  LDL.LU.64 R68, [R1+0x4f8] ;  /* 0x0004f80001447983 */ /* 0x000f280000300a00 */
[----:B------:R-:W4:Y:S04]  /*28b10*/  LDL.LU.64 R10, [R1+0x210] ;  /* 0x00021000010a7983 */ /* 0x000f280000300a00 */
[----:B------:R-:W4:Y:S04]  /*28b20*/  LDL.LU.64 R62, [R1+0x4f0] ;  /* 0x0004f000013e7983 */ /* 0x000f280000300a00 */
[----:B-1----:R-:W4:Y:S04]  /*28b30*/  LDL.LU.64 R4, [R1+0x4e8] ;  /* 0x0004e80001047983 */ /* 0x002f280000300a00 */
        /* <DEDUP_REMOVED lines=23> */
[----:B------:R-:W4:Y:S01]  /*28cb0*/  LDL.LU.64 R226, [R1+0x428] ;  /* 0x0004280001e27983 */ /* 0x000f220000300a00 */
[----:B--2---:R-:W-:-:S05]  /*28cc0*/  IMAD.WIDE R30, R3, 0x4, R76 ;  /* 0x00000004031e7825 */ /* 0x004fca00078e024c */
[----:B------:R4:W-:Y:S01]  /*28cd0*/  STL.64 [R1+0x508], R30 ;  /* 0x0005081e01007387 */ /* 0x0009e20000100a00 */
[----:B---3--:R-:W-:-:S04]  /*28ce0*/  IMAD.WIDE R76, R3, 0x4, R18 ;  /* 0x00000004034c7825 */ /* 0x008fc800078e0212 */
[C---:B----4-:R-:W-:Y:S01]  /*28cf0*/  IMAD.WIDE R30, R3.reuse, 0x4, R68 ;  /* 0x00000004031e7825 */ /* 0x050fe200078e0244 */
[----:B------:R-:W-:Y:S03]  /*28d00*/  STL.64 [R1+0x500], R76 ;  /* 0x0005004c01007387 */ /* 0x000fe60000100a00 */
[C---:B------:R-:W-:Y:S01]  /*28d10*/  IMAD.WIDE R18, R3.reuse, 0x4, R10 ;  /* 0x0000000403127825 */ /* 0x040fe200078e020a */
[----:B------:R-:W-:Y:S03]  /*28d20*/  STL.64 [R1+0x570], R30 ;  /* 0x0005701e01007387 */ /* 0x000fe60000100a00 */
[C---:B------:R-:W-:Y:S01]  /*28d30*/  IMAD.WIDE R10, R3.reuse, 0x4, R62 ;  /* 0x00000004030a7825 */ /* 0x040fe200078e023e */
[----:B------:R1:W-:Y:S03]  /*28d40*/  STL.64 [R1+0x210], R18 ;  /* 0x0002101201007387 */ /* 0x0003e60000100a00 */
[C---:B------:R-:W-:Y:S01]  /*28d50*/  IMAD.WIDE R4, R3.reuse, 0x4, R4 ;  /* 0x0000000403047825 */ /* 0x040fe200078e0204 */
        /* <DEDUP_REMOVED lines=28> */
[----:B------:R-:W-:Y:S03]  /*28f20*/  STL.64 [R1+0x510], R18 ;  /* 0x0005101201007387 */ /* 0x000fe60000100a00 */
[C---:B---3--:R-:W-:Y:S01]  /*28f30*/  IMAD.WIDE R4, R3.reuse, 0x4, R216 ;  /* 0x0000000403047825 */ /* 0x048fe200078e02d8 */
        /* <DEDUP_REMOVED lines=52> */
[----:B------:R3:W-:Y:S02]  /*29280*/  STL.64 [R1+0x4c8], R30 ;  /* 0x0004c81e01007387 */ /* 0x0007e40000100a00 */
[----:B---3--:R-:W-:-:S04]  /*29290*/  IMAD.WIDE R30, R3, 0x4, R76 ;  /* 0x00000004031e7825 */ /* 0x008fc800078e024c */
[C---:B----4-:R-:W-:Y:S01]  /*292a0*/  IMAD.WIDE R76, R3.reuse, 0x4, R18 ;  /* 0x00000004034c7825 */ /* 0x050fe200078e0212 */
[----:B------:R1:W-:Y:S03]  /*292b0*/  STL.64 [R1+0x418], R30 ;  /* 0x0004181e01007387 */ /* 0x0003e60000100a00 */
[C---:B------:R-:W-:Y:S01]  /*292c0*/  IMAD.WIDE R18, R3.reuse, 0x4, R10 ;  /* 0x0000000403127825 */ /* 0x040fe200078e020a */
[----:B------:R-:W-:Y:S03]  /*292d0*/  STL.64 [R1+0x410], R76 ;  /* 0x0004104c01007387 */ /* 0x000fe60000100a00 */
[----:B------:R-:W-:-:S04]  /*292e0*/  IMAD.WIDE R10, R3, 0x4, R62 ;  /* 0x00000004030a7825 */ /* 0x000fc800078e023e */
[----:B-1----:R-:W-:-:S04]  /*292f0*/  IMAD.WIDE R30, R3, 0x4, R68 ;  /* 0x00000004031e7825 */ /* 0x002fc800078e0244 */
[C---:B------:R-:W-:Y:S01]  /*29300*/  IMAD.WIDE R4, R3.reuse, 0x4, R4 ;  /* 0x0000000403047825 */ /* 0x040fe200078e0204 */
        /* <DEDUP_REMOVED lines=180> */
[----:B-1----:R1:W5:Y:S03]  /*29e50*/  LDL.LU.64 R30, [R1+0x2668] ;  /* 0x00266800011e7983 */ /* 0x0023660000300a00 */
[C---:B------:R-:W-:Y:S01]  /*29e60*/  IMAD.WIDE R68, R3.reuse, 0x4, R68 ;  /* 0x0000000403447825 */ /* 0x040fe200078e0244 */
[----:B------:R2:W-:Y:S03]  /*29e70*/  STL.64 [R1+0x228], R76 ;  /* 0x0002284c01007387 */ /* 0x0005e60000100a00 */
[----:B------:R-:W-:-:S04]  /*29e80*/  IMAD.WIDE R10, R3, 0x4, R10 ;  /* 0x00000004030a7825 */ /* 0x000fc800078e020a */
[C---:B------:R-:W-:Y:S01]  /*29e90*/  IMAD.WIDE R62, R3.reuse, 0x4, R62 ;  /* 0x00000004033e7825 */ /* 0x040fe200078e023e */
[----:B--2---:R1:W5:Y:S03]  /*29ea0*/  LDL.LU.64 R76, [R1+0x2660] ;  /* 0x00266000014c7983 */ /* 0x0043660000300a00 */
[C---:B------:R-:W-:Y:S01]  /*29eb0*/  IMAD.WIDE R4, R3.reuse, 0x4, R4 ;  /* 0x0000000403047825 */ /* 0x040fe200078e0204 */
[----:B------:R2:W-:Y:S03]  /*29ec0*/  STL.64 [R1+0x2c0], R18 ;  /* 0x0002c01201007387 */ /* 0x0005e60000100a00 */
[----:B------:R-:W-:-:S04]  /*29ed0*/  IMAD.WIDE R54, R3, 0x4, R54 ;  /* 0x0000000403367825 */ /* 0x000fc800078e0236 */
[C---:B------:R-:W-:Y:S01]  /*29ee0*/  IMAD.WIDE R234, R3.reuse, 0x4, R234 ;  /* 0x0000000403ea7825 */ /* 0x040fe200078e02ea */
[----:B--2---:R1:W5:Y:S04]  /*29ef0*/  LDL.LU.64 R18, [R1+0x2658] ;  /* 0x0026580001127983 */ /* 0x0043680000300a00 */
[----:B------:R2:W-:Y:S01]  /*29f00*/  STL.64 [R1+0x218], R68 ;  /* 0x0002184401007387 */ /* 0x0005e20000100a00 */
[----:B------:R-:W-:-:S03]  /*29f10*/  IMAD.WIDE R48, R3, 0x4, R48 ;  /* 0x0000000403307825 */ /* 0x000fc600078e0230 */
        /* <DEDUP_REMOVED lines=64> */
[----:B------:R2:W-:Y:S04]  /*2a320*/  STL.64 [R1+0x160], R208 ;  /* 0x000160d001007387 */ /* 0x0005e80000100a00 */
        /* <DEDUP_REMOVED lines=10> */
[----:B--2---:R1:W5:Y:S01]  /*2a3d0*/  LDL.LU.64 R226, [R1+0x2578] ;  /* 0x0025780001e27983 */ /* 0x0043620000300a00 */
[----:B------:R-:W-:Y:S01]  /*2a3e0*/  ISETP.GE.U32.AND P0, PT, R0, 0x7ffffeb4, PT ;  /* 0x7ffffeb40000780c */ /* 0x000fe20003f06070 */
        /* <DEDUP_REMOVED lines=27> */
[----:B-1----:R-:W2:Y:S04]  /*2a5a0*/  LDL R0, [R1+0x85c] ;  /* 0x00085c0001007983 */ /* 0x002ea80000100800 */
[----:B------:R1:W-:Y:S04]  /*2a5b0*/  STL.64 [R1+0x2620], R156 ;  /* 0x0026209c01007387 */ /* 0x0003e80000100a00 */
[----:B------:R-:W0:Y:S04]  /*2a5c0*/  LDGDEPBAR ;  /* 0x00000000000079af */ /* 0x000e280000000000 */
[----:B-1----:R-:W4:Y:S04]  /*2a5d0*/  LDL.64 R156, [R1+0x1c8] ;  /* 0x0001c800019c7983 */ /* 0x002f280000100a00 */
[----:B------:R1:W-:Y:S04]  /*2a5e0*/  STL.64 [R1+0x2618], R200 ;  /* 0x002618c801007387 */ /* 0x0003e80000100a00 */
[----:B-1----:R-:W4:Y:S04]  /*2a5f0*/  LDL.64 R200, [R1+0x1d0] ;  /* 0x0001d00001c87983 */ /* 0x002f280000100a00 */
        /* <DEDUP_REMOVED lines=8> */
[----:B------:R1:W-:Y:S04]  /*2a680*/  STL.64 [R1+0x25f0], R164 ;  /* 0x0025f0a401007387 */ /* 0x0003e80000100a00 */
[----:B------:R-:W-:Y:S04]  /*2a690*/  STL.64 [R1+0x25e8], R218 ;  /* 0x0025e8da01007387 */ /* 0x000fe80000100a00 */
[----:B------:R-:W-:Y:S04]  /*2a6a0*/  STL.64 [R1+0x25e0], R168 ;  /* 0x0025e0a801007387 */ /* 0x000fe80000100a00 */
[----:B------:R1:W-:Y:S04]  /*2a6b0*/  STL.64 [R1+0x25d8], R186 ;  /* 0x0025d8ba01007387 */ /* 0x0003e80000100a00 */
[----:B------:R1:W-:Y:S04]  /*2a6c0*/  STL.64 [R1+0x25d0], R170 ;  /* 0x0025d0aa01007387 */ /* 0x0003e80000100a00 */
[----:B------:R-:W-:Y:S04]  /*2a6d0*/  STL.64 [R1+0x25c8], R194 ;  /* 0x0025c8c201007387 */ /* 0x000fe80000100a00 */
        /* <DEDUP_REMOVED lines=9> */
[----:B------:R1:W-:Y:S04]  /*2a770*/  STL.64 [R1+0x2578], R198 ;  /* 0x002578c601007387 */ /* 0x0003e80000100a00 */
        /* <DEDUP_REMOVED lines=16> */
[----:B------:R-:W4:Y:S04]  /*2a880*/  LDL R2, [R1+0x2554] ;  /* 0x0025540001027983 */ /* 0x000f280000100800 */
[----:B--2---:R1:W-:Y:S04]  /*2a890*/  LDGSTS.E [R0+0x60000], [R210.64], P3 ;  /* 0x60000000d2007fae */ /* 0x0043e80009921844 */
[----:B------:R2:W-:Y:S04]  /*2a8a0*/  LDGSTS.E [R0+0x60800], [R162.64], P3 ;  /* 0x60800000a2007fae */ /* 0x0005e80009921844 */
[----:B------:R4:W-:Y:S04]  /*2a8b0*/  LDGSTS.E [R0+0x61000], [R204.64], P3 ;  /* 0x61000000cc007fae */ /* 0x0009e80009921844 */
[----:B-1----:R-:W3:Y:S04]  /*2a8c0*/  LDL.64 R210, [R1+0x4c0] ;  /* 0x0004c00001d27983 */ /* 0x002ee80000100a00 */
[----:B--2---:R-:W2:Y:S04]  /*2a8d0*/  LDL.64 R162, [R1+0x4b8] ;  /* 0x0004b80001a27983 */ /* 0x004ea80000100a00 */
[----:B----4-:R-:W2:Y:S04]  /*2a8e0*/  LDL.64 R204, [R1+0x478] ;  /* 0x0004780001cc7983 */ /* 0x010ea80000100a00 */
[----:B------:R1:W-:Y:S04]  /*2a8f0*/  LDGSTS.E [R0+0x61800], [R158.64], P3 ;  /* 0x618000009e007fae */ /* 0x0003e80009921844 */
[----:B------:R1:W-:Y:S04]  /*2a900*/  LDGSTS.E [R0+0x62000], [R200.64], P3 ;  /* 0x62000000c8007fae */ /* 0x0003e80009921844 */
[----:B------:R1:W-:Y:S04]  /*2a910*/  LDGSTS.E [R0+0x62800], [R156.64], P3 ;  /* 0x628000009c007fae */ /* 0x0003e80009921844 */
[----:B-1----:R-:W2:Y:S04]  /*2a920*/  LDL.64 R158, [R1+0x438] ;  /* 0x00043800019e7983 */ /* 0x002ea80000100a00 */
[----:B------:R-:W2:Y:S04]  /*2a930*/  LDL.64 R200, [R1+0x418] ;  /* 0x0004180001c87983 */ /* 0x000ea80000100a00 */
[----:B------:R-:W2:Y:S04]  /*2a940*/  LDL.64 R156, [R1+0x3f8] ;  /* 0x0003f800019c7983 */ /* 0x000ea80000100a00 */
        /* <DEDUP_REMOVED lines=29> */
[----:B-1----:R-:W2:Y:S04]  /*2ab20*/  LDL.64 R164, [R1+0x3b8] ;  /* 0x0003b80001a47983 */ /* 0x002ea80000100a00 */
        /* <DEDUP_REMOVED lines=10> */
[----:B------:R1:W-:Y:S04]  /*2abd0*/  LDGSTS.E [R0+0x74800], [R200.64], P3 ;  /* 0x74800000c8007fae */ /* 0x0003e80009921844 */
[----:B------:R1:W-:Y:S04]  /*2abe0*/  LDGSTS.E [R0+0x75000], [R156.64], P3 ;  /* 0x750000009c007fae */ /* 0x0003e80009921844 */
[----:B-1----:R-:W2:Y:S04]  /*2abf0*/  LDL.64 R158, [R1+0x198] ;  /* 0x00019800019e7983 */ /* 0x002ea80000100a00 */
[----:B------:R-:W2:Y:S04]  /*2ac00*/  LDL.64 R200, [R1+0x158] ;  /* 0x0001580001c87983 */ /* 0x000ea80000100a00 */
[----:B------:R-:W2:Y:S04]  /*2ac10*/  LDL.64 R168, [R1+0x118] ;  /* 0x0001180001a87983 */ /* 0x000ea80000100a00 */
[----:B------:R-:W2:Y:S04]  /*2ac20*/  LDL.64 R156, [R1+0x908] ;  /* 0x00090800019c7983 */ /* 0x000ea80000100a00 */
[----:B------:R1:W-:Y:S04]  /*2ac30*/  LDGSTS.E [R0+0x75800], [R218.64], P3 ;  /* 0x75800000da007fae */ /* 0x0003e80009921844 */
[----:B-1----:R-:W2:Y:S04]  /*2ac40*/  LDL.64 R218, [R1+0x8f0] ;  /* 0x0008f00001da7983 */ /* 0x002ea80000100a00 */
[----:B------:R1:W-:Y:S04]  /*2ac50*/  LDGSTS.E [R0+0x76000], [R164.64], P3 ;  /* 0x76000000a4007fae */ /* 0x0003e80009921844 */
[----:B-1----:R-:W2:Y:S04]  /*2ac60*/  LDL.64 R164, [R1+0x8d8] ;  /* 0x0008d80001a47983 */ /* 0x002ea80000100a00 */
[----:B----4-:R1:W-:Y:S04]  /*2ac70*/  LDGSTS.E [R0+0x76800], [R210.64], P3 ;  /* 0x76800000d2007fae */ /* 0x0103e80009921844 */
[----:B------:R4:W-:Y:S04]  /*2ac80*/  LDGSTS.E [R0+0x77000], [R170.64], P3 ;  /* 0x77000000aa007fae */ /* 0x0009e80009921844 */
[----:B--2---:R2:W-:Y:S04]  /*2ac90*/  LDGSTS.E [R0+0x77800], [R162.64], P3 ;  /* 0x77800000a2007fae */ /* 0x0045e80009921844 */
[----:B-1----:R-:W3:Y:S04]  /*2aca0*/  LDL.64 R210, [R1+0x8c0] ;  /* 0x0008c00001d27983 */ /* 0x002ee80000100a00 */
[----:B----4-:R-:W4:Y:S04]  /*2acb0*/  LDL.64 R170, [R1+0x8a8] ;  /* 0x0008a80001aa7983 */ /* 0x010f280000100a00 */
[----:B--2---:R1:W-:Y:S04]  /*2acc0*/  LDGSTS.E [R0+0x78000], [R186.64], P3 ;  /* 0x78000000ba007fae */ /* 0x0043e80009921844 */
        /* <DEDUP_REMOVED lines=11> */
[----:B------:R1:W-:Y:S04]  /*2ad80*/  LDGSTS.E [R0+0x7d000], [R202.64], P3 ;  /* 0x7d000000ca007fae */ /* 0x0003e80009921844 */
[----:B------:R-:W2:Y:S04]  /*2ad90*/  LDL.64 R204, [R1+0x848] ;  /* 0x0008480001cc7983 */ /* 0x000ea80000100a00 */
[----:B------:R1:W-:Y:S04]  /*2ada0*/  LDGSTS.E [R0+0x7d800], [R158.64], P3 ;  /* 0x7d8000009e007fae */ /* 0x0003e80009921844 */
[----:B------:R1:W-:Y:S04]  /*2adb0*/  LDGSTS.E [R0+0x7e000], [R174.64], P3 ;  /* 0x7e000000ae007fae */ /* 0x0003e80009921844 */
[----:B------:R1:W-:Y:S04]  /*2adc0*/  LDGSTS.E [R0+0x7e800], [R200.64], P3 ;  /* 0x7e800000c8007fae */ /* 0x0003e80009921844 */
[----:B-1----:R-:W2:Y:S04]  /*2add0*/  LDL.64 R158, [R1+0x828] ;  /* 0x00082800019e7983 */ /* 0x002ea80000100a00 */
[----:B------:R1:W-:Y:S04]  /*2ade0*/  LDGSTS.E [R0+0x7f000], [R194.64], P3 ;  /* 0x7f000000c2007fae */ /* 0x0003e80009921844 */
[----:B------:R1:W-:Y:S04]  /*2adf0*/  LDGSTS.E [R0+0x7f800], [R168.64], P3 ;  /* 0x7f800000a8007fae */ /* 0x0003e80009921844 */
[----:B------:R-:W2:Y:S04]  /*2ae00*/  LDL.64 R200, [R1+0x808] ;  /* 0x0008080001c87983 */ /* 0x000ea80000100a00 */
[----:B------:R1:W-:Y:S04]  /*2ae10*/  LDGSTS.E [R2+0x60200], [R156.64], P3 ;  /* 0x602000009c027fae */ /* 0x0003e80009921844 */
[----:B------:R1:W-:Y:S04]  /*2ae20*/  LDGSTS.E [R2+0x60a00], [R218.64], P3 ;  /* 0x60a00000da027fae */ /* 0x0003e80009921844 */
[----:B-1----:R-:W2:Y:S04]  /*2ae30*/  LDL.64 R168, [R1+0x7c8] ;  /* 0x0007c80001a87983 */ /* 0x002ea80000100a00 */
        /* <DEDUP_REMOVED lines=12> */
[----:B------:R-:W2:Y:S04]  /*2af00*/  LDL.64 R174, [R1+0x5c8] ;  /* 0x0005c80001ae7983 */ /* 0x000ea80000100a00 */
[----:B------:R-:W2:Y:S04]  /*2af10*/  LDL.64 R194, [R1+0x588] ;  /* 0x0005880001c27983 */ /* 0x000ea80000100a00 */
[----:B-1----:R-:W2:Y:S04]  /*2af20*/  LDL.64 R164, [R1+0x788] ;  /* 0x0007880001a47983 */ /* 0x002ea80000100a00 */
[----:B---3--:R1:W-:Y:S04]  /*2af30*/  LDGSTS.E [R2+0x61a00], [R210.64], P3 ;  /* 0x61a00000d2027fae */ /* 0x0083e80009921844 */
[----:B----4-:R3:W-:Y:S04]  /*2af40*/  LDGSTS.E [R2+0x62200], [R170.64], P3 ;  /* 0x62200000aa027fae */ /* 0x0107e80009921844 */
[----:B-1----:R-:W4:Y:S04]  /*2af50*/  LDL.64 R210, [R1+0x768] ;  /* 0x0007680001d27983 */ /* 0x002f280000100a00 */
[----:B--2---:R1:W-:Y:S04]  /*2af60*/  LDGSTS.E [R2+0x62a00], [R162.64], P3 ;  /* 0x62a00000a2027fae */ /* 0x0043e80009921844 */
[----:B---3--:R-:W2:Y:S04]  /*2af70*/  LDL.64 R170, [R1+0x748] ;  /* 0x0007480001aa7983 */ /* 0x008ea80000100a00 */
[----:B-1----:R-:W3:Y:S04]  /*2af80*/  LDL.64 R162, [R1+0x728] ;  /* 0x0007280001a27983 */ /* 0x002ee80000100a00 */
[----:B------:R1:W-:Y:S04]  /*2af90*/  LDGSTS.E [R2+0x63200], [R186.64], P3 ;  /* 0x63200000ba027fae */ /* 0x0003e80009921844 */
[----:B------:R1:W-:Y:S04]  /*2afa0*/  LDGSTS.E [R2+0x63a00], [R204.64], P3 ;  /* 0x63a00000cc027fae */ /* 0x0003e80009921844 */
[----:B-1----:R-:W3:Y:S04]  /*2afb0*/  LDL.64 R186, [R1+0x568] ;  /* 0x0005680001ba7983 */ /* 0x002ee80000100a00 */
[----:B------:R-:W3:Y:S04]  /*2afc0*/  LDL.64 R204, [R1+0x5e8] ;  /* 0x0005e80001cc7983 */ /* 0x000ee80000100a00 */
[----:B------:R1:W-:Y:S04]  /*2afd0*/  LDGSTS.E [R2+0x64200], [R158.64], P3 ;  /* 0x642000009e027fae */ /* 0x0003e80009921844 */
[----:B-1----:R-:W3:Y:S04]  /*2afe0*/  LDL.64 R158, [R1+0x5a8] ;  /* 0x0005a800019e7983 */ /* 0x002ee80000100a00 */
[----:B------:R1:W-:Y:S04]  /*2aff0*/  LDGSTS.E [R2+0x64a00], [R200.64], P3 ;  /* 0x64a00000c8027fae */ /* 0x0003e80009921844 */
[----:B-1----:R-:W3:Y:S04]  /*2b000*/  LDL.64 R200, [R1+0x548] ;  /* 0x0005480001c87983 */ /* 0x002ee80000100a00 */
[----:B------:R1:W-:Y:S04]  /*2b010*/  LDGSTS.E [R2+0x65200], [R156.64], P3 ;  /* 0x652000009c027fae */ /* 0x0003e80009921844 */
[----:B------:R1:W-:Y:S04]  /*2b020*/  LDGSTS.E [R2+0x65a00], [R168.64], P3 ;  /* 0x65a00000a8027fae */ /* 0x0003e80009921844 */
[----:B------:R1:W-:Y:S04]  /*2b030*/  LDGSTS.E [R2+0x66200], [R218.64], P3 ;  /* 0x66200000da027fae */ /* 0x0003e80009921844 */
[----:B-1----:R-:W3:Y:S04]  /*2b040*/  LDL.64 R156, [R1+0x528] ;  /* 0x00052800019c7983 */ /* 0x002ee80000100a00 */
[----:B------:R-:W3:Y:S04]  /*2b050*/  LDL.64 R168, [R1+0x508] ;  /* 0x0005080001a87983 */ /* 0x000ee80000100a00 */
[----:B------:R-:W3:Y:S04]  /*2b060*/  LDL.64 R218, [R1+0x4f0] ;  /* 0x0004f00001da7983 */ /* 0x000ee80000100a00 */
[----:B------:R1:W-:Y:S04]  /*2b070*/  LDGSTS.E [R2+0x66a00], [R164.64], P3 ;  /* 0x66a00000a4027fae */ /* 0x0003e80009921844 */
[----:B-1----:R-:W3:Y:S04]  /*2b080*/  LDL.64 R164, [R1+0x4d8] ;  /* 0x0004d80001a47983 */ /* 0x002ee80000100a00 */
[----:B----4-:R1:W-:Y:S04]  /*2b090*/  LDGSTS.E [R2+0x67200], [R210.64], P3 ;  /* 0x67200000d2027fae */ /* 0x0103e80009921844 */
[----:B--2---:R2:W-:Y:S04]  /*2b0a0*/  LDGSTS.E [R2+0x67a00], [R170.64], P3 ;  /* 0x67a00000aa027fae */ /* 0x0045e80009921844 */
[----:B-1----:R-:W4:Y:S04]  /*2b0b0*/  LDL.64 R210, [R1+0x4b0] ;  /* 0x0004b00001d27983 */ /* 0x002f280000100a00 */
        /* <DEDUP_REMOVED lines=9> */
[----:B--2---:R-:W2:Y:S04]  /*2b150*/  LDL.64 R170, [R1+0x490] ;  /* 0x0004900001aa7983 */ /* 0x004ea80000100a00 */
[----:B------:R3:W-:Y:S04]  /*2b160*/  LDGSTS.E [R2+0x6ca00], [R202.64], P3 ;  /* 0x6ca00000ca027fae */ /* 0x0007e80009921844 */
[----:B-1----:R-:W2:Y:S04]  /*2b170*/  LDL.64 R162, [R1+0x470] ;  /* 0x0004700001a27983 */ /* 0x002ea80000100a00 */
[----:B------:R1:W-:Y:S04]  /*2b180*/  LDGSTS.E [R2+0x6d200], [R204.64], P3 ;  /* 0x6d200000cc027fae */ /* 0x0003e80009921844 */
[----:B------:R3:W-:Y:S04]  /*2b190*/  LDGSTS.E [R2+0x6da00], [R174.64], P3 ;  /* 0x6da00000ae027fae */ /* 0x0007e80009921844 */
[----:B---3--:R-:W3:Y:S04]  /*2b1a0*/  LDL.64 R198, [R1+0x330] ;  /* 0x0003300001c67983 */ /* 0x008ee80000100a00 */
[----:B-1----:R-:W3:Y:S04]  /*2b1b0*/  LDL.64 R204, [R1+0x450] ;  /* 0x0004500001cc7983 */ /* 0x002ee80000100a00 */
[----:B------:R1:W-:Y:S04]  /*2b1c0*/  LDGSTS.E [R2+0x6e200], [R158.64], P3 ;  /* 0x6e2000009e027fae */ /* 0x0003e80009921844 */
[----:B------:R1:W-:Y:S04]  /*2b1d0*/  LDGSTS.E [R2+0x6ea00], [R194.64], P3 ;  /* 0x6ea00000c2027fae */ /* 0x0003e80009921844 */
[----:B------:R1:W-:Y:S04]  /*2b1e0*/  LDGSTS.E [R2+0x6f200], [R186.64], P3 ;  /* 0x6f200000ba027fae */ /* 0x0003e80009921844 */
[----:B-1----:R-:W3:Y:S04]  /*2b1f0*/  LDL.64 R158, [R1+0x430] ;  /* 0x00043000019e7983 */ /* 0x002ee80000100a00 */
[----:B------:R1:W-:Y:S04]  /*2b200*/  LDGSTS.E [R2+0x6fa00], [R200.64], P3 ;  /* 0x6fa00000c8027fae */ /* 0x0003e80009921844 */
[----:B------:R-:W3:Y:S04]  /*2b210*/  LDL.64 R186, [R1+0x3d0] ;  /* 0x0003d00001ba7983 */ /* 0x000ee80000100a00 */
[----:B------:R-:W3:Y:S04]  /*2b220*/  LDL.64 R184, [R1+0x310] ;  /* 0x0003100001b87983 */ /* 0x000ee80000100a00 */
[----:B-1----:R-:W3:Y:S04]  /*2b230*/  LDL.64 R200, [R1+0x410] ;  /* 0x0004100001c87983 */ /* 0x002ee80000100a00 */
[----:B------:R1:W-:Y:S04]  /*2b240*/  LDGSTS.E [R2+0x70200], [R156.64], P3 ;  /* 0x702000009c027fae */ /* 0x0003e80009921844 */
[----:B------:R1:W-:Y:S04]  /*2b250*/  LDGSTS.E [R2+0x70a00], [R168.64], P3 ;  /* 0x70a00000a8027fae */ /* 0x0003e80009921844 */
[----:B------:R1:W-:Y:S04]  /*2b260*/  LDGSTS.E [R2+0x71200], [R218.64], P3 ;  /* 0x71200000da027fae */ /* 0x0003e80009921844 */
[----:B-1----:R-:W3:Y:S04]  /*2b270*/  LDL.64 R156, [R1+0x3f0] ;  /* 0x0003f000019c7983 */ /* 0x002ee80000100a00 */
        /* <DEDUP_REMOVED lines=10> */
[----:B------:R-:W3:Y:S04]  /*2b320*/  LDL.64 R174, [R1+0x1b0] ;  /* 0x0001b00001ae7983 */ /* 0x000ee80000100a00 */
[----:B-1----:R-:W3:Y:S04]  /*2b330*/  LDL.64 R164, [R1+0x370] ;  /* 0x0003700001a47983 */ /* 0x002ee80000100a00 */
[----:B------:R-:W3:Y:S04]  /*2b340*/  LDL.64 R194, [R1+0x170] ;  /* 0x0001700001c27983 */ /* 0x000ee80000100a00 */
[----:B----4-:R1:W-:Y:S04]  /*2b350*/  LDGSTS.E [R2+0x72200], [R210.64], P3 ;  /* 0x72200000d2027fae */ /* 0x0103e80009921844 */
[----:B-1----:R-:W4:Y:S04]  /*2b360*/  LDL.64 R210, [R1+0x350] ;  /* 0x0003500001d27983 */ /* 0x002f280000100a00 */
[----:B--2---:R1:W-:Y:S04]  /*2b370*/  LDGSTS.E [R2+0x72a00], [R170.64], P3 ;  /* 0x72a00000aa027fae */ /* 0x0043e80009921844 */
[----:B------:R2:W-:Y:S04]  /*2b380*/  LDGSTS.E [R2+0x73200], [R162.64], P3 ;  /* 0x73200000a2027fae */ /* 0x0005e80009921844 */
[----:B-1----:R-:W4:Y:S04]  /*2b390*/  LDL.64 R170, [R1+0x150] ;  /* 0x0001500001aa7983 */ /* 0x002f280000100a00 */
[----:B--2---:R-:W2:Y:S04]  /*2b3a0*/  LDL.64 R162, [R1+0x208] ;  /* 0x0002080001a27983 */ /* 0x004ea80000100a00 */
[----:B---3--:R1:W-:Y:S04]  /*2b3b0*/  LDGSTS.E [R2+0x73a00], [R204.64], P3 ;  /* 0x73a00000cc027fae */ /* 0x0083e80009921844 */
[----:B-1----:R-:W2:Y:S04]  /*2b3c0*/  LDL.64 R204, [R1+0x190] ;  /* 0x0001900001cc7983 */ /* 0x002ea80000100a00 */
[----:B------:R1:W-:Y:S04]  /*2b3d0*/  LDGSTS.E [R2+0x74200], [R158.64], P3 ;  /* 0x742000009e027fae */ /* 0x0003e80009921844 */
[----:B-1----:R-:W2:Y:S04]  /*2b3e0*/  LDL.64 R158, [R1+0x130] ;  /* 0x00013000019e7983 */ /* 0x002ea80000100a00 */
[----:B------:R1:W-:Y:S04]  /*2b3f0*/  LDGSTS.E [R2+0x74a00], [R200.64], P3 ;  /* 0x74a00000c8027fae */ /* 0x0003e80009921844 */
[----:B-1----:R-:W2:Y:S04]  /*2b400*/  LDL.64 R200, [R1+0x110] ;  /* 0x0001100001c87983 */ /* 0x002ea80000100a00 */
[----:B------:R1:W-:Y:S04]  /*2b410*/  LDGSTS.E [R2+0x75200], [R156.64], P3 ;  /* 0x752000009c027fae */ /* 0x0003e80009921844 */
[----:B------:R1:W-:Y:S04]  /*2b420*/  LDGSTS.E [R2+0x75a00], [R186.64], P3 ;  /* 0x75a00000ba027fae */ /* 0x0003e80009921844 */
[----:B------:R1:W-:Y:S04]  /*2b430*/  LDGSTS.E [R2+0x76200], [R168.64], P3 ;  /* 0x76200000a8027fae */ /* 0x0003e80009921844 */
[----:B-1----:R-:W2:Y:S04]  /*2b440*/  LDL.64 R156, [R1+0x900] ;  /* 0x00090000019c7983 */ /* 0x002ea80000100a00 */
[----:B------:R-:W2:Y:S04]  /*2b450*/  LDL.64 R186, [R1+0x8e8] ;  /* 0x0008e80001ba7983 */ /* 0x000ea80000100a00 */
[----:B------:R1:W-:Y:S04]  /*2b460*/  LDGSTS.E [R2+0x76a00], [R218.64], P3 ;  /* 0x76a00000da027fae */ /* 0x0003e80009921844 */
[----:B------:R-:W2:Y:S04]  /*2b470*/  LDL.64 R168, [R1+0x8d0] ;  /* 0x0008d00001a87983 */ /* 0x000ea80000100a00 */
[----:B-1----:R-:W2:Y:S04]  /*2b480*/  LDL.64 R218, [R1+0x8b8] ;  /* 0x0008b80001da7983 */ /* 0x002ea80000100a00 */
[----:B------:R1:W-:Y:S04]  /*2b490*/  LDGSTS.E [R2+0x77200], [R164.64], P3 ;  /* 0x77200000a4027fae */ /* 0x0003e80009921844 */
[----:B-1----:R-:W2:Y:S04]  /*2b4a0*/  LDL.64 R164, [R1+0x8a0] ;  /* 0x0008a00001a47983 */ /* 0x002ea80000100a00 */
        /* <DEDUP_REMOVED lines=11> */
[----:B----4-:R-:W4:Y:S04]  /*2b560*/  LDL.64 R198, [R1+0x740] ;  /* 0x0007400001c67983 */ /* 0x010f280000100a00 */
[----:B--2---:R1:W-:Y:S04]  /*2b570*/  LDGSTS.E [R2+0x7ca00], [R162.64], P3 ;  /* 0x7ca00000a2027fae */ /* 0x0043e80009921844 */
[----:B------:R2:W-:Y:S04]  /*2b580*/  LDGSTS.E [R2+0x7d200], [R174.64], P3 ;  /* 0x7d200000ae027fae */ /* 0x0005e80009921844 */
[----:B------:R-:W4:Y:S04]  /*2b590*/  LDL.64 R184, [R1+0x720] ;  /* 0x0007200001b87983 */ /* 0x000f280000100a00 */
[----:B-1----:R-:W4:Y:S04]  /*2b5a0*/  LDL.64 R162, [R1+0x868] ;  /* 0x0008680001a27983 */ /* 0x002f280000100a00 */
[----:B------:R1:W-:Y:S04]  /*2b5b0*/  LDGSTS.E [R2+0x7da00], [R204.64], P3 ;  /* 0x7da00000cc027fae */ /* 0x0003e80009921844 */
[----:B------:R2:W-:Y:S04]  /*2b5c0*/  LDGSTS.E [R2+0x7e200], [R194.64], P3 ;  /* 0x7e200000c2027fae */ /* 0x0005e80009921844 */
[----:B------:R1:W-:Y:S04]  /*2b5d0*/  LDGSTS.E [R2+0x7ea00], [R170.64], P3 ;  /* 0x7ea00000aa027fae */ /* 0x0003e80009921844 */
[----:B-1----:R-:W4:Y:S04]  /*2b5e0*/  LDL.64 R204, [R1+0x840] ;  /* 0x0008400001cc7983 */ /* 0x002f280000100a00 */
[----:B------:R1:W-:Y:S04]  /*2b5f0*/  LDGSTS.E [R2+0x7f200], [R158.64], P3 ;  /* 0x7f2000009e027fae */ /* 0x0003e80009921844 */
[----:B------:R-:W4:Y:S04]  /*2b600*/  LDL.64 R170, [R1+0x7c0] ;  /* 0x0007c00001aa7983 */ /* 0x000f280000100a00 */
[----:B------:R-:W4:Y:S04]  /*2b610*/  LDL.64 R206, [R1+0x700] ;  /* 0x0007000001ce7983 */ /* 0x000f280000100a00 */
[----:B-1----:R-:W4:Y:S04]  /*2b620*/  LDL.64 R158, [R1+0x820] ;  /* 0x00082000019e7983 */ /* 0x002f280000100a00 */
[----:B------:R1:W-:Y:S04]  /*2b630*/  LDGSTS.E [R2+0x7fa00], [R200.64], P3 ;  /* 0x7fa00000c8027fae */ /* 0x0003e80009921844 */
[----:B------:R-:W4:Y:S04]  /*2b640*/  LDL.64 R182, [R1+0x6e0] ;  /* 0x0006e00001b67983 */ /* 0x000f280000100a00 */
[----:B------:R-:W4:Y:S04]  /*2b650*/  LDL.64 R190, [R1+0x6c0] ;  /* 0x0006c00001be7983 */ /* 0x000f280000100a00 */
[----:B-1----:R-:W4:Y:S04]  /*2b660*/  LDL.64 R200, [R1+0x800] ;  /* 0x0008000001c87983 */ /* 0x002f280000100a00 */
[----:B------:R1:W-:Y:S04]  /*2b670*/  LDGSTS.E [R249+0x60400], [R156.64], P3 ;  /* 0x604000009cf97fae */ /* 0x0003e80009921844 */
[----:B------:R1:W-:Y:S04]  /*2b680*/  LDGSTS.E [R249+0x60c00], [R186.64], P3 ;  /* 0x60c00000baf97fae */ /* 0x0003e80009921844 */
[----:B------:R-:W4:Y:S04]  /*2b690*/  LDL.64 R180, [R1+0x6a0] ;  /* 0x0006a00001b47983 */ /* 0x000f280000100a00 */
[----:B-1----:R-:W4:Y:S04]  /*2b6a0*/  LDL.64 R156, [R1+0x7e0] ;  /* 0x0007e000019c7983 */ /* 0x002f280000100a00 */
[----:B------:R-:W4:Y:S04]  /*2b6b0*/  LDL.64 R186, [R1+0x7a0] ;  /* 0x0007a00001ba7983 */ /* 0x000f280000100a00 */
[----:B------:R1:W-:Y:S04]  /*2b6c0*/  LDGSTS.E [R249+0x61400], [R168.64], P3 ;  /* 0x61400000a8f97fae */ /* 0x0003e80009921844 */
[----:B------:R1:W-:Y:S04]  /*2b6d0*/  LDGSTS.E [R249+0x61c00], [R218.64], P3 ;  /* 0x61c00000daf97fae */ /* 0x0003e80009921844 */
[----:B------:R-:W4:Y:S04]  /*2b6e0*/  LDL.64 R214, [R1+0x680] ;  /* 0x0006800001d67983 */ /* 0x000f280000100a00 */
[----:B-1----:R-:W4:Y:S04]  /*2b6f0*/  LDL.64 R168, [R1+0x780] ;  /* 0x0007800001a87983 */ /* 0x002f280000100a00 */
[----:B------:R-:W4:Y:S04]  /*2b700*/  LDL.64 R218, [R1+0x760] ;  /* 0x0007600001da7983 */ /* 0x000f280000100a00 */
[----:B------:R-:W4:Y:S04]  /*2b710*/  LDL.64 R176, [R1+0x660] ;  /* 0x0006600001b07983 */ /* 0x000f280000100a00 */
[----:B------:R-:W4:Y:S04]  /*2b720*/  LDL.64 R202, [R1+0x640] ;  /* 0x0006400001ca7983 */ /* 0x000f280000100a00 */
[----:B------:R1:W-:Y:S04]  /*2b730*/  LDGSTS.E [R249+0x62400], [R164.64], P3 ;  /* 0x62400000a4f97fae */ /* 0x0003e80009921844 */
[----:B--2---:R-:W2:Y:S04]  /*2b740*/  LDL.64 R174, [R1+0x600] ;  /* 0x0006000001ae7983 */ /* 0x004ea80000100a00 */
[----:B------:R-:W2:Y:S04]  /*2b750*/  LDL.64 R194, [R1+0x5c0] ;  /* 0x0005c00001c27983 */ /* 0x000ea80000100a00 */
[----:B-1----:R-:W2:Y:S04]  /*2b760*/  LDL.64 R164, [R1+0x620] ;  /* 0x0006200001a47983 */ /* 0x002ea80000100a00 */
[----:B---3--:R1:W-:Y:S04]  /*2b770*/  LDGSTS.E [R249+0x62c00], [R210.64], P3 ;  /* 0x62c00000d2f97fae */ /* 0x0083e80009921844 */
[----:B-1----:R-:W3:Y:S04]  /*2b780*/  LDL.64 R210, [R1+0x5e0] ;  /* 0x0005e00001d27983 */ /* 0x002ee80000100a00 */
[----:B----4-:R1:W-:Y:S04]  /*2b790*/  LDGSTS.E [R249+0x63400], [R162.64], P3 ;  /* 0x63400000a2f97fae */ /* 0x0103e80009921844 */
[----:B-1----:R-:W4:Y:S04]  /*2b7a0*/  LDL.64 R162, [R1+0x5a0] ;  /* 0x0005a00001a27983 */ /* 0x002f280000100a00 */
[----:B------:R1:W-:Y:S04]  /*2b7b0*/  LDGSTS.E [R249+0x63c00], [R204.64], P3 ;  /* 0x63c00000ccf97fae */ /* 0x0003e80009921844 */
[----:B-1----:R-:W4:Y:S04]  /*2b7c0*/  LDL.64 R204, [R1+0x580] ;  /* 0x0005800001cc7983 */ /* 0x002f280000100a00 */
[----:B------:R1:W-:Y:S04]  /*2b7d0*/  LDGSTS.E [R249+0x64400], [R158.64], P3 ;  /* 0x644000009ef97fae */ /* 0x0003e80009921844 */
[----:B-1----:R-:W4:Y:S04]  /*2b7e0*/  LDL.64 R158, [R1+0x560] ;  /* 0x00056000019e7983 */ /* 0x002f280000100a00 */
[----:B------:R1:W-:Y:S04]  /*2b7f0*/  LDGSTS.E [R249+0x64c00], [R200.64], P3 ;  /* 0x64c00000c8f97fae */ /* 0x0003e80009921844 */
[----:B-1----:R-:W4:Y:S04]  /*2b800*/  LDL.64 R200, [R1+0x540] ;  /* 0x0005400001c87983 */ /* 0x002f280000100a00 */
[----:B------:R1:W-:Y:S04]  /*2b810*/  LDGSTS.E [R249+0x65400], [R156.64], P3 ;  /* 0x654000009cf97fae */ /* 0x0003e80009921844 */
[----:B------:R1:W-:Y:S04]  /*2b820*/  LDGSTS.E [R249+0x65c00], [R170.64], P3 ;  /* 0x65c00000aaf97fae */ /* 0x0003e80009921844 */
[----:B------:R1:W-:Y:S04]  /*2b830*/  LDGSTS.E [R249+0x66400], [R186.64], P3 ;  /* 0x66400000baf97fae */ /* 0x0003e80009921844 */
[----:B-1----:R-:W4:Y:S04]  /*2b840*/  LDL.64 R156, [R1+0x520] ;  /* 0x00052000019c7983 */ /* 0x002f280000100a00 */
[----:B------:R-:W4:Y:S04]  /*2b850*/  LDL.64 R170, [R1+0x500] ;  /* 0x0005000001aa7983 */ /* 0x000f280000100a00 */
        /* <DEDUP_REMOVED lines=11> */
[----:B-1----:R-:W4:Y:S04]  /*2b910*/  LDL.64 R168, [R1+0x4d0] ;  /* 0x0004d00001a87983 */ /* 0x002f280000100a00 */
[----:B------:R1:W-:Y:S04]  /*2b920*/  LDGSTS.E [R249+0x6bc00], [R202.64], P3 ;  /* 0x6bc00000caf97fae */ /* 0x0003e80009921844 */
[----:B--2---:R2:W-:Y:S04]  /*2b930*/  LDGSTS.E [R249+0x6c400], [R164.64], P3 ;  /* 0x6c400000a4f97fae */ /* 0x0045e80009921844 */
[----:B------:R-:W4:Y:S04]  /*2b940*/  LDL.64 R218, [R1+0x4a8] ;  /* 0x0004a80001da7983 */ /* 0x000f280000100a00 */
[----:B------:R1:W-:Y:S04]  /*2b950*/  LDGSTS.E [R249+0x6cc00], [R174.64], P3 ;  /* 0x6cc00000aef97fae */ /* 0x0003e80009921844 */
[----:B--2---:R-:W4:Y:S04]  /*2b960*/  LDL.64 R164, [R1+0x488] ;  /* 0x0004880001a47983 */ /* 0x004f280000100a00 */
        /* <DEDUP_REMOVED lines=8> */
[----:B-1----:R-:W4:Y:S04]  /*2b9f0*/  LDL.64 R202, [R1+0x268] ;  /* 0x0002680001ca7983 */ /* 0x002f280000100a00 */
[----:B------:R-:W4:Y:S04]  /*2ba00*/  LDL.64 R174, [R1+0x228] ;  /* 0x0002280001ae7983 */ /* 0x000f280000100a00 */
[----:B---3--:R1:W-:Y:S04]  /*2ba10*/  LDGSTS.E [R249+0x6d400], [R210.64], P3 ;  /* 0x6d400000d2f97fae */ /* 0x0083e80009921844 */
[----:B------:R3:W-:Y:S04]  /*2ba20*/  LDGSTS.E [R249+0x6dc00], [R194.64], P3 ;  /* 0x6dc00000c2f97fae */ /* 0x0007e80009921844 */
[----:B-1----:R-:W2:Y:S04]  /*2ba30*/  LDL.64 R210, [R1+0x468] ;  /* 0x0004680001d27983 */ /* 0x002ea80000100a00 */
[----:B---3--:R-:W3:Y:S04]  /*2ba40*/  LDL.64 R194, [R1+0x1a8] ;  /* 0x0001a80001c27983 */ /* 0x008ee80000100a00 */
[----:B----4-:R1:W-:Y:S04]  /*2ba50*/  LDGSTS.E [R249+0x6e400], [R162.64], P3 ;  /* 0x6e400000a2f97fae */ /* 0x0103e80009921844 */
[----:B-1----:R-:W4:Y:S04]  /*2ba60*/  LDL.64 R162, [R1+0x448] ;  /* 0x0004480001a27983 */ /* 0x002f280000100a00 */
[----:B------:R1:W-:Y:S04]  /*2ba70*/  LDGSTS.E [R249+0x6ec00], [R204.64], P3 ;  /* 0x6ec00000ccf97fae */ /* 0x0003e80009921844 */
[----:B-1----:R-:W3:Y:S04]  /*2ba80*/  LDL.64 R204, [R1+0x428] ;  /* 0x0004280001cc7983 */ /* 0x002ee80000100a00 */
        /* <DEDUP_REMOVED lines=12> */
[----:B------:R1:W-:Y:S04]  /*2bb50*/  LDGSTS.E [R249+0x72400], [R218.64], P3 ;  /* 0x72400000daf97fae */ /* 0x0003e80009921844 */
[----:B------:R1:W-:Y:S04]  /*2bb60*/  LDGSTS.E [R249+0x72c00], [R164.64], P3 ;  /* 0x72c00000a4f97fae */ /* 0x0003e80009921844 */
[----:B-1----:R-:W3:Y:S04]  /*2bb70*/  LDL.64 R218, [R1+0x1f8] ;  /* 0x0001f80001da7983 */ /* 0x002ee80000100a00 */
[----:B------:R-:W3:Y:S04]  /*2bb80*/  LDL.64 R164, [R1+0x188] ;  /* 0x0001880001a47983 */ /* 0x000ee80000100a00 */
[----:B--2---:R1:W-:Y:S04]  /*2bb90*/  LDGSTS.E [R249+0x73400], [R210.64], P3 ;  /* 0x73400000d2f97fae */ /* 0x0043e80009921844 */
[----:B-1----:R-:W2:Y:S04]  /*2bba0*/  LDL.64 R210, [R1+0x180] ;  /* 0x0001800001d27983 */ /* 0x002ea80000100a00 */
[----:B----4-:R1:W-:Y:S04]  /*2bbb0*/  LDGSTS.E [R249+0x73c00], [R162.64], P3 ;  /* 0x73c00000a2f97fae */ /* 0x0103e80009921844 */
[----:B-1----:R-:W4:Y:S04]  /*2bbc0*/  LDL.64 R162, [R1+0x168] ;  /* 0x0001680001a27983 */ /* 0x002f280000100a00 */
[----:B---3--:R1:W-:Y:S04]  /*2bbd0*/  LDGSTS.E [R249+0x74400], [R204.64], P3 ;  /* 0x74400000ccf97fae */ /* 0x0083e80009921844 */
        /* <DEDUP_REMOVED lines=25> */
[----:B------:R-:W3:Y:S04]  /*2bd70*/  LDL.64 R218, [R1+0x880] ;  /* 0x0008800001da7983 */ /* 0x000ee80000100a00 */
[----:B------:R1:W-:Y:S04]  /*2bd80*/  LDGSTS.E [R249+0x7dc00], [R164.64], P3 ;  /* 0x7dc00000a4f97fae */ /* 0x0003e80009921844 */
[----:B------:R-:W3:Y:S04]  /*2bd90*/  LDL.64 R198, [R1+0x778] ;  /* 0x0007780001c67983 */ /* 0x000ee80000100a00 */
[----:B------:R-:W3:Y:S04]  /*2bda0*/  LDL.64 R184, [R1+0x758] ;  /* 0x0007580001b87983 */ /* 0x000ee80000100a00 */
        /* <DEDUP_REMOVED lines=28> */
[----:B-1----:R-:W3:Y:S04]  /*2bf70*/  LDL.64 R168, [R1+0x5d8] ;  /* 0x0005d80001a87983 */ /* 0x002ee80000100a00 */
[----:B------:R-:W3:Y:S04]  /*2bf80*/  LDL.64 R218, [R1+0x5b8] ;  /* 0x0005b80001da7983 */ /* 0x000ee80000100a00 */
[----:B------:R1:W-:Y:S04]  /*2bf90*/  LDGSTS.E [R252+0x63600], [R164.64], P3 ;  /* 0x63600000a4fc7fae */ /* 0x0003e80009921844 */
[----:B-1----:R-:W3:Y:S04]  /*2bfa0*/  LDL.64 R164, [R1+0x598] ;  /* 0x0005980001a47983 */ /* 0x002ee80000100a00 */
        /* <DEDUP_REMOVED lines=31> */
[----:B------:R1:W-:Y:S04]  /*2c1a0*/  LDGSTS.E [R252+0x6ce00], [R194.64], P3 ;  /* 0x6ce00000c2fc7fae */ /* 0x0003e80009921844 */
[----:B------:R1:W-:Y:S04]  /*2c1b0*/  LDGSTS.E [R252+0x6d600], [R168.64], P3 ;  /* 0x6d600000a8fc7fae */ /* 0x0003e80009921844 */
[----:B------:R1:W-:Y:S04]  /*2c1c0*/  LDGSTS.E [R252+0x6de00], [R218.64], P3 ;  /* 0x6de00000dafc7fae */ /* 0x0003e80009921844 */
        /* <DEDUP_REMOVED lines=13> */
[----:B-1----:R-:W3:Y:S04]  /*2c2a0*/  LDL.64 R162, [R1+0x3c0] ;  /* 0x0003c00001a27983 */ /* 0x002ee80000100a00 */
[----:B---3--:R1:W-:Y:S04]  /*2c2b0*/  LDGSTS.E [R252+0x6fe00], [R204.64], P3 ;  /* 0x6fe00000ccfc7fae */ /* 0x0083e80009921844 */
[----:B-1----:R-:W3:Y:S04]  /*2c2c0*/  LDL.64 R204, [R1+0x3e0] ;  /* 0x0003e00001cc7983 */ /* 0x002ee80000100a00 */
[----:B------:R1:W-:Y:S04]  /*2c2d0*/  LDGSTS.E [R252+0x70600], [R158.64], P3 ;  /* 0x706000009efc7fae */ /* 0x0003e80009921844 */
[----:B-1----:R-:W2:Y:S04]  /*2c2e0*/  LDL.64 R158, [R1+0x400] ;  /* 0x00040000019e7983 */ /* 0x002ea80000100a00 */
[----:B------:R1:W-:Y:S04]  /*2c2f0*/  LDGSTS.E [R252+0x70e00], [R200.64], P3 ;  /* 0x70e00000c8fc7fae */ /* 0x0003e80009921844 */
[----:B-1----:R-:W2:Y:S04]  /*2c300*/  LDL.64 R200, [R1+0x420] ;  /* 0x0004200001c87983 */ /* 0x002ea80000100a00 */
[----:B------:R1:W-:Y:S04]  /*2c310*/  LDGSTS.E [R252+0x71600], [R156.64], P3 ;  /* 0x716000009cfc7fae */ /* 0x0003e80009921844 */
[----:B-1----:R-:W2:Y:S04]  /*2c320*/  LDL.64 R156, [R1+0x440] ;  /* 0x00044000019c7983 */ /* 0x002ea80000100a00 */
[----:B------:R1:W-:Y:S04]  /*2c330*/  LDGSTS.E [R252+0x71e00], [R186.64], P3 ;  /* 0x71e00000bafc7fae */ /* 0x0003e80009921844 */
[----:B------:R1:W-:Y:S04]  /*2c340*/  LDGSTS.E [R252+0x72600], [R170.64], P3 ;  /* 0x72600000aafc7fae */ /* 0x0003e80009921844 */
[----:B-1----:R-:W3:Y:S04]  /*2c350*/  LDL.64 R186, [R1+0x300] ;  /* 0x0003000001ba7983 */ /* 0x002ee80000100a00 */
[----:B------:R1:W-:Y:S04]  /*2c360*/  LDGSTS.E [R252+0x72e00], [R184.64], P3 ;  /* 0x72e00000b8fc7fae */ /* 0x0003e80009921844 */
[----:B------:R-:W3:Y:S04]  /*2c370*/  LDL.64 R170, [R1+0x2c0] ;  /* 0x0002c00001aa7983 */ /* 0x000ee80000100a00 */
        /* <DEDUP_REMOVED lines=11> */
[----:B------:R-:W3:Y:S04]  /*2c430*/  LDL.LU.64 R176, [R1+0xf8] ;  /* 0x0000f80001b07983 */ /* 0x000ee80000300a00 */
[----:B-1----:R-:W3:Y:S04]  /*2c440*/  LDL.LU.64 R202, [R1+0xf0] ;  /* 0x0000f00001ca7983 */ /* 0x002ee80000300a00 */
[----:B--2---:R1:W-:Y:S04]  /*2c450*/  LDGSTS.E [R252+0x76600], [R156.64], P3 ;  /* 0x766000009cfc7fae */ /* 0x0043e80009921844 */
        /* <DEDUP_REMOVED lines=21> */
[----:B------:R-:W3:Y:S04]  /*2c5b0*/  LDL.LU.64 R186, [R1+0x25d8] ;  /* 0x0025d80001ba7983 */ /* 0x000ee80000300a00 */
[----:B------:R-:W3:Y:S04]  /*2c5c0*/  LDL.LU.64 R182, [R1+0xe0] ;  /* 0x0000e00001b67983 */ /* 0x000ee80000300a00 */
[----:B------:R1:W-:Y:S04]  /*2c5d0*/  LDGSTS.E [R252+0x7c600], [R170.64], P3 ;  /* 0x7c600000aafc7fae */ /* 0x0003e80009921844 */
[----:B------:R1:W-:Y:S04]  /*2c5e0*/  LDGSTS.E [R252+0x7ce00], [R194.64], P3 ;  /* 0x7ce00000c2fc7fae */ /* 0x0003e80009921844 */
[----:B------:R1:W-:Y:S04]  /*2c5f0*/  LDGSTS.E [R252+0x7d600], [R198.64], P3 ;  /* 0x7d600000c6fc7fae */ /* 0x0003e80009921844 */
[----:B-1----:R-:W4:Y:S04]  /*2c600*/  LDL.LU.64 R170, [R1+0x25d0] ;  /* 0x0025d00001aa7983 */ /* 0x002f280000300a00 */
[----:B------:R1:W-:Y:S04]  /*2c610*/  LDGSTS.E [R252+0x7de00], [R184.64], P3 ;  /* 0x7de00000b8fc7fae */ /* 0x0003e80009921844 */
[----:B------:R-:W4:Y:S04]  /*2c620*/  LDL.LU.64 R194, [R1+0x25c8] ;  /* 0x0025c80001c27983 */ /* 0x000f280000300a00 */
[----:B------:R1:W-:Y:S04]  /*2c630*/  LDGSTS.E [R252+0x7e600], [R190.64], P3 ;  /* 0x7e600000befc7fae */ /* 0x0003e80009921844 */
[----:B------:R1:W-:Y:S04]  /*2c640*/  LDGSTS.E [R252+0x7ee00], [R174.64], P3 ;  /* 0x7ee00000aefc7fae */ /* 0x0003e80009921844 */
[----:B------:R-:W1:Y:S04]  /*2c650*/  S2R R2, SR_TID.X ;  /* 0x0000000000027919 */ /* 0x000e680000002100 */
[----:B-1----:R-:W4:Y:S04]  /*2c660*/  LDL.LU.64 R190, [R1+0xd8] ;  /* 0x0000d80001be7983 */ /* 0x002f280000300a00 */
[----:B------:R-:W4:Y:S04]  /*2c670*/  LDL.LU.64 R174, [R1+0xd0] ;  /* 0x0000d00001ae7983 */ /* 0x000f280000300a00 */
[----:B------:R1:W-:Y:S04]  /*2c680*/  LDGSTS.E [R252+0x7f600], [R206.64], P3 ;  /* 0x7f600000cefc7fae */ /* 0x0003e80009921844 */
[----:B------:R1:W-:Y:S04]  /*2c690*/  LDGSTS.E [R252+0x7fe00], [R180.64], P3 ;  /* 0x7fe00000b4fc7fae */ /* 0x0003e80009921844 */
[----:B------:R-:W0:Y:S01]  /*2c6a0*/  LDGDEPBAR ;  /* 0x00000000000079af */ /* 0x000e220000000000 */
[----:B------:R-:W-:Y:S01]  /*2c6b0*/  IMAD.MOV.U32 R199, RZ, RZ, c[0x0][0x180] ;  /* 0x00006000ffc77624 */ /* 0x000fe200078e00ff */
[----:B------:R-:W-:Y:S01]  /*2c6c0*/  LOP3.LUT R184, R2, 0x7f, RZ, 0xc0, !PT ;  /* 0x0000007f02b87812 */ /* 0x000fe200078ec0ff */
[----:B-1----:R-:W-:-:S03]  /*2c6d0*/  IMAD.WIDE R206, R248, 0x4, R176 ;  /* 0x00000004f8ce7825 */ /* 0x002fc600078e02b0 */
[----:B------:R-:W-:Y:S01]  /*2c6e0*/  IADD3 R0, R199, -0x111, RZ ;  /* 0xfffffeefc7007810 */ /* 0x000fe20007ffe0ff */
[----:B------:R-:W-:Y:S02]  /*2c6f0*/  IMAD.SHL.U32 R185, R184, 0x4, RZ ;  /* 0x00000004b8b97824 */ /* 0x000fe400078e00ff */
[----:B------:R-:W-:Y:S02]  /*2c700*/  IMAD.WIDE R180, R248, 0x4, R202 ;  /* 0x00000004f8b47825 */ /* 0x000fe400078e02ca */
[----:B------:R-:W4:Y:S01]  /*2c710*/  LDL.LU.64 R202, [R1+0xc8] ;  /* 0x0000c80001ca7983 */ /* 0x000f220000300a00 */
[----:B------:R-:W-:-:S03]  /*2c720*/  ISETP.GE.U32.AND P3, PT, R0, 0x7ffffeb0, PT ;  /* 0x7ffffeb00000780c */ /* 0x000fc60003f66070 */
[----:B------:R-:W4:Y:S01]  /*2c730*/  LDL.LU.64 R176, [R1+0xc0] ;  /* 0x0000c00001b07983 */ /* 0x000f220000300a00 */
[----:B------:R-:W-:-:S03]  /*2c740*/  IADD3 R2, R185, 0x100000, RZ ;  /* 0x00100000b9027810 */ /* 0x000fc60007ffe0ff */
[----:B------:R-:W-:Y:S01]  /*2c750*/  BAR.SYNC.DEFER_BLOCKING 0x0 ;  /* 0x0000000000007b1d */ /* 0x000fe20000010000 */
[----:B------:R-:W-:-:S05]  /*2c760*/  IADD3 R0, R185, 0x100000, RZ ;  /* 0x00100000b9007810 */ /* 0x000fca0007ffe0ff */
[----:B------:R2:W-:Y:S04]  /*2c770*/  STL.64 [R1+0xf8], R206 ;  /* 0x0000f8ce01007387 */ /* 0x0005e80000100a00 */
[----:B------:R1:W-:Y:S04]  /*2c780*/  STL.64 [R1+0xf0], R180 ;  /* 0x0000f0b401007387 */ /* 0x0003e80000100a00 */
[----:B------:R-:W-:Y:S01]  /*2c790*/  @!PT LDS RZ, [RZ] ;  /* 0x00000000fffff984 */ /* 0x000fe20000000800 */
[----:B------:R-:W-:Y:S01]  /*2c7a0*/  @!PT LDS RZ, [RZ] ;  /* 0x00000000fffff984 */ /* 0x000fe20000000800 */
[----:B------:R-:W-:Y:S01]  /*2c7b0*/  @!PT LDS RZ, [RZ] ;  /* 0x00000000fffff984 */ /* 0x000fe20000000800 */
[----:B------:R2:W-:Y:S04]  /*2c7c0*/  LDGSTS.E [R2+-0x20000], [R206.64], !P6 ;  /* 0xe0000000ce027fae */ /* 0x0005e8000f121844 */
[----:B------:R1:W-:Y:S02]  /*2c7d0*/  LDGSTS.E [R0+-0x1fe00], [R180.64], !P6 ;  /* 0xe0200000b4007fae */ /* 0x0003e4000f121844 */
[----:B-1----:R-:W-:-:S04]  /*2c7e0*/  IADD3 R0, R199, -0x115, RZ ;  /* 0xfffffeebc7007810 */ /* 0x002fc80007ffe0ff */
[----:B------:R-:W-:Y:S02]  /*2c7f0*/  ISETP.GE.U32.AND P6, PT, R0, 0x7ffffeac, PT ;  /* 0x7ffffeac0000780c */ /* 0x000fe40003fc6070 */
[----:B------:R-:W-:Y:S01]  /*2c800*/  IADD3 R0, R185, 0x100000, RZ ;  /* 0x00100000b9007810 */ /* 0x000fe20007ffe0ff */
[C---:B--2---:R-:W-:Y:S02]  /*2c810*/  IMAD.WIDE R206, R248.reuse, 0x4, R214 ;  /* 0x00000004f8ce7825 */ /* 0x044fe400078e02d6 */
[----:B------:R-:W2:Y:S04]  /*2c820*/  LDL.LU.64 R214, [R1+0xb8] ;  /* 0x0000b80001d67983 */ /* 0x000ea80000300a00 */
[----:B------:R-:W2:Y:S01]  /*2c830*/  LDL.LU.64 R180, [R1+0xb0] ;  /* 0x0000b00001b47983 */ /* 0x000ea20000300a00 */
[----:B---3--:R-:W-:-:S03]  /*2c840*/  IMAD.WIDE R182, R248, 0x4, R182 ;  /* 0x00000004f8b67825 */ /* 0x008fc600078e02b6 */
[----:B------:R-:W-:Y:S04]  /*2c850*/  STL.64 [R1+0xe8], R206 ;  /* 0x0000e8ce01007387 */ /* 0x000fe80000100a00 */
[----:B------:R1:W-:Y:S04]  /*2c860*/  LDGSTS.E [R2+-0x1f000], [R206.64], !P1 ;  /* 0xe1000000ce027fae */ /* 0x0003e8000c921844 */
[----:B------:R4:W-:Y:S04]  /*2c870*/  STL.64 [R1+0x128], R182 ;  /* 0x000128b601007387 */ /* 0x0009e80000100a00 */
[----:B------:R3:W-:Y:S02]  /*2c880*/  LDGSTS.E [R0+-0x1ee00], [R182.64], !P1 ;  /* 0xe1200000b6007fae */ /* 0x0007e4000c921844 */
[----:B---3--:R-:W-:-:S04]  /*2c890*/  IADD3 R0, R199, -0x119, RZ ;  /* 0xfffffee7c7007810 */ /* 0x008fc80007ffe0ff */
[----:B------:R-:W-:Y:S01]  /*2c8a0*/  ISETP.GE.U32.AND P1, PT, R0, 0x7ffffea8, PT ;  /* 0x7ffffea80000780c */ /* 0x000fe20003f26070 */
[C---:B----4-:R-:W-:Y:S02]  /*2c8b0*/  IMAD.WIDE R182, R248.reuse, 0x4, R190 ;  /* 0x00000004f8b67825 */ /* 0x050fe400078e02be */
[----:B------:R-:W3:Y:S04]  /*2c8c0*/  LDL.LU.64 R190, [R1+0xa8] ;  /* 0x0000a80001be7983 */ /* 0x000ee80000300a00 */
[----:B-1----:R-:W3:Y:S01]  /*2c8d0*/  LDL.LU.64 R206, [R1+0xa0] ;  /* 0x0000a00001ce7983 */ /* 0x002ee20000300a00 */
[C---:B------:R-:W-:Y:S01]  /*2c8e0*/  IMAD.WIDE R174, R248.reuse, 0x4, R174 ;  /* 0x00000004f8ae7825 */ /* 0x040fe200078e02ae */
[----:B------:R-:W-:Y:S02]  /*2c8f0*/  IADD3 R0, R185, 0x100000, RZ ;  /* 0x00100000b9007810 */ /* 0x000fe40007ffe0ff */
[----:B------:R-:W-:Y:S04]  /*2c900*/  STL.64 [R1+0xd8], R182 ;  /* 0x0000d8b601007387 */ /* 0x000fe80000100a00 */
[----:B------:R1:W-:Y:S04]  /*2c910*/  LDGSTS.E [R2+-0x1e000], [R182.64], !P2 ;  /* 0xe2000000b6027fae */ /* 0x0003e8000d121844 */
[----:B------:R1:W-:Y:S04]  /*2c920*/  STL.64 [R1+0x108], R174 ;  /* 0x000108ae01007387 */ /* 0x0003e80000100a00 */
[----:B------:R1:W-:Y:S04]  /*2c930*/  LDGSTS.E [R0+-0x1de00], [R174.64], !P2 ;  /* 0xe2200000ae007fae */ /* 0x0003e8000d121844 */
[----:B-1----:R-:W3:Y:S04]  /*2c940*/  LDL.LU.64 R174, [R1+0x98] ;  /* 0x0000980001ae7983 */ /* 0x002ee80000300a00 */
[----:B------:R-:W3:Y:S01]  /*2c950*/  LDL.LU.64 R182, [R1+0x88] ;  /* 0x0000880001b67983 */ /* 0x000ee20000300a00 */
        /* <DEDUP_REMOVED lines=8> */
[----:B------:R1:W-:Y:S04]  /*2c9e0*/  LDGSTS.E [R0+-0x1ce00], [R176.64], !P0 ;  /* 0xe3200000b0007fae */ /* 0x0003e8000c121844 */
[----:B-1----:R-:W3:Y:S04]  /*2c9f0*/  LDL.LU.64 R202, [R1+0x78] ;  /* 0x0000780001ca7983 */ /* 0x002ee80000300a00 */
[----:B------:R-:W3:Y:S01]  /*2ca00*/  LDL.LU.64 R176, [R1+0x68] ;  /* 0x0000680001b07983 */ /* 0x000ee20000300a00 */
[----:B------:R-:W-:-:S04]  /*2ca10*/  IADD3 R0, R199, -0x121, RZ ;  /* 0xfffffedfc7007810 */ /* 0x000fc80007ffe0ff */
[----:B------:R-:W-:Y:S02]  /*2ca20*/  ISETP.GE.U32.AND P0, PT, R0, 0x7ffffea0, PT ;  /* 0x7ffffea00000780c */ /* 0x000fe40003f06070 */
[----:B------:R-:W-:Y:S01]  /*2ca30*/  IADD3 R0, R185, 0x100000, RZ ;  /* 0x00100000b9007810 */ /* 0x000fe20007ffe0ff */
[----:B--2---:R-:W-:-:S04]  /*2ca40*/  IMAD.WIDE R214, R248, 0x4, R214 ;  /* 0x00000004f8d67825 */ /* 0x004fc800078e02d6 */
[----:B------:R-:W-:Y:S01]  /*2ca50*/  IMAD.WIDE R180, R248, 0x4, R180 ;  /* 0x00000004f8b47825 */ /* 0x000fe200078e02b4 */
[----:B------:R1:W-:Y:S04]  /*2ca60*/  STL.64 [R1+0xb8], R214 ;  /* 0x0000b8d601007387 */ /* 0x0003e80000100a00 */
[----:B------:R1:W-:Y:S04]  /*2ca70*/  LDGSTS.E [R2+-0x1c000], [R214.64], !P3 ;  /* 0xe4000000d6027fae */ /* 0x0003e8000d921844 */
[----:B------:R2:W-:Y:S04]  /*2ca80*/  STL.64 [R1+0xd0], R180 ;  /* 0x0000d0b401007387 */ /* 0x0005e80000100a00 */
[----:B------:R2:W-:Y:S04]  /*2ca90*/  LDGSTS.E [R0+-0x1be00], [R180.64], !P3 ;  /* 0xe4200000b4007fae */ /* 0x0005e8000d921844 */
[----:B-1----:R-:W4:Y:S04]  /*2caa0*/  LDL.LU.64 R214, [R1+0x58] ;  /* 0x0000580001d67983 */ /* 0x002f280000300a00 */
[----:B--2---:R-:W2:Y:S01]  /*2cab0*/  LDL.LU.64 R180, [R1+0x48] ;  /* 0x0000480001b47983 */ /* 0x004ea20000300a00 */
[----:B------:R-:W-:-:S04]  /*2cac0*/  IADD3 R0, R199, -0x125, RZ ;  /* 0xfffffedbc7007810 */ /* 0x000fc80007ffe0ff */
[----:B------:R-:W-:Y:S02]  /*2cad0*/  ISETP.GE.U32.AND P3, PT, R0, 0x7ffffe9c, PT ;  /* 0x7ffffe9c0000780c */ /* 0x000fe40003f66070 */
[----:B------:R-:W-:Y:S01]  /*2cae0*/  IADD3 R0, R185, 0x100000, RZ ;  /* 0x00100000b9007810 */ /* 0x000fe20007ffe0ff */
[----:B---3--:R-:W-:-:S04]  /*2caf0*/  IMAD.WIDE R190, R248, 0x4, R190 ;  /* 0x00000004f8be7825 */ /* 0x008fc800078e02be */
[C---:B------:R-:W-:Y:S01]  /*2cb00*/  IMAD.WIDE R206, R248.reuse, 0x4, R206 ;  /* 0x00000004f8ce7825 */ /* 0x040fe200078e02ce */
[----:B------:R1:W-:Y:S04]  /*2cb10*/  STL.64 [R1+0xa8], R190 ;  /* 0x0000a8be01007387 */ /* 0x0003e80000100a00 */
[----:B------:R1:W-:Y:S04]  /*2cb20*/  LDGSTS.E [R2+-0x1b000], [R190.64], !P6 ;  /* 0xe5000000be027fae */ /* 0x0003e8000f121844 */
[----:B------:R3:W-:Y:S04]  /*2cb30*/  STL.64 [R1+0xc0], R206 ;  /* 0x0000c0ce01007387 */ /* 0x0007e80000100a00 */
[----:B------:R3:W-:Y:S04]  /*2cb40*/  LDGSTS.E [R0+-0x1ae00], [R206.64], !P6 ;  /* 0xe5200000ce007fae */ /* 0x0007e8000f121844 */
[----:B-1----:R-:W2:Y:S01]  /*2cb50*/  LDL.LU.64 R190, [R1+0x38] ;  /* 0x0000380001be7983 */ /* 0x002ea20000300a00 */
[----:B---3--:R-:W-:Y:S01]  /*2cb60*/  IADD3 R0, R199, -0x129, RZ ;  /* 0xfffffed7c7007810 */ /* 0x008fe20007ffe0ff */
[----:B------:R-:W-:-:S04]  /*2cb70*/  IMAD.WIDE R174, R248, 0x4, R174 ;  /* 0x00000004f8ae7825 */ /* 0x000fc800078e02ae */
[----:B------:R-:W-:Y:S01]  /*2cb80*/  IMAD.WIDE R206, R248, 0x4, R182 ;  /* 0x00000004f8ce7825 */ /* 0x000fe200078e02b6 */
[----:B------:R-:W-:Y:S01]  /*2cb90*/  ISETP.GE.U32.AND P6, PT, R0, 0x7ffffe98, PT ;  /* 0x7ffffe980000780c */ /* 0x000fe20003fc6070 */
[----:B------:R-:W3:Y:S01]  /*2cba0*/  LDL.LU.64 R182, [R1+0x28] ;  /* 0x0000280001b67983 */ /* 0x000ee20000300a00 */
[----:B------:R-:W-:-:S03]  /*2cbb0*/  IADD3 R0, R185, 0x100000, RZ ;  /* 0x00100000b9007810 */ /* 0x000fc60007ffe0ff */
[----:B------:R1:W-:Y:S04]  /*2cbc0*/  STL.64 [R1+0x98], R174 ;  /* 0x000098ae01007387 */ /* 0x0003e80000100a00 */
[----:B------:R1:W-:Y:S04]  /*2cbd0*/  STL.64 [R1+0xb0], R206 ;  /* 0x0000b0ce01007387 */ /* 0x0003e80000100a00 */
[----:B------:R1:W-:Y:S04]  /*2cbe0*/  LDGSTS.E [R2+-0x1a000], [R174.64], !P1 ;  /* 0xe6000000ae027fae */ /* 0x0003e8000c921844 */
        /* <DEDUP_REMOVED lines=8> */
[----:B------:R1:W-:Y:S04]  /*2cc70*/  LDGSTS.E [R2+-0x19000], [R202.64], !P2 ;  /* 0xe7000000ca027fae */ /* 0x0003e8000d121844 */
[----:B------:R1:W-:Y:S02]  /*2cc80*/  LDGSTS.E [R0+-0x18e00], [R176.64], !P2 ;  /* 0xe7200000b0007fae */ /* 0x0003e4000d121844 */
[----:B-1----:R-:W-:-:S04]  /*2cc90*/  IADD3 R0, R199, -0x131, RZ ;  /* 0xfffffecfc7007810 */ /* 0x002fc80007ffe0ff */
[----:B------:R-:W-:Y:S02]  /*2cca0*/  ISETP.GE.U32.AND P2, PT, R0, 0x7ffffe90, PT ;  /* 0x7ffffe900000780c */ /* 0x000fe40003f46070 */
[----:B------:R-:W-:Y:S01]  /*2ccb0*/  IADD3 R0, R185, 0x100000, RZ ;  /* 0x00100000b9007810 */ /* 0x000fe20007ffe0ff */
[----:B-----5:R-:W-:-:S04]  /*2ccc0*/  IMAD.WIDE R226, R248, 0x4, R226 ;  /* 0x00000004f8e27825 */ /* 0x020fc800078e02e2 */
[C---:B------:R-:W-:Y:S01]  /*2ccd0*/  IMAD.WIDE R230, R248.reuse, 0x4, R230 ;  /* 0x00000004f8e67825 */ /* 0x040fe200078e02e6 */
[----:B------:R1:W-:Y:S03]  /*2cce0*/  STL.64 [R1+0x78], R202 ;  /* 0x000078ca01007387 */ /* 0x0003e60000100a00 */
[C---:B------:R-:W-:Y:S01]  /*2ccf0*/  IMAD.WIDE R232, R248.reuse, 0x4, R232 ;  /* 0x00000004f8e87825 */ /* 0x040fe200078e02e8 */
[----:B------:R1:W-:Y:S04]  /*2cd00*/  STL.64 [R1+0xa0], R176 ;  /* 0x0000a0b001007387 */ /* 0x0003e80000100a00 */
[----:B-1----:R-:W3:Y:S04]  /*2cd10*/  LDL.LU.64 R202, [R1+0x25b8] ;  /* 0x0025b80001ca7983 */ /* 0x002ee80000300a00 */
[----:B------:R-:W3:Y:S01]  /*2cd20*/  LDL.LU.64 R176, [R1+0x25b0] ;  /* 0x0025b00001b07983 */ /* 0x000ee20000300a00 */
[----:B------:R-:W-:-:S04]  /*2cd30*/  IMAD.WIDE R240, R248, 0x4, R240 ;  /* 0x00000004f8f07825 */ /* 0x000fc800078e02f0 */
[----:B------:R-:W-:-:S04]  /*2cd40*/  IMAD.WIDE R208, R248, 0x4, R208 ;  /* 0x00000004f8d07825 */ /* 0x000fc800078e02d0 */
[----:B------:R-:W-:-:S04]  /*2cd50*/  IMAD.WIDE R236, R248, 0x4, R236 ;  /* 0x00000004f8ec7825 */ /* 0x000fc800078e02ec */
[----:B----4-:R-:W-:-:S05]  /*2cd60*/  IMAD.WIDE R214, R248, 0x4, R214 ;  /* 0x00000004f8d67825 */ /* 0x010fca00078e02d6 */
[----:B------:R1:W-:Y:S01]  /*2cd70*/  LDGSTS.E [R2+-0x18000], [R214.64], !P0 ;  /* 0xe8000000d6027fae */ /* 0x0003e2000c121844 */
[----:B--2---:R-:W-:-:S05]  /*2cd80*/  IMAD.WIDE R180, R248, 0x4, R180 ;  /* 0x00000004f8b47825 */ /* 0x004fca00078e02b4 */
[----:B------:R2:W-:Y:S04]  /*2cd90*/  LDGSTS.E [R0+-0x17e00], [R180.64], !P0 ;  /* 0xe8200000b4007fae */ /* 0x0005e8000c121844 */
[----:B------:R4:W-:Y:S01]  /*2cda0*/  LDGSTS.E [R2+-0x17000], [R226.64], !P3 ;  /* 0xe9000000e2027fae */ /* 0x0009e2000d921844 */
[----:B--2---:R-:W-:-:S04]  /*2cdb0*/  IADD3 R0, R199, -0x135, RZ ;  /* 0xfffffecbc7007810 */ /* 0x004fc80007ffe0ff */
[----:B------:R-:W-:Y:S02]  /*2cdc0*/  ISETP.GE.U32.AND P0, PT, R0, 0x7ffffe8c, PT ;  /* 0x7ffffe8c0000780c */ /* 0x000fe40003f06070 */
[----:B------:R-:W-:Y:S01]  /*2cdd0*/  IADD3 R0, R185, 0x100000, RZ ;  /* 0x00100000b9007810 */ /* 0x000fe20007ffe0ff */
[----:B------:R-:W-:-:S05]  /*2cde0*/  IMAD.WIDE R190, R248, 0x4, R190 ;  /* 0x00000004f8be7825 */ /* 0x000fca00078e02be */
[----:B------:R2:W-:Y:S04]  /*2cdf0*/  LDGSTS.E [R0+-0x16e00], [R190.64], !P3 ;  /* 0xe9200000be007fae */ /* 0x0005e8000d921844 */
[----:B------:R4:W-:Y:S01]  /*2ce00*/  LDGSTS.E [R2+-0x16000], [R230.64], !P6 ;  /* 0xea000000e6027fae */ /* 0x0009e2000f121844 */
[----:B--2---:R-:W-:Y:S01]  /*2ce10*/  IADD3 R0, R199, -0x139, RZ ;  /* 0xfffffec7c7007810 */ /* 0x004fe20007ffe0ff */
[----:B---3--:R-:W-:-:S03]  /*2ce20*/  IMAD.WIDE R182, R248, 0x4, R182 ;  /* 0x00000004f8b67825 */ /* 0x008fc600078e02b6 */
[----:B------:R-:W-:Y:S02]  /*2ce30*/  ISETP.GE.U32.AND P3, PT, R0, 0x7ffffe88, PT ;  /* 0x7ffffe880000780c */ /* 0x000fe40003f66070 */
[----:B------:R-:W-:-:S05]  /*2ce40*/  IADD3 R0, R185, 0x100000, RZ ;  /* 0x00100000b9007810 */ /* 0x000fca0007ffe0ff */
[----:B------:R2:W-:Y:S04]  /*2ce50*/  LDGSTS.E [R0+-0x15e00], [R182.64], !P6 ;  /* 0xea200000b6007fae */ /* 0x0005e8000f121844 */
[----:B------:R1:W-:Y:S04]  /*2ce60*/  STL.64 [R1+0x58], R214 ;  /* 0x000058d601007387 */ /* 0x0003e80000100a00 */
[----:B------:R4:W-:Y:S01]  /*2ce70*/  LDGSTS.E [R2+-0x15000], [R232.64], !P1 ;  /* 0xeb000000e8027fae */ /* 0x0009e2000c921844 */
[----:B--2---:R-:W-:-:S04]  /*2ce80*/  IADD3 R0, R199, -0x13d, RZ ;  /* 0xfffffec3c7007810 */ /* 0x004fc80007ffe0ff */
[----:B------:R-:W-:Y:S01]  /*2ce90*/  ISETP.GE.U32.AND P6, PT, R0, 0x7ffffe84, PT ;  /* 0x7ffffe840000780c */ /* 0x000fe20003fc6070 */
[----:B------:R-:W-:Y:S01]  /*2cea0*/  IMAD.WIDE R206, R248, 0x4, R206 ;  /* 0x00000004f8ce7825 */ /* 0x000fe200078e02ce */
[----:B------:R-:W-:Y:S01]  /*2ceb0*/  IADD3 R0, R185, 0x100000, RZ ;  /* 0x00100000b9007810 */ /* 0x000fe20007ffe0ff */
[----:B-1----:R-:W2:Y:S04]  /*2cec0*/  LDL.LU.64 R214, [R1+0x25a8] ;  /* 0x0025a80001d67983 */ /* 0x002ea80000300a00 */
[----:B------:R1:W-:Y:S04]  /*2ced0*/  STL.64 [R1+0x88], R180 ;  /* 0x000088b401007387 */ /* 0x0003e80000100a00 */
[----:B------:R3:W-:Y:S04]  /*2cee0*/  LDGSTS.E [R0+-0x14e00], [R206.64], !P1 ;  /* 0xeb200000ce007fae */ /* 0x0007e8000c921844 */
[----:B------:R4:W-:Y:S04]  /*2cef0*/  LDGSTS.E [R2+-0x14000], [R240.64], !P2 ;  /* 0xec000000f0027fae */ /* 0x0009e8000d121844 */
[----:B-1----:R-:W2:Y:S04]  /*2cf00*/  LDL.LU.64 R180, [R1+0x25a0] ;  /* 0x0025a00001b47983 */ /* 0x002ea80000300a00 */
[----:B------:R1:W-:Y:S01]  /*2cf10*/  STL.64 [R1+0x68], R190 ;  /* 0x000068be01007387 */ /* 0x0003e20000100a00 */
[----:B---3--:R-:W-:-:S04]  /*2cf20*/  IADD3 R0, R199, -0x102, RZ ;  /* 0xfffffefec7007810 */ /* 0x008fc80007ffe0ff */
[----:B------:R-:W-:Y:S02]  /*2cf30*/  ISETP.GE.U32.AND P1, PT, R0, 0x7ffffebf, PT ;  /* 0x7ffffebf0000780c */ /* 0x000fe40003f26070 */
[----:B------:R-:W-:Y:S01]  /*2cf40*/  IADD3 R0, R185, 0x100000, RZ ;  /* 0x00100000b9007810 */ /* 0x000fe20007ffe0ff */
[----:B-1----:R-:W3:Y:S04]  /*2cf50*/  LDL.LU.64 R190, [R1+0x2598] ;  /* 0x0025980001be7983 */ /* 0x002ee80000300a00 */
[----:B------:R1:W-:Y:S04]  /*2cf60*/  STL.64 [R1+0x48], R182 ;  /* 0x000048b601007387 */ /* 0x0003e80000100a00 */
[----:B-1----:R-:W2:Y:S04]  /*2cf70*/  LDL.LU.64 R182, [R1+0x2590] ;  /* 0x0025900001b67983 */ /* 0x002ea80000300a00 */
[----:B------:R1:W-:Y:S02]  /*2cf80*/  STL.64 [R1+0x38], R206 ;  /* 0x000038ce01007387 */ /* 0x0003e40000100a00 */
[----:B-1----:R-:W-:-:S05]  /*2cf90*/  IMAD.WIDE R206, R248, 0x4, R238 ;  /* 0x00000004f8ce7825 */ /* 0x002fca00078e02ee */
[----:B------:R1:W-:Y:S04]  /*2cfa0*/  LDGSTS.E [R0+-0x13e00], [R206.64], !P2 ;  /* 0xec200000ce007fae */ /* 0x0003e8000d121844 */
[----:B------:R4:W-:Y:S01]  /*2cfb0*/  STL.64 [R1+0x28], R206 ;  /* 0x000028ce01007387 */ /* 0x0009e20000100a00 */
[----:B------:R-:W-:-:S03]  /*2cfc0*/  IMAD.WIDE R238, R248, 0x4, R6 ;  /* 0x00000004f8ee7825 */ /* 0x000fc600078e0206 */
[----:B------:R4:W-:Y:S01]  /*2cfd0*/  LDGSTS.E [R2+-0x13000], [R208.64], !P0 ;  /* 0xed000000d0027fae */ /* 0x0009e2000c121844 */
[----:B-1----:R-:W-:-:S03]  /*2cfe0*/  IADD3 R0, R199, -0x106, RZ ;  /* 0xfffffefac7007810 */ /* 0x002fc60007ffe0ff */
[----:B----4-:R-:W4:Y:S01]  /*2cff0*/  LDL.LU.64 R206, [R1] ;  /* 0x0000000001ce7983 */ /* 0x010f220000300a00 */
[----:B------:R-:W-:Y:S02]  /*2d000*/  ISETP.GE.U32.AND P2, PT, R0, 0x7ffffebb, PT ;  /* 0x7ffffebb0000780c */ /* 0x000fe40003f46070 */
[----:B------:R-:W-:Y:S01]  /*2d010*/  IADD3 R0, R185, 0x100000, RZ ;  /* 0x00100000b9007810 */ /* 0x000fe20007ffe0ff */
[----:B------:R1:W-:Y:S04]  /*2d020*/  STL.64 [R1+0x18], R236 ;  /* 0x000018ec01007387 */ /* 0x0003e80000100a00 */
[----:B------:R1:W-:Y:S04]  /*2d030*/  LDGSTS.E [R0+-0x12e00], [R236.64], !P0 ;  /* 0xed200000ec007fae */ /* 0x0003e8000c121844 */
[----:B------:R-:W2:Y:S01]  /*2d040*/  LDL.LU.64 R6, [R1+0x10] ;  /* 0x0000100001067983 */ /* 0x000ea20000300a00 */
[----:B-1----:R-:W-:-:S03]  /*2d050*/  IMAD.WIDE R236, R248, 0x4, R8 ;  /* 0x00000004f8ec7825 */ /* 0x002fc600078e0208 */
[----:B------:R-:W2:Y:S01]  /*2d060*/  LDL.LU.64 R8, [R1+0x8] ;  /* 0x0000080001087983 */ /* 0x000ea20000300a00 */
[----:B------:R-:W-:Y:S01]  /*2d070*/  IADD3 R0, R199, -0x10a, RZ ;  /* 0xfffffef6c7007810 */ /* 0x000fe20007ffe0ff */
[----:B------:R-:W-:-:S03]  /*2d080*/  IMAD.WIDE R212, R248, 0x4, R212 ;  /* 0x00000004f8d47825 */ /* 0x000fc600078e02d4 */
[----:B------:R-:W-:Y:S02]  /*2d090*/  ISETP.GE.U32.AND P0, PT, R0, 0x7ffffeb7, PT ;  /* 0x7ffffeb70000780c */ /* 0x000fe40003f06070 */
[----:B------:R-:W-:Y:S01]  /*2d0a0*/  IADD3 R0, R185, 0x100000, RZ ;  /* 0x00100000b9007810 */ /* 0x000fe20007ffe0ff */
[----:B------:R1:W-:Y:S04]  /*2d0b0*/  LDGSTS.E [R2+-0x12000], [R212.64], !P3 ;  /* 0xee000000d4027fae */ /* 0x0003e8000d921844 */
[----:B------:R1:W-:Y:S01]  /*2d0c0*/  LDGSTS.E [R0+-0x11e00], [R238.64], !P3 ;  /* 0xee200000ee007fae */ /* 0x0003e2000d921844 */
[----:B------:R-:W-:-:S04]  /*2d0d0*/  IMAD.WIDE R216, R248, 0x4, R216 ;  /* 0x00000004f8d87825 */ /* 0x000fc800078e02d8 */
[----:B------:R-:W-:Y:S01]  /*2d0e0*/  IMAD.SHL.U32 R184, R184, 0x4, RZ ;  /* 0x00000004b8b87824 */ /* 0x000fe200078e00ff */
[----:B------:R1:W-:Y:S02]  /*2d0f0*/  LDGSTS.E [R2+-0x11000], [R216.64], !P6 ;  /* 0xef000000d8027fae */ /* 0x0003e4000f121844 */
[----:B-1----:R-:W-:-:S04]  /*2d100*/  IADD3 R0, R199, -0x10e, RZ ;  /* 0xfffffef2c7007810 */ /* 0x002fc80007ffe0ff */
[----:B------:R-:W-:Y:S02]  /*2d110*/  ISETP.GE.U32.AND P3, PT, R0, 0x7ffffeb3, PT ;  /* 0x7ffffeb30000780c */ /* 0x000fe40003f66070 */
[----:B------:R-:W-:Y:S02]  /*2d120*/  IADD3 R0, R185, 0x100000, RZ ;  /* 0x00100000b9007810 */ /* 0x000fe40007ffe0ff */
[----:B------:R-:W-:-:S03]  /*2d130*/  LOP3.LUT R184, R184, 0x20, RZ, 0x3c, !PT ;  /* 0x00000020b8b87812 */ /* 0x000fc600078e3cff */
[----:B------:R1:W-:Y:S01]  /*2d140*/  LDGSTS.E [R0+-0x10e00], [R236.64], !P6 ;  /* 0xef200000ec007fae */ /* 0x0003e2000f121844 */
[----:B------:R-:W-:Y:S01]  /*2d150*/  IMAD.WIDE R250, R248, 0x4, R250 ;  /* 0x00000004f8fa7825 */ /* 0x000fe200078e02fa */
[----:B------:R-:W-:-:S05]  /*2d160*/  IADD3 R2, R184, 0x100000, RZ ;  /* 0x00100000b8027810 */ /* 0x000fca0007ffe0ff */
[----:B------:R2:W-:Y:S01]  /*2d170*/  LDGSTS.E [R2+-0x1fc00], [R250.64], !P1 ;  /* 0xe0400000fa027fae */ /* 0x0005e2000c921844 */
[----:B-1----:R-:W-:-:S04]  /*2d180*/  IADD3 R0, R199, -0x112, RZ ;  /* 0xfffffeeec7007810 */ /* 0x002fc80007ffe0ff */
[----:B------:R-:W-:Y:S02]  /*2d190*/  ISETP.GE.U32.AND P6, PT, R0, 0x7ffffeaf, PT ;  /* 0x7ffffeaf0000780c */ /* 0x000fe40003fc6070 */
[----:B------:R-:W-:Y:S01]  /*2d1a0*/  IADD3 R0, R184, 0x100000, RZ ;  /* 0x00100000b8007810 */ /* 0x000fe20007ffe0ff */
[----:B------:R-:W-:-:S04]  /*2d1b0*/  IMAD.WIDE R246, R248, 0x4, R246 ;  /* 0x00000004f8f67825 */ /* 0x000fc800078e02f6 */
[----:B------:R-:W-:-:S04]  /*2d1c0*/  IMAD.WIDE R244, R248, 0x4, R244 ;  /* 0x00000004f8f47825 */ /* 0x000fc800078e02f4 */
[----:B------:R-:W-:-:S04]  /*2d1d0*/  IMAD.WIDE R220, R248, 0x4, R220 ;  /* 0x00000004f8dc7825 */ /* 0x000fc800078e02dc */
[----:B------:R-:W-:-:S04]  /*2d1e0*/  IMAD.WIDE R222, R248, 0x4, R222 ;  /* 0x00000004f8de7825 */ /* 0x000fc800078e02de */
[----:B------:R-:W-:-:S04]  /*2d1f0*/  IMAD.WIDE R224, R248, 0x4, R224 ;  /* 0x00000004f8e07825 */ /* 0x000fc800078e02e0 */
[----:B----4-:R-:W-:-:S05]  /*2d200*/  IMAD.WIDE R206, R248, 0x4, R206 ;  /* 0x00000004f8ce7825 */ /* 0x010fca00078e02ce */
[----:B------:R1:W-:Y:S04]  /*2d210*/  LDGSTS.E [R0+-0x1fa00], [R206.64], !P1 ;  /* 0xe0600000ce007fae */ /* 0x0003e8000c921844 */
[----:B------:R4:W-:Y:S01]  /*2d220*/  LDGSTS.E [R2+-0x1ec00], [R246.64], !P2 ;  /* 0xe1400000f6027fae */ /* 0x0009e2000d121844 */
[----:B-1----:R-:W-:-:S04]  /*2d230*/  IADD3 R0, R199, -0x116, RZ ;  /* 0xfffffeeac7007810 */ /* 0x002fc80007ffe0ff */
[----:B------:R-:W-:Y:S01]  /*2d240*/  ISETP.GE.U32.AND P1, PT, R0, 0x7ffffeab, PT ;  /* 0x7ffffeab0000780c */ /* 0x000fe20003f26070 */
[----:B--2---:R-:W-:Y:S01]  /*2d250*/  IMAD.WIDE R8, R248, 0x4, R8 ;  /* 0x00000004f8087825 */ /* 0x004fe200078e0208 */
[----:B------:R-:W-:-:S05]  /*2d260*/  IADD3 R0, R184, 0x100000, RZ ;  /* 0x00100000b8007810 */ /* 0x000fca0007ffe0ff */
[----:B------:R1:W-:Y:S01]  /*2d270*/  LDGSTS.E [R0+-0x1ea00], [R8.64], !P2 ;  /* 0xe160000008007fae */ /* 0x0003e2000d121844 */
[----:B------:R-:W-:-:S03]  /*2d280*/  IMAD.WIDE R6, R248, 0x4, R6 ;  /* 0x00000004f8067825 */ /* 0x000fc600078e0206 */
[----:B------:R4:W-:Y:S01]  /*2d290*/  LDGSTS.E [R2+-0x1dc00], [R244.64], !P0 ;  /* 0xe2400000f4027fae */ /* 0x0009e2000c121844 */
[----:B-1----:R-:W-:-:S04]  /*2d2a0*/  IADD3 R0, R199, -0x11a, RZ ;  /* 0xfffffee6c7007810 */ /* 0x002fc80007ffe0ff */
[----:B------:R-:W-:Y:S02]  /*2d2b0*/  ISETP.GE.U32.AND P2, PT, R0, 0x7ffffea7, PT ;  /* 0x7ffffea70000780c */ /* 0x000fe40003f46070 */
[----:B------:R-:W-:Y:S01]  /*2d2c0*/  IADD3 R0, R184, 0x100000, RZ ;  /* 0x00100000b8007810 */ /* 0x000fe20007ffe0ff */
[----:B------:R1:W-:Y:S04]  /*2d2d0*/  STL.64 [R1+0x140], R206 ;  /* 0x000140ce01007387 */ /* 0x0003e80000100a00 */
[----:B------:R2:W-:Y:S04]  /*2d2e0*/  LDGSTS.E [R0+-0x1da00], [R6.64], !P0 ;  /* 0xe260000006007fae */ /* 0x0005e8000c121844 */
[----:B------:R4:W-:Y:S04]  /*2d2f0*/  LDGSTS.E [R2+-0x1cc00], [R220.64], !P3 ;  /* 0xe3400000dc027fae */ /* 0x0009e8000d921844 */
[----:B-1----:R-:W3:Y:S01]  /*2d300*/  LDL.LU.64 R206, [R1+0x2588] ;  /* 0x0025880001ce7983 */ /* 0x002ee20000300a00 */
[----:B--2---:R-:W-:-:S03]  /*2d310*/  IADD3 R0, R199, -0x11e, RZ ;  /* 0xfffffee2c7007810 */ /* 0x004fc60007ffe0ff */
[----:B------:R-:W-:Y:S01]  /*2d320*/  STL.64 [R1+0x120], R8 ;  /* 0x0001200801007387 */ /* 0x000fe20000100a00 */
[----:B------:R-:W-:-:S03]  /*2d330*/  ISETP.GE.U32.AND P0, PT, R0, 0x7ffffea3, PT ;  /* 0x7ffffea30000780c */ /* 0x000fc60003f06070 */
[----:B------:R1:W-:Y:S01]  /*2d340*/  STL.64 [R1+0x100], R6 ;  /* 0x0001000601007387 */ /* 0x0003e20000100a00 */
[----:B------:R-:W-:Y:S01]  /*2d350*/  IADD3 R0, R184, 0x100000, RZ ;  /* 0x00100000b8007810 */ /* 0x000fe20007ffe0ff */
[----:B-1----:R-:W-:-:S05]  /*2d360*/  IMAD.WIDE R6, R248, 0x4, R26 ;  /* 0x00000004f8067825 */ /* 0x002fca00078e021a */
[----:B------:R1:W-:Y:S04]  /*2d370*/  LDGSTS.E [R0+-0x1ca00], [R6.64], !P3 ;  /* 0xe360000006007fae */ /* 0x0003e8000d921844 */
[----:B------:R2:W-:Y:S04]  /*2d380*/  STL.64 [R1+0x10], R6 ;  /* 0x0000100601007387 */ /* 0x0005e80000100a00 */
[----:B------:R4:W-:Y:S01]  /*2d390*/  LDGSTS.E [R2+-0x1bc00], [R222.64], !P6 ;  /* 0xe4400000de027fae */ /* 0x0009e2000f121844 */
[----:B-1----:R-:W-:-:S04]  /*2d3a0*/  IADD3 R0, R199, -0x122, RZ ;  /* 0xfffffedec7007810 */ /* 0x002fc80007ffe0ff */
[----:B------:R-:W-:Y:S01]  /*2d3b0*/  ISETP.GE.U32.AND P3, PT, R0, 0x7ffffe9f, PT ;  /* 0x7ffffe9f0000780c */ /* 0x000fe20003f66070 */
[----:B--2---:R-:W-:Y:S01]  /*2d3c0*/  IMAD.WIDE R6, R248, 0x4, R34 ;  /* 0x00000004f8067825 */ /* 0x004fe200078e0222 */
[----:B------:R-:W-:-:S05]  /*2d3d0*/  IADD3 R0, R184, 0x100000, RZ ;  /* 0x00100000b8007810 */ /* 0x000fca0007ffe0ff */
[----:B------:R1:W-:Y:S04]  /*2d3e0*/  LDGSTS.E [R0+-0x1ba00], [R6.64], !P6 ;  /* 0xe460000006007fae */ /* 0x0003e8000f121844 */
[----:B------:R2:W-:Y:S04]  /*2d3f0*/  STL.64 [R1+0x8], R6 ;  /* 0x0000080601007387 */ /* 0x0005e80000100a00 */
[----:B------:R4:W-:Y:S01]  /*2d400*/  LDGSTS.E [R2+-0x1ac00], [R224.64], !P1 ;  /* 0xe5400000e0027fae */ /* 0x0009e2000c921844 */
[----:B-1----:R-:W-:-:S04]  /*2d410*/  IADD3 R0, R199, -0x126, RZ ;  /* 0xfffffedac7007810 */ /* 0x002fc80007ffe0ff */
[----:B------:R-:W-:Y:S01]  /*2d420*/  ISETP.GE.U32.AND P6, PT, R0, 0x7ffffe9b, PT ;  /* 0x7ffffe9b0000780c */ /* 0x000fe20003fc6070 */
[----:B--2---:R-:W-:Y:S01]  /*2d430*/  IMAD.WIDE R6, R248, 0x4, R40 ;  /* 0x00000004f8067825 */ /* 0x004fe200078e0228 */
[----:B------:R-:W-:-:S04]  /*2d440*/  IADD3 R0, R184, 0x100000, RZ ;  /* 0x00100000b8007810 */ /* 0x000fc80007ffe0ff */
[----:B------:R1:W-:Y:S04]  /*2d450*/  STL.64 [R1], R6 ;  /* 0x0000000601007387 */ /* 0x0003e80000100a00 */
[----:B------:R1:W-:Y:S04]  /*2d460*/  LDGSTS.E [R0+-0x1aa00], [R6.64], !P1 ;  /* 0xe560000006007fae */ /* 0x0003e8000c921844 */
[----:B-1----:R-:W2:Y:S04]  /*2d470*/  LDL.LU.64 R6, [R1+0x90] ;  /* 0x0000900001067983 */ /* 0x002ea80000300a00 */
[----:B------:R-:W3:Y:S04]  /*2d480*/  LDL.LU.64 R26, [R1+0x80] ;  /* 0x00008000011a7983 */ /* 0x000ee80000300a00 */
[----:B------:R-:W3:Y:S04]  /*2d490*/  LDL.LU.64 R8, [R1+0x50] ;  /* 0x0000500001087983 */ /* 0x000ee80000300a00 */
[----:B------:R-:W3:Y:S01]  /*2d4a0*/  LDL.LU.64 R198, [R1+0x40] ;  /* 0x0000400001c67983 */ /* 0x000ee20000300a00 */
[----:B------:R-:W-:-:S05]  /*2d4b0*/  IMAD.MOV.U32 R41, RZ, RZ, c[0x0][0x180] ;  /* 0x00006000ff297624 */ /* 0x000fca00078e00ff */
[----:B------:R-:W-:Y:S01]  /*2d4c0*/  IADD3 R0, R41, -0x12a, RZ ;  /* 0xfffffed629007810 */ /* 0x000fe20007ffe0ff */
[----:B------:R-:W-:-:S03]  /*2d4d0*/  IMAD.WIDE R228, R248, 0x4, R228 ;  /* 0x00000004f8e47825 */ /* 0x000fc600078e02e4 */
[----:B------:R-:W-:Y:S01]  /*2d4e0*/  ISETP.GE.U32.AND P1, PT, R0, 0x7ffffe97, PT ;  /* 0x7ffffe970000780c */ /* 0x000fe20003f26070 */
[----:B------:R-:W-:Y:S01]  /*2d4f0*/  IMAD.WIDE R48, R248, 0x4, R48 ;  /* 0x00000004f8307825 */ /* 0x000fe200078e0230 */
[----:B------:R-:W-:Y:S01]  /*2d500*/  IADD3 R0, R184, 0x100000, RZ ;  /* 0x00100000b8007810 */ /* 0x000fe20007ffe0ff */
[----:B------:R4:W-:Y:S04]  /*2d510*/  LDGSTS.E [R2+-0x19c00], [R228.64], !P2 ;  /* 0xe6400000e4027fae */ /* 0x0009e8000d121844 */
        /* <DEDUP_REMOVED lines=62> */
[----:B------:R-:W-:Y:S02]  /*2d900*/  IADD3 R0, R184, 0x100000, RZ ;  /* 0x00100000b8007810 */ /* 0x000fe40007ffe0ff */
[----:B------:R-:W-:Y:S02]  /*2d910*/  LOP3.LUT R184, R185, 0x40, RZ, 0x3c, !PT ;  /* 0x00000040b9b87812 */ /* 0x000fe400078e3cff */
[----:B------:R-:W1:Y:S04]  /*2d920*/  S2R R185, SR_TID.X ;  /* 0x0000000000b97919 */ /* 0x000e680000002100 */
[----:B------:R1:W-:Y:S01]  /*2d930*/  LDGSTS.E [R0+-0x10a00], [R104.64], !P1 ;  /* 0xef60000068007fae */ /* 0x0003e2000c921844 */
[----:B----4-:R-:W-:-:S02]  /*2d940*/  IADD3 R2, R184, 0x100000, RZ ;  /* 0x00100000b8027810 */ /* 0x010fc40007ffe0ff */
[----:B-1----:R-:W-:-:S04]  /*2d950*/  IADD3 R0, R41, -0x113, RZ ;  /* 0xfffffeed29007810 */ /* 0x002fc80007ffe0ff */
[----:B------:R-:W-:Y:S02]  /*2d960*/  ISETP.GE.U32.AND P1, PT, R0, 0x7ffffeae, PT ;  /* 0x7ffffeae0000780c */ /* 0x000fe40003f26070 */
[----:B------:R-:W-:Y:S01]  /*2d970*/  IADD3 R0, R184, 0x100000, RZ ;  /* 0x00100000b8007810 */ /* 0x000fe20007ffe0ff */
[----:B--2---:R-:W-:-:S04]  /*2d980*/  IMAD.WIDE R6, R248, 0x4, R6 ;  /* 0x00000004f8067825 */ /* 0x004fc800078e0206 */
[C---:B---3--:R-:W-:Y:S01]  /*2d990*/  IMAD.WIDE R26, R248.reuse, 0x4, R26 ;  /* 0x00000004f81a7825 */ /* 0x048fe200078e021a */
[----:B------:R1:W-:Y:S04]  /*2d9a0*/  LDGSTS.E [R2+-0x1f800], [R6.64], !P2 ;  /* 0xe080000006027fae */ /* 0x0003e8000d121844 */
[----:B------:R2:W-:Y:S01]  /*2d9b0*/  LDGSTS.E [R0+-0x1f600], [R26.64], !P2 ;  /* 0xe0a000001a007fae */ /* 0x0005e2000d121844 */
[----:B------:R-:W-:-:S03]  /*2d9c0*/  IMAD.WIDE R8, R248, 0x4, R8 ;  /* 0x00000004f8087825 */ /* 0x000fc600078e0208 */
[----:B------:R3:W-:Y:S04]  /*2d9d0*/  STL.64 [R1+0x80], R26 ;  /* 0x0000801a01007387 */ /* 0x0007e80000100a00 */
[----:B------:R1:W-:Y:S01]  /*2d9e0*/  LDGSTS.E [R2+-0x1e800], [R8.64], !P0 ;  /* 0xe180000008027fae */ /* 0x0003e2000c121844 */
[----:B--2---:R-:W-:-:S04]  /*2d9f0*/  IADD3 R0, R41, -0x117, RZ ;  /* 0xfffffee929007810 */ /* 0x004fc80007ffe0ff */
[----:B------:R-:W-:Y:S01]  /*2da00*/  ISETP.GE.U32.AND P2, PT, R0, 0x7ffffeaa, PT ;  /* 0x7ffffeaa0000780c */ /* 0x000fe20003f46070 */
[----:B---3--:R-:W-:Y:S01]  /*2da10*/  IMAD.WIDE R26, R248, 0x4, R198 ;  /* 0x00000004f81a7825 */ /* 0x008fe200078e02c6 */
[----:B------:R-:W-:Y:S02]  /*2da20*/  IADD3 R0, R184, 0x100000, RZ ;  /* 0x00100000b8007810 */ /* 0x000fe40007ffe0ff */
[----:B------:R-:W-:-:S03]  /*2da30*/  LOP3.LUT R199, R185, 0x7f, RZ, 0xc0, !PT ;  /* 0x0000007fb9c77812 */ /* 0x000fc600078ec0ff */
[----:B------:R2:W-:Y:S02]  /*2da40*/  LDGSTS.E [R0+-0x1e600], [R26.64], !P0 ;  /* 0xe1a000001a007fae */ /* 0x0005e4000c121844 */
[----:B------:R-:W-:Y:S01]  /*2da50*/  IMAD.SHL.U32 R40, R199, 0x4, RZ ;  /* 0x00000004c7287824 */ /* 0x000fe200078e00ff */
[----:B--2---:R-:W-:-:S04]  /*2da60*/  IADD3 R0, R41, -0x11b, RZ ;  /* 0xfffffee529007810 */ /* 0x004fc80007ffe0ff */
[----:B------:R-:W-:Y:S02]  /*2da70*/  ISETP.GE.U32.AND P0, PT, R0, 0x7ffffea6, PT ;  /* 0x7ffffea60000780c */ /* 0x000fe40003f06070 */
[----:B------:R-:W-:Y:S02]  /*2da80*/  LOP3.LUT R0, R40, 0x40, RZ, 0x3c, !PT ;  /* 0x0000004028007812 */ /* 0x000fe400078e3cff */
[----:B------:R-:W2:Y:S01]  /*2da90*/  S2R R40, SR_TID.X ;  /* 0x0000000000287919 */ /* 0x000ea20000002100 */
[----:B------:R-:W-:Y:S01]  /*2daa0*/  IMAD.WIDE R242, R248, 0x4, R242 ;  /* 0x00000004f8f27825 */ /* 0x000fe200078e02f2 */
[----:B-1----:R-:W-:-:S05]  /*2dab0*/  IADD3 R2, R0, 0x100000, RZ ;  /* 0x0010000000027810 */ /* 0x002fca0007ffe0ff */
[----:B------:R1:W-:Y:S01]  /*2dac0*/  LDGSTS.E [R2+-0x1d800], [R242.64], !P3 ;  /* 0xe2800000f2027fae */ /* 0x0003e2000d921844 */
[----:B------:R-:W-:Y:S01]  /*2dad0*/  IMAD.WIDE R106, R248, 0x4, R106 ;  /* 0x00000004f86a7825 */ /* 0x000fe200078e026a */
[----:B------:R-:W-:-:S05]  /*2dae0*/  IADD3 R0, R0, 0x100000, RZ ;  /* 0x0010000000007810 */ /* 0x000fca0007ffe0ff */
[----:B------:R3:W-:Y:S01]  /*2daf0*/  LDGSTS.E [R0+-0x1d600], [R106.64], !P3 ;  /* 0xe2a000006a007fae */ /* 0x0007e2000d921844 */
[----:B--2---:R-:W-:-:S05]  /*2db00*/  LOP3.LUT R40, R40, 0x7f, RZ, 0xc0, !PT ;  /* 0x0000007f28287812 */ /* 0x004fca00078ec0ff */
[----:B-1----:R-:W-:Y:S02]  /*2db10*/  IMAD.SHL.U32 R2, R40, 0x4, RZ ;  /* 0x0000000428027824 */ /* 0x002fe400078e00ff */
[----:B------:R-:W1:Y:S01]  /*2db20*/  S2R R40, SR_TID.X ;  /* 0x0000000000287919 */ /* 0x000e620000002100 */
[----:B---3--:R-:W-:-:S04]  /*2db30*/  IADD3 R0, R41, -0x11f, RZ ;  /* 0xfffffee129007810 */ /* 0x008fc80007ffe0ff */
[----:B------:R-:W-:Y:S02]  /*2db40*/  ISETP.GE.U32.AND P3, PT, R0, 0x7ffffea2, PT ;  /* 0x7ffffea20000780c */ /* 0x000fe40003f66070 */
[----:B------:R-:W-:Y:S01]  /*2db50*/  LOP3.LUT R0, R2, 0x40, RZ, 0x3c, !PT ;  /* 0x0000004002007812 */ /* 0x000fe200078e3cff */
[----:B------:R-:W-:-:S03]  /*2db60*/  IMAD.WIDE R110, R248, 0x4, R110 ;  /* 0x00000004f86e7825 */ /* 0x000fc600078e026e */
[----:B------:R-:W-:Y:S01]  /*2db70*/  IADD3 R2, R0, 0x100000, RZ ;  /* 0x0010000000027810 */ /* 0x000fe20007ffe0ff */
[----:B------:R-:W-:Y:S01]  /*2db80*/  IMAD.WIDE R108, R248, 0x4, R108 ;  /* 0x00000004f86c7825 */ /* 0x000fe200078e026c */
[----:B------:R-:W-:-:S03]  /*2db90*/  IADD3 R0, R0, 0x100000, RZ ;  /* 0x0010000000007810 */ /* 0x000fc60007ffe0ff */
[----:B------:R2:W-:Y:S04]  /*2dba0*/  LDGSTS.E [R2+-0x1c800], [R110.64], !P6 ;  /* 0xe38000006e027fae */ /* 0x0005e8000f121844 */
[----:B------:R3:W-:Y:S01]  /*2dbb0*/  LDGSTS.E [R0+-0x1c600], [R108.64], !P6 ;  /* 0xe3a000006c007fae */ /* 0x0007e2000f121844 */
[----:B-1----:R-:W-:-:S05]  /*2dbc0*/  LOP3.LUT R40, R40, 0x7f, RZ, 0xc0, !PT ;  /* 0x0000007f28287812 */ /* 0x002fca00078ec0ff */
[----:B------:R-:W-:Y:S01]  /*2dbd0*/  IMAD.SHL.U32 R40, R40, 0x4, RZ ;  /* 0x0000000428287824 */ /* 0x000fe200078e00ff */
[----:B---3--:R-:W-:-:S04]  /*2dbe0*/  IADD3 R0, R41, -0x123, RZ ;  /* 0xfffffedd29007810 */ /* 0x008fc80007ffe0ff */
[----:B------:R-:W-:Y:S02]  /*2dbf0*/  ISETP.GE.U32.AND P6, PT, R0, 0x7ffffe9e, PT ;  /* 0x7ffffe9e0000780c */ /* 0x000fe40003fc6070 */
[----:B------:R-:W-:Y:S02]  /*2dc00*/  LOP3.LUT R0, R40, 0x40, RZ, 0x3c, !PT ;  /* 0x0000004028007812 */ /* 0x000fe400078e3cff */
[----:B------:R-:W1:Y:S01]  /*2dc10*/  S2R R40, SR_TID.X ;  /* 0x0000000000287919 */ /* 0x000e620000002100 */
[----:B------:R-:W-:Y:S01]  /*2dc20*/  IMAD.WIDE R116, R248, 0x4, R116 ;  /* 0x00000004f8747825 */ /* 0x000fe200078e0274 */
[----:B--2---:R-:W-:-:S05]  /*2dc30*/  IADD3 R2, R0, 0x100000, RZ ;  /* 0x0010000000027810 */ /* 0x004fca0007ffe0ff */
[----:B------:R2:W-:Y:S01]  /*2dc40*/  LDGSTS.E [R2+-0x1b800], [R116.64], !P1 ;  /* 0xe480000074027fae */ /* 0x0005e2000c921844 */
[----:B------:R-:W-:Y:S01]  /*2dc50*/  IMAD.WIDE R112, R248, 0x4, R112 ;  /* 0x00000004f8707825 */ /* 0x000fe200078e0270 */
[----:B------:R-:W-:-:S05]  /*2dc60*/  IADD3 R0, R0, 0x100000, RZ ;  /* 0x0010000000007810 */ /* 0x000fca0007ffe0ff */
[----:B------:R3:W-:Y:S01]  /*2dc70*/  LDGSTS.E [R0+-0x1b600], [R112.64], !P1 ;  /* 0xe4a0000070007fae */ /* 0x0007e2000c921844 */
[----:B-1----:R-:W-:-:S05]  /*2dc80*/  LOP3.LUT R40, R40, 0x7f, RZ, 0xc0, !PT ;  /* 0x0000007f28287812 */ /* 0x002fca00078ec0ff */
[----:B--2---:R-:W-:Y:S02]  /*2dc90*/  IMAD.SHL.U32 R2, R40, 0x4, RZ ;  /* 0x0000000428027824 */ /* 0x004fe400078e00ff */
        /* <DEDUP_REMOVED lines=17> */
[----:B--2---:R-:W-:Y:S02]  /*2ddb0*/  IADD3 R2, R0, 0x100000, RZ ;  /* 0x0010000000027810 */ /* 0x004fe40007ffe0ff */
[----:B------:R2:W-:Y:S04]  /*2ddc0*/  STL.64 [R1+0x40], R26 ;  /* 0x0000401a01007387 */ /* 0x0005e80000100a00 */
[----:B------:R3:W-:Y:S04]  /*2ddd0*/  LDGSTS.E [R2+-0x19800], [R128.64], !P0 ;  /* 0xe680000080027fae */ /* 0x0007e8000c121844 */
[----:B--2---:R-:W2:Y:S04]  /*2dde0*/  LDL.LU.64 R26, [R1+0x70] ;  /* 0x00007000011a7983 */ /* 0x004ea80000300a00 */
[----:B------:R-:W4:Y:S01]  /*2ddf0*/  LDL.LU.64 R184, [R1+0x60] ;  /* 0x0000600001b87983 */ /* 0x000f220000300a00 */
[----:B-1----:R-:W-:Y:S01]  /*2de00*/  LOP3.LUT R40, R40, 0x7f, RZ, 0xc0, !PT ;  /* 0x0000007f28287812 */ /* 0x002fe200078ec0ff */
[----:B------:R-:W-:Y:S01]  /*2de10*/  IMAD.WIDE R118, R248, 0x4, R118 ;  /* 0x00000004f8767825 */ /* 0x000fe200078e0276 */
[----:B------:R-:W-:Y:S01]  /*2de20*/  IADD3 R0, R0, 0x100000, RZ ;  /* 0x0010000000007810 */ /* 0x000fe20007ffe0ff */
[----:B------:R-:W2:Y:S02]  /*2de30*/  LDL.LU.64 R34, [R1+0x30] ;  /* 0x0000300001227983 */ /* 0x000ea40000300a00 */
[----:B---3--:R-:W-:-:S02]  /*2de40*/  IMAD.SHL.U32 R2, R40, 0x4, RZ ;  /* 0x0000000428027824 */ /* 0x008fc400078e00ff */
[----:B------:R-:W1:Y:S04]  /*2de50*/  S2R R40, SR_TID.X ;  /* 0x0000000000287919 */ /* 0x000e680000002100 */
[----:B------:R-:W3:Y:S04]  /*2de60*/  LDL.LU.64 R198, [R1+0x20] ;  /* 0x0000200001c67983 */ /* 0x000ee80000300a00 */
[----:B------:R1:W-:Y:S01]  /*2de70*/  LDGSTS.E [R0+-0x19600], [R118.64], !P0 ;  /* 0xe6a0000076007fae */ /* 0x0003e2000c121844 */
[----:B------:R-:W-:Y:S01]  /*2de80*/  IMAD.WIDE R134, R248, 0x4, R134 ;  /* 0x00000004f8867825 */ /* 0x000fe200078e0286 */
[----:B-1----:R-:W-:-:S04]  /*2de90*/  IADD3 R0, R41, -0x12f, RZ ;  /* 0xfffffed129007810 */ /* 0x002fc80007ffe0ff */
[----:B------:R-:W-:Y:S02]  /*2dea0*/  ISETP.GE.U32.AND P0, PT, R0, 0x7ffffe92, PT ;  /* 0x7ffffe920000780c */ /* 0x000fe40003f06070 */
[----:B------:R-:W-:Y:S01]  /*2deb0*/  LOP3.LUT R0, R2, 0x40, RZ, 0x3c, !PT ;  /* 0x0000004002007812 */ /* 0x000fe200078e3cff */
[----:B------:R-:W-:Y:S01]  /*2dec0*/  IMAD.WIDE R120, R248, 0x4, R120 ;  /* 0x00000004f8787825 */ /* 0x000fe200078e0278 */
[----:B------:R-:W-:Y:S02]  /*2ded0*/  LOP3.LUT R40, R40, 0x7f, RZ, 0xc0, !PT ;  /* 0x0000007f28287812 */ /* 0x000fe400078ec0ff */
[C---:B------:R-:W-:Y:S02]  /*2dee0*/  IADD3 R2, R0.reuse, 0x100000, RZ ;  /* 0x0010000000027810 */ /* 0x040fe40007ffe0ff */
[----:B------:R-:W-:Y:S01]  /*2def0*/  IADD3 R0, R0, 0x100000, RZ ;  /* 0x0010000000007810 */ /* 0x000fe20007ffe0ff */
[----:B------:R-:W-:Y:S02]  /*2df00*/  IMAD.SHL.U32 R40, R40, 0x4, RZ ;  /* 0x0000000428287824 */ /* 0x000fe400078e00ff */
[----:B------:R1:W-:Y:S04]  /*2df10*/  LDGSTS.E [R2+-0x18800], [R134.64], !P3 ;  /* 0xe780000086027fae */ /* 0x0003e8000d921844 */
[----:B------:R1:W-:Y:S02]  /*2df20*/  LDGSTS.E [R0+-0x18600], [R120.64], !P3 ;  /* 0xe7a0000078007fae */ /* 0x0003e4000d921844 */
[----:B-1----:R-:W-:-:S04]  /*2df30*/  IADD3 R0, R41, -0x133, RZ ;  /* 0xfffffecd29007810 */ /* 0x002fc80007ffe0ff */
[----:B------:R-:W-:Y:S02]  /*2df40*/  ISETP.GE.U32.AND P3, PT, R0, 0x7ffffe8e, PT ;  /* 0x7ffffe8e0000780c */ /* 0x000fe40003f66070 */
[----:B------:R-:W-:Y:S02]  /*2df50*/  LOP3.LUT R0, R40, 0x40, RZ, 0x3c, !PT ;  /* 0x0000004028007812 */ /* 0x000fe400078e3cff */
[----:B------:R-:W1:Y:S01]  /*2df60*/  S2R R40, SR_TID.X ;  /* 0x0000000000287919 */ /* 0x000e620000002100 */
[----:B------:R-:W-:Y:S01]  /*2df70*/  IMAD.WIDE R140, R248, 0x4, R140 ;  /* 0x00000004f88c7825 */ /* 0x000fe200078e028c */
[----:B------:R-:W-:-:S05]  /*2df80*/  IADD3 R2, R0, 0x100000, RZ ;  /* 0x0010000000027810 */ /* 0x000fca0007ffe0ff */
[----:B------:R1:W-:Y:S01]  /*2df90*/  LDGSTS.E [R2+-0x17800], [R140.64], !P6 ;  /* 0xe88000008c027fae */ /* 0x0003e2000f121844 */
[----:B------:R-:W-:Y:S01]  /*2dfa0*/  IMAD.WIDE R124, R248, 0x4, R124 ;  /* 0x00000004f87c7825 */ /* 0x000fe200078e027c */
[----:B------:R-:W-:-:S05]  /*2dfb0*/  IADD3 R0, R0, 0x100000, RZ ;  /* 0x0010000000007810 */ /* 0x000fca0007ffe0ff */
[----:B------:R1:W-:Y:S02]  /*2dfc0*/  LDGSTS.E [R0+-0x17600], [R124.64], !P6 ;  /* 0xe8a000007c007fae */ /* 0x0003e4000f121844 */
[----:B-1----:R-:W-:-:S05]  /*2dfd0*/  LOP3.LUT R40, R40, 0x7f, RZ, 0xc0, !PT ;  /* 0x0000007f28287812 */ /* 0x002fca00078ec0ff */
[----:B------:R-:W-:Y:S02]  /*2dfe0*/  IMAD.SHL.U32 R2, R40, 0x4, RZ ;  /* 0x0000000428027824 */ /* 0x000fe400078e00ff */
[----:B------:R-:W1:Y:S01]  /*2dff0*/  S2R R40, SR_TID.X ;  /* 0x0000000000287919 */ /* 0x000e620000002100 */
[----:B------:R-:W-:-:S04]  /*2e000*/  IADD3 R0, R41, -0x137, RZ ;  /* 0xfffffec929007810 */ /* 0x000fc80007ffe0ff */
[----:B------:R-:W-:Y:S02]  /*2e010*/  ISETP.GE.U32.AND P6, PT, R0, 0x7ffffe8a, PT ;  /* 0x7ffffe8a0000780c */ /* 0x000fe40003fc6070 */
[----:B------:R-:W-:Y:S01]  /*2e020*/  LOP3.LUT R0, R2, 0x40, RZ, 0x3c, !PT ;  /* 0x0000004002007812 */ /* 0x000fe200078e3cff */
[----:B------:R-:W-:-:S03]  /*2e030*/  IMAD.WIDE R146, R248, 0x4, R146 ;  /* 0x00000004f8927825 */ /* 0x000fc600078e0292 */
[----:B------:R-:W-:Y:S01]  /*2e040*/  IADD3 R2, R0, 0x100000, RZ ;  /* 0x0010000000027810 */ /* 0x000fe20007ffe0ff */
[----:B------:R-:W-:Y:S01]  /*2e050*/  IMAD.WIDE R126, R248, 0x4, R126 ;  /* 0x00000004f87e7825 */ /* 0x000fe200078e027e */
[----:B------:R-:W-:-:S03]  /*2e060*/  IADD3 R0, R0, 0x100000, RZ ;  /* 0x0010000000007810 */ /* 0x000fc60007ffe0ff */
[----:B------:R1:W-:Y:S04]  /*2e070*/  LDGSTS.E [R2+-0x16800], [R146.64], !P1 ;  /* 0xe980000092027fae */ /* 0x0003e8000c921844 */
[----:B------:R1:W-:Y:S02]  /*2e080*/  LDGSTS.E [R0+-0x16600], [R126.64], !P1 ;  /* 0xe9a000007e007fae */ /* 0x0003e4000c921844 */
[----:B-1----:R-:W-:-:S05]  /*2e090*/  LOP3.LUT R40, R40, 0x7f, RZ, 0xc0, !PT ;  /* 0x0000007f28287812 */ /* 0x002fca00078ec0ff */
[----:B------:R-:W-:Y:S01]  /*2e0a0*/  IMAD.SHL.U32 R40, R40, 0x4, RZ ;  /* 0x0000000428287824 */ /* 0x000fe200078e00ff */
[----:B------:R-:W-:-:S04]  /*2e0b0*/  IADD3 R0, R41, -0x13b, RZ ;  /* 0xfffffec529007810 */ /* 0x000fc80007ffe0ff */
        /* <DEDUP_REMOVED lines=53> */
[----:B------:R1:W-:Y:S02]  /*2e410*/  LDGSTS.E [R2+-0x11800], [R172.64], !P1 ;  /* 0xee800000ac027fae */ /* 0x0003e4000c921844 */
[----:B-1----:R-:W-:-:S05]  /*2e420*/  LOP3.LUT R40, R40, 0x7f, RZ, 0xc0, !PT ;  /* 0x0000007f28287812 */ /* 0x002fca00078ec0ff */
[----:B------:R-:W-:Y:S02]  /*2e430*/  IMAD.SHL.U32 R2, R40, 0x4, RZ ;  /* 0x0000000428027824 */ /* 0x000fe400078e00ff */
[----:B------:R-:W1:Y:S01]  /*2e440*/  S2R R40, SR_TID.X ;  /* 0x0000000000287919 */ /* 0x000e620000002100 */
[----:B------:R-:W-:Y:S01]  /*2e450*/  IMAD.WIDE R142, R248, 0x4, R142 ;  /* 0x00000004f88e7825 */ /* 0x000fe200078e028e */
[----:B------:R-:W-:-:S05]  /*2e460*/  IADD3 R0, R0, 0x100000, RZ ;  /* 0x0010000000007810 */ /* 0x000fca0007ffe0ff */
[----:B------:R2:W-:Y:S01]  /*2e470*/  LDGSTS.E [R0+-0x11600], [R142.64], !P1 ;  /* 0xeea000008e007fae */ /* 0x0005e2000c921844 */
[----:B------:R-:W-:Y:S01]  /*2e480*/  IMAD.WIDE R178, R248, 0x4, R178 ;  /* 0x00000004f8b27825 */ /* 0x000fe200078e02b2 */
[----:B--2---:R-:W-:-:S04]  /*2e490*/  IADD3 R0, R41, -0x110, RZ ;  /* 0xfffffef029007810 */ /* 0x004fc80007ffe0ff */
[----:B------:R-:W-:Y:S02]  /*2e4a0*/  ISETP.GE.U32.AND P1, PT, R0, 0x7ffffeb1, PT ;  /* 0x7ffffeb10000780c */ /* 0x000fe40003f26070 */
[----:B------:R-:W-:Y:S02]  /*2e4b0*/  LOP3.LUT R0, R2, 0x40, RZ, 0x3c, !PT ;  /* 0x0000004002007812 */ /* 0x000fe400078e3cff */
[----:B-1----:R-:W-:Y:S01]  /*2e4c0*/  LOP3.LUT R40, R40, 0x7f, RZ, 0xc0, !PT ;  /* 0x0000007f28287812 */ /* 0x002fe200078ec0ff */
[----:B------:R-:W-:Y:S01]  /*2e4d0*/  IMAD.WIDE R144, R248, 0x4, R144 ;  /* 0x00000004f8907825 */ /* 0x000fe200078e0290 */
[C---:B------:R-:W-:Y:S02]  /*2e4e0*/  IADD3 R2, R0.reuse, 0x100000, RZ ;  /* 0x0010000000027810 */ /* 0x040fe40007ffe0ff */
[----:B------:R-:W-:Y:S01]  /*2e4f0*/  IADD3 R0, R0, 0x100000, RZ ;  /* 0x0010000000007810 */ /* 0x000fe20007ffe0ff */
[----:B------:R-:W-:Y:S02]  /*2e500*/  IMAD.SHL.U32 R40, R40, 0x4, RZ ;  /* 0x0000000428287824 */ /* 0x000fe400078e00ff */
[----:B------:R1:W-:Y:S03]  /*2e510*/  LDGSTS.E [R2+-0x10800], [R178.64], !P2 ;  /* 0xef800000b2027fae */ /* 0x0003e6000d121844 */
[----:B------:R-:W-:Y:S01]  /*2e520*/  LOP3.LUT R40, R40, 0x60, RZ, 0x3c, !PT ;  /* 0x0000006028287812 */ /* 0x000fe200078e3cff */
[----:B------:R2:W-:Y:S01]  /*2e530*/  LDGSTS.E [R0+-0x10600], [R144.64], !P2 ;  /* 0xefa0000090007fae */ /* 0x0005e2000d121844 */
[----:B------:R-:W-:-:S04]  /*2e540*/  IMAD.WIDE R26, R248, 0x4, R26 ;  /* 0x00000004f81a7825 */ /* 0x000fc800078e021a */
[----:B----4-:R-:W-:Y:S01]  /*2e550*/  IMAD.WIDE R184, R248, 0x4, R184 ;  /* 0x00000004f8b87825 */ /* 0x010fe200078e02b8 */
[----:B-1----:R-:W-:Y:S02]  /*2e560*/  IADD3 R2, R40, 0x100000, RZ ;  /* 0x0010000028027810 */ /* 0x002fe40007ffe0ff */
[----:B--2---:R-:W-:-:S03]  /*2e570*/  IADD3 R0, R41, -0x114, RZ ;  /* 0xfffffeec29007810 */ /* 0x004fc60007ffe0ff */
[----:B------:R1:W-:Y:S01]  /*2e580*/  LDGSTS.E [R2+-0x1f400], [R26.64], !P0 ;  /* 0xe0c000001a027fae */ /* 0x0003e2000c121844 */
[----:B------:R-:W-:Y:S02]  /*2e590*/  ISETP.GE.U32.AND P2, PT, R0, 0x7ffffead, PT ;  /* 0x7ffffead0000780c */ /* 0x000fe40003f46070 */
[----:B------:R-:W-:-:S05]  /*2e5a0*/  IADD3 R0, R40, 0x100000, RZ ;  /* 0x0010000028007810 */ /* 0x000fca0007ffe0ff */
[----:B------:R2:W-:Y:S01]  /*2e5b0*/  LDGSTS.E [R0+-0x1f200], [R184.64], !P0 ;  /* 0xe0e00000b8007fae */ /* 0x0005e2000c121844 */
[----:B------:R-:W-:-:S04]  /*2e5c0*/  IMAD.WIDE R34, R248, 0x4, R34 ;  /* 0x00000004f8227825 */ /* 0x000fc800078e0222 */
[----:B---3--:R-:W-:Y:S01]  /*2e5d0*/  IMAD.WIDE R198, R248, 0x4, R198 ;  /* 0x00000004f8c67825 */ /* 0x008fe200078e02c6 */
[----:B------:R1:W-:Y:S01]  /*2e5e0*/  LDGSTS.E [R2+-0x1e400], [R34.64], !P3 ;  /* 0xe1c0000022027fae */ /* 0x0003e2000d921844 */
[----:B--2---:R-:W-:-:S04]  /*2e5f0*/  IADD3 R0, R41, -0x118, RZ ;  /* 0xfffffee829007810 */ /* 0x004fc80007ffe0ff */
[----:B------:R-:W-:Y:S02]  /*2e600*/  ISETP.GE.U32.AND P0, PT, R0, 0x7ffffea9, PT ;  /* 0x7ffffea90000780c */ /* 0x000fe40003f06070 */
[----:B------:R-:W-:-:S05]  /*2e610*/  IADD3 R0, R40, 0x100000, RZ ;  /* 0x0010000028007810 */ /* 0x000fca0007ffe0ff */
[----:B------:R2:W-:Y:S01]  /*2e620*/  LDGSTS.E [R0+-0x1e200], [R198.64], !P3 ;  /* 0xe1e00000c6007fae */ /* 0x0005e2000d921844 */
[----:B------:R-:W-:-:S04]  /*2e630*/  IMAD.WIDE R188, R248, 0x4, R188 ;  /* 0x00000004f8bc7825 */ /* 0x000fc800078e02bc */
[----:B------:R-:W-:Y:S01]  /*2e640*/  IMAD.WIDE R150, R248, 0x4, R150 ;  /* 0x00000004f8967825 */ /* 0x000fe200078e0296 */
        /* <DEDUP_REMOVED lines=33> */
[----:B------:R-:W-:-:S03]  /*2e860*/  IMAD.WIDE R210, R248, 0x4, R210 ;  /* 0x00000004f8d27825 */ /* 0x000fc600078e02d2 */
[----:B------:R3:W-:Y:S01]  /*2e870*/  STL.64 [R1+0x50], R184 ;  /* 0x000050b801007387 */ /* 0x0007e20000100a00 */
[----:B------:R-:W-:-:S03]  /*2e880*/  IMAD.WIDE R164, R248, 0x4, R164 ;  /* 0x00000004f8a47825 */ /* 0x000fc600078e02a4 */
[----:B------:R1:W-:Y:S01]  /*2e890*/  LDGSTS.E [R2+-0x18400], [R210.64], !P6 ;  /* 0xe7c00000d2027fae */ /* 0x0003e2000f121844 */
[----:B--2---:R-:W-:-:S04]  /*2e8a0*/  IADD3 R0, R41, -0x130, RZ ;  /* 0xfffffed029007810 */ /* 0x004fc80007ffe0ff */
[----:B------:R-:W-:Y:S01]  /*2e8b0*/  ISETP.GE.U32.AND P3, PT, R0, 0x7ffffe91, PT ;  /* 0x7ffffe910000780c */ /* 0x000fe20003f66070 */
[----:B---3--:R-:W2:Y:S01]  /*2e8c0*/  LDL.LU.64 R184, [R1+0x2580] ;  /* 0x0025800001b87983 */ /* 0x008ea20000300a00 */
[----:B------:R-:W-:-:S05]  /*2e8d0*/  IADD3 R0, R40, 0x100000, RZ ;  /* 0x0010000028007810 */ /* 0x000fca0007ffe0ff */
[----:B------:R3:W-:Y:S04]  /*2e8e0*/  LDGSTS.E [R0+-0x18200], [R164.64], !P6 ;  /* 0xe7e00000a4007fae */ /* 0x0007e8000f121844 */
[----:B------:R4:W-:Y:S01]  /*2e8f0*/  STL.64 [R1+0x20], R198 ;  /* 0x000020c601007387 */ /* 0x0009e20000100a00 */
[----:B---3--:R-:W-:-:S03]  /*2e900*/  IADD3 R0, R41, -0x134, RZ ;  /* 0xfffffecc29007810 */ /* 0x008fc60007ffe0ff */
[----:B------:R-:W3:Y:S04]  /*2e910*/  S2R R41, SR_TID.X ;  /* 0x0000000000297919 */ /* 0x000ee80000002100 */
[----:B----4-:R-:W4:Y:S01]  /*2e920*/  LDL.LU.64 R198, [R1+0x2578] ;  /* 0x0025780001c67983 */ /* 0x010f220000300a00 */
[----:B------:R-:W-:Y:S01]  /*2e930*/  ISETP.GE.U32.AND P6, PT, R0, 0x7ffffe8d, PT ;  /* 0x7ffffe8d0000780c */ /* 0x000fe20003fc6070 */
[----:B------:R-:W-:Y:S01]  /*2e940*/  IMAD.WIDE R218, R248, 0x4, R218 ;  /* 0x00000004f8da7825 */ /* 0x000fe200078e02da */
[----:B------:R-:W-:-:S03]  /*2e950*/  IADD3 R0, R40, 0x100000, RZ ;  /* 0x0010000028007810 */ /* 0x000fc60007ffe0ff */
[----:B------:R-:W-:Y:S01]  /*2e960*/  IMAD.WIDE R168, R248, 0x4, R168 ;  /* 0x00000004f8a87825 */ /* 0x000fe200078e02a8 */
[----:B------:R1:W-:Y:S04]  /*2e970*/  LDGSTS.E [R2+-0x17400], [R218.64], !P1 ;  /* 0xe8c00000da027fae */ /* 0x0003e8000c921844 */
[----:B------:R1:W-:Y:S01]  /*2e980*/  LDGSTS.E [R0+-0x17200], [R168.64], !P1 ;  /* 0xe8e00000a8007fae */ /* 0x0003e2000c921844 */
[----:B---3--:R-:W-:Y:S01]  /*2e990*/  LOP3.LUT R41, R41, 0x7f, RZ, 0xc0, !PT ;  /* 0x0000007f29297812 */ /* 0x008fe200078ec0ff */
[----:B-1----:R-:W-:-:S04]  /*2e9a0*/  IMAD.MOV.U32 R0, RZ, RZ, c[0x0][0x180] ;  /* 0x00006000ff007624 */ /* 0x002fc800078e00ff */
[----:B------:R-:W-:Y:S01]  /*2e9b0*/  IMAD.SHL.U32 R2, R41, 0x4, RZ ;  /* 0x0000000429027824 */ /* 0x000fe200078e00ff */
[----:B------:R-:W-:-:S04]  /*2e9c0*/  IADD3 R0, R0, -0x138, RZ ;  /* 0xfffffec800007810 */ /* 0x000fc80007ffe0ff */
[----:B------:R-:W-:Y:S02]  /*2e9d0*/  ISETP.GE.U32.AND P1, PT, R0, 0x7ffffe89, PT ;  /* 0x7ffffe890000780c */ /* 0x000fe40003f26070 */
[----:B------:R-:W-:Y:S01]  /*2e9e0*/  LOP3.LUT R0, R2, 0x60, RZ, 0x3c, !PT ;  /* 0x0000006002007812 */ /* 0x000fe200078e3cff */
[----:B------:R-:W-:-:S03]  /*2e9f0*/  IMAD.WIDE R186, R248, 0x4, R186 ;  /* 0x00000004f8ba7825 */ /* 0x000fc600078e02ba */
[----:B------:R-:W-:-:S05]  /*2ea00*/  IADD3 R2, R0, 0x100000, RZ ;  /* 0x0010000000027810 */ /* 0x000fca0007ffe0ff */
[----:B------:R1:W-:Y:S04]  /*2ea10*/  LDGSTS.E [R2+-0x16400], [R186.64], !P2 ;  /* 0xe9c00000ba027fae */ /* 0x0003e8000d121844 */
[----:B-1----:R-:W1:Y:S01]  /*2ea20*/  S2R R2, SR_TID.X ;  /* 0x0000000000027919 */ /* 0x002e620000002100 */
[----:B------:R-:W-:Y:S01]  /*2ea30*/  IMAD.WIDE R170, R248, 0x4, R170 ;  /* 0x00000004f8aa7825 */ /* 0x000fe200078e02aa */
[----:B------:R-:W-:-:S05]  /*2ea40*/  IADD3 R0, R0, 0x100000, RZ ;  /* 0x0010000000007810 */ /* 0x000fca0007ffe0ff */
[----:B------:R3:W-:Y:S02]  /*2ea50*/  LDGSTS.E [R0+-0x16200], [R170.64], !P2 ;  /* 0xe9e00000aa007fae */ /* 0x0007e4000d121844 */
[----:B---3--:R-:W-:Y:S02]  /*2ea60*/  MOV R0, c[0x0][0x180] ;  /* 0x0000600000007a02 */ /* 0x008fe40000000f00 */
[----:B-1----:R-:W-:Y:S02]  /*2ea70*/  LOP3.LUT R2, R2, 0x7f, RZ, 0xc0, !PT ;  /* 0x0000007f02027812 */ /* 0x002fe400078ec0ff */
[----:B------:R-:W-:-:S03]  /*2ea80*/  IADD3 R0, R0, -0x13c, RZ ;  /* 0xfffffec400007810 */ /* 0x000fc60007ffe0ff */
[----:B------:R-:W-:Y:S01]  /*2ea90*/  IMAD.SHL.U32 R2, R2, 0x4, RZ ;  /* 0x0000000402027824 */ /* 0x000fe200078e00ff */
[----:B------:R-:W-:-:S04]  /*2eaa0*/  ISETP.GE.U32.AND P2, PT, R0, 0x7ffffe85, PT ;  /* 0x7ffffe850000780c */ /* 0x000fc80003f46070 */
[----:B------:R-:W-:Y:S01]  /*2eab0*/  LOP3.LUT R0, R2, 0x60, RZ, 0x3c, !PT ;  /* 0x0000006002007812 */ /* 0x000fe200078e3cff */
[----:B------:R-:W-:-:S03]  /*2eac0*/  IMAD.WIDE R194, R248, 0x4, R194 ;  /* 0x00000004f8c27825 */ /* 0x000fc600078e02c2 */
[----:B------:R-:W-:-:S05]  /*2ead0*/  IADD3 R2, R0, 0x100000, RZ ;  /* 0x0010000000027810 */ /* 0x000fca0007ffe0ff */
[----:B------:R1:W-:Y:S04]  /*2eae0*/  LDGSTS.E [R2+-0x15400], [R194.64], !P0 ;  /* 0xeac00000c2027fae */ /* 0x0003e8000c121844 */
[----:B-1----:R-:W1:Y:S01]  /*2eaf0*/  S2R R2, SR_TID.X ;  /* 0x0000000000027919 */ /* 0x002e620000002100 */
[----:B------:R-:W-:Y:S01]  /*2eb00*/  IMAD.WIDE R174, R248, 0x4, R174 ;  /* 0x00000004f8ae7825 */ /* 0x000fe200078e02ae */
[----:B------:R-:W-:-:S05]  /*2eb10*/  IADD3 R0, R0, 0x100000, RZ ;  /* 0x0010000000007810 */ /* 0x000fca0007ffe0ff */
[----:B------:R3:W-:Y:S01]  /*2eb20*/  LDGSTS.E [R0+-0x15200], [R174.64], !P0 ;  /* 0xeae00000ae007fae */ /* 0x0007e2000c121844 */
[----:B------:R-:W-:Y:S01]  /*2eb30*/  IMAD.WIDE R202, R248, 0x4, R202 ;  /* 0x00000004f8ca7825 */ /* 0x000fe200078e02ca */
[----:B-1----:R-:W-:-:S05]  /*2eb40*/  LOP3.LUT R2, R2, 0x7f, RZ, 0xc0, !PT ;  /* 0x0000007f02027812 */ /* 0x002fca00078ec0ff */
[----:B------:R-:W-:-:S05]  /*2eb50*/  IMAD.SHL.U32 R2, R2, 0x4, RZ ;  /* 0x0000000402027824 */ /* 0x000fca00078e00ff */
[----:B---3--:R-:W-:-:S04]  /*2eb60*/  LOP3.LUT R0, R2, 0x60, RZ, 0x3c, !PT ;  /* 0x0000006002007812 */ /* 0x008fc800078e3cff */
        /* <DEDUP_REMOVED lines=19> */
[----:B---3--:R-:W-:Y:S01]  /*2eca0*/  LOP3.LUT R0, R2, 0x60, RZ, 0x3c, !PT ;  /* 0x0000006002007812 */ /* 0x008fe200078e3cff */
[----:B------:R-:W-:-:S03]  /*2ecb0*/  IMAD.WIDE R182, R248, 0x4, R182 ;  /* 0x00000004f8b67825 */ /* 0x000fc600078e02b6 */
[C---:B------:R-:W-:Y:S02]  /*2ecc0*/  IADD3 R2, R0.reuse, 0x100000, RZ ;  /* 0x0010000000027810 */ /* 0x040fe40007ffe0ff */
[----:B------:R-:W-:-:S03]  /*2ecd0*/  IADD3 R0, R0, 0x100000, RZ ;  /* 0x0010000000007810 */ /* 0x000fc60007ffe0ff */
[----:B------:R1:W-:Y:S04]  /*2ece0*/  LDGSTS.E [R2+-0x12400], [R190.64], !P1 ;  /* 0xedc00000be027fae */ /* 0x0003e8000c921844 */
[----:B------:R3:W-:Y:S04]  /*2ecf0*/  LDGSTS.E [R0+-0x12200], [R182.64], !P1 ;  /* 0xede00000b6007fae */ /* 0x0007e8000c921844 */
[----:B---3--:R-:W3:Y:S01]  /*2ed00*/  S2R R0, SR_TID.X ;  /* 0x0000000000007919 */ /* 0x008ee20000002100 */
[----:B-1----:R-:W-:-:S05]  /*2ed10*/  IMAD.MOV.U32 R2, RZ, RZ, c[0x0][0x180] ;  /* 0x00006000ff027624 */ /* 0x002fca00078e00ff */
[----:B------:R-:W-:Y:S01]  /*2ed20*/  IADD3 R2, R2, -0x140, RZ ;  /* 0xfffffec002027810 */ /* 0x000fe20007ffe0ff */
[----:B------:R-:W-:-:S03]  /*2ed30*/  IMAD.WIDE R206, R248, 0x4, R206 ;  /* 0x00000004f8ce7825 */ /* 0x000fc600078e02ce */
[----:B------:R-:W-:Y:S02]  /*2ed40*/  ISETP.GE.U32.AND P0, PT, R2, 0x7ffffe81, PT ;  /* 0x7ffffe810200780c */ /* 0x000fe40003f06070 */
[----:B---3--:R-:W-:-:S05]  /*2ed50*/  LOP3.LUT R0, R0, 0x7f, RZ, 0xc0, !PT ;  /* 0x0000007f00007812 */ /* 0x008fca00078ec0ff */
[----:B------:R-:W-:-:S05]  /*2ed60*/  IMAD.SHL.U32 R0, R0, 0x4, RZ ;  /* 0x0000000400007824 */ /* 0x000fca00078e00ff */
[----:B------:R-:W-:-:S04]  /*2ed70*/  LOP3.LUT R0, R0, 0x60, RZ, 0x3c, !PT ;  /* 0x0000006000007812 */ /* 0x000fc800078e3cff */
[----:B------:R-:W-:-:S05]  /*2ed80*/  IADD3 R2, R0, 0x100000, RZ ;  /* 0x0010000000027810 */ /* 0x000fca0007ffe0ff */
[----:B------:R1:W-:Y:S04]  /*2ed90*/  LDGSTS.E [R2+-0x11400], [R206.64], !P2 ;  /* 0xeec00000ce027fae */ /* 0x0003e8000d121844 */
[----:B-1----:R-:W1:Y:S01]  /*2eda0*/  S2R R2, SR_TID.X ;  /* 0x0000000000027919 */ /* 0x002e620000002100 */
[----:B--2---:R-:W-:Y:S01]  /*2edb0*/  IMAD.WIDE R184, R248, 0x4, R184 ;  /* 0x00000004f8b87825 */ /* 0x004fe200078e02b8 */
[----:B------:R-:W-:-:S05]  /*2edc0*/  IADD3 R0, R0, 0x100000, RZ ;  /* 0x0010000000007810 */ /* 0x000fca0007ffe0ff */
[----:B------:R2:W-:Y:S01]  /*2edd0*/  LDGSTS.E [R0+-0x11200], [R184.64], !P2 ;  /* 0xeee00000b8007fae */ /* 0x0005e2000d121844 */
[----:B----4-:R-:W-:-:S03]  /*2ede0*/  IMAD.WIDE R198, R248, 0x4, R198 ;  /* 0x00000004f8c67825 */ /* 0x010fc600078e02c6 */
[----:B------:R3:W-:Y:S04]  /*2edf0*/  STL.64 [R1+0x30], R168 ;  /* 0x000030a801007387 */ /* 0x0007e80000100a00 */
[----:B---3--:R-:W3:Y:S01]  /*2ee00*/  LDL.LU.64 R168, [R1+0x200] ;  /* 0x0002000001a87983 */ /* 0x008ee20000300a00 */
[----:B-1----:R-:W-:-:S03]  /*2ee10*/  LOP3.LUT R2, R2, 0x7f, RZ, 0xc0, !PT ;  /* 0x0000007f02027812 */ /* 0x002fc600078ec0ff */
[----:B------:R-:W4:Y:S02]  /*2ee20*/  LDL.LU.64 R40, [R1+0x1f0] ;  /* 0x0001f00001287983 */ /* 0x000f240000300a00 */
[----:B------:R-:W-:-:S05]  /*2ee30*/  IMAD.SHL.U32 R2, R2, 0x4, RZ ;  /* 0x0000000402027824 */ /* 0x000fca00078e00ff */
[----:B--2---:R-:W-:-:S04]  /*2ee40*/  LOP3.LUT R0, R2, 0x60, RZ, 0x3c, !PT ;  /* 0x0000006002007812 */ /* 0x004fc800078e3cff */
[----:B------:R-:W-:-:S05]  /*2ee50*/  IADD3 R2, R0, 0x100000, RZ ;  /* 0x0010000000027810 */ /* 0x000fca0007ffe0ff */
[----:B------:R1:W-:Y:S04]  /*2ee60*/  LDGSTS.E [R2+-0x10400], [R198.64], !P0 ;  /* 0xefc00000c6027fae */ /* 0x0003e8000c121844 */
[----:B-1----:R-:W2:Y:S01]  /*2ee70*/  LDL R2, [R1+0x85c] ;  /* 0x00085c0001027983 */ /* 0x002ea20000100800 */
[----:B------:R-:W-:Y:S01]  /*2ee80*/  IADD3 R0, R0, 0x100000, RZ ;  /* 0x0010000000007810 */ /* 0x000fe20007ffe0ff */
[----:B---3--:R-:W-:-:S04]  /*2ee90*/  IMAD.WIDE R168, R248, 0x4, R168 ;  /* 0x00000004f8a87825 */ /* 0x008fc800078e02a8 */
[----:B----4-:R-:W-:Y:S01]  /*2eea0*/  IMAD.WIDE R40, R3, 0x4, R40 ;  /* 0x0000000403287825 */ /* 0x010fe200078e0228 */
[----:B------:R2:W-:Y:S04]  /*2eeb0*/  LDGSTS.E [R0+-0x10200], [R168.64], !P0 ;  /* 0xefe00000a8007fae */ /* 0x0005e8000c121844 */
[----:B------:R-:W0:Y:S04]  /*2eec0*/  LDGDEPBAR ;  /* 0x00000000000079af */ /* 0x000e280000000000 */
[----:B------:R-:W-:Y:S04]  /*2eed0*/  STL [R1+0x2538], R40 ;  /* 0x0025382801007387 */ /* 0x000fe80000100800 */
[----:B------:R1:W-:Y:S01]  /*2eee0*/  STL [R1+0x2534], R41 ;  /* 0x0025342901007387 */ /* 0x0003e20000100800 */
[----:B--2---:R-:W-:-:S05]  /*2eef0*/  IADD3 R0, R2, 0x100000, RZ ;  /* 0x0010000002007810 */ /* 0x004fca0007ffe0ff */
[----:B------:R1:W-:Y:S04]  /*2ef00*/  LDGSTS.E [R0+-0x80000], [R40.64], P5 ;  /* 0x8000000028007fae */ /* 0x0003e8000a921844 */
[----:B-1----:R-:W2:Y:S02]  /*2ef10*/  LDL.LU.64 R40, [R1+0x1e8] ;  /* 0x0001e80001287983 */ /* 0x002ea40000300a00 */
[----:B--2---:R-:W-:-:S05]  /*2ef20*/  IMAD.WIDE R40, R3, 0x4, R40 ;  /* 0x0000000403287825 */ /* 0x004fca00078e0228 */
[----:B------:R-:W-:Y:S04]  /*2ef30*/  STL [R1+0x2530], R40 ;  /* 0x0025302801007387 */ /* 0x000fe80000100800 */
[----:B------:R1:W-:Y:S04]  /*2ef40*/  LDGSTS.E [R0+-0x7f800], [R40.64], P5 ;  /* 0x8080000028007fae */ /* 0x0003e8000a921844 */
[----:B------:R1:W-:Y:S04]  /*2ef50*/  STL [R1+0x252c], R41 ;  /* 0x00252c2901007387 */ /* 0x0003e80000100800 */
        /* <DEDUP_REMOVED lines=15> */
[----:B-1----:R-:W2:Y:S01]  /*2f050*/  LDL.LU.64 R40, [R1+0x1c8] ;  /* 0x0001c80001287983 */ /* 0x002ea20000300a00 */
[----:B------:R-:W-:-:S04]  /*2f060*/  IMAD.WIDE R12, R3, 0x4, R12 ;  /* 0x00000004030c7825 */ /* 0x000fc800078e020c */
[----:B------:R-:W-:-:S04]  /*2f070*/  IMAD.WIDE R14, R3, 0x4, R14 ;  /* 0x00000004030e7825 */ /* 0x000fc800078e020e */
[----:B------:R-:W-:-:S04]  /*2f080*/  IMAD.WIDE R16, R3, 0x4, R16 ;  /* 0x0000000403107825 */ /* 0x000fc800078e0210 */
[----:B------:R-:W-:-:S04]  /*2f090*/  IMAD.WIDE R20, R3, 0x4, R20 ;  /* 0x0000000403147825 */ /* 0x000fc800078e0214 */
[----:B------:R-:W-:-:S04]  /*2f0a0*/  IMAD.WIDE R22, R3, 0x4, R22 ;  /* 0x0000000403167825 */ /* 0x000fc800078e0216 */
[----:B--2---:R-:W-:-:S05]  /*2f0b0*/  IMAD.WIDE R40, R3, 0x4, R40 ;  /* 0x0000000403287825 */ /* 0x004fca00078e0228 */
[----:B------:R-:W-:Y:S04]  /*2f0c0*/  STL [R1+0x2510], R40 ;  /* 0x0025102801007387 */ /* 0x000fe80000100800 */
[----:B------:R-:W-:Y:S04]  /*2f0d0*/  STL [R1+0x250c], R41 ;  /* 0x00250c2901007387 */ /* 0x000fe80000100800 */
[----:B------:R-:W-:Y:S04]  /*2f0e0*/  STL [R1+0x2508], R12 ;  /* 0x0025080c01007387 */ /* 0x000fe80000100800 */
[----:B------:R1:W-:Y:S04]  /*2f0f0*/  LDGSTS.E [R0+-0x7d800], [R40.64], P5 ;  /* 0x8280000028007fae */ /* 0x0003e8000a921844 */
[----:B------:R-:W-:Y:S04]  /*2f100*/  STL [R1+0x2504], R13 ;  /* 0x0025040d01007387 */ /* 0x000fe80000100800 */
[----:B------:R1:W-:Y:S04]  /*2f110*/  LDGSTS.E [R0+-0x7d000], [R12.64], P5 ;  /* 0x830000000c007fae */ /* 0x0003e8000a921844 */
[----:B------:R2:W-:Y:S04]  /*2f120*/  STL [R1+0x2500], R14 ;  /* 0x0025000e01007387 */ /* 0x0005e80000100800 */
[----:B------:R2:W-:Y:S04]  /*2f130*/  LDGSTS.E [R0+-0x7c800], [R14.64], P5 ;  /* 0x838000000e007fae */ /* 0x0005e8000a921844 */
[----:B------:R-:W-:Y:S04]  /*2f140*/  STL [R1+0x24fc], R15 ;  /* 0x0024fc0f01007387 */ /* 0x000fe80000100800 */
[----:B--2---:R-:W1:Y:S01]  /*2f150*/  LDL R14, [R1+0x85c] ;  /* 0x00085c00010e7983 */ /* 0x004e620000100800 */
[----:B------:R-:W-:-:S03]  /*2f160*/  IMAD.WIDE R24, R3, 0x4, R24 ;  /* 0x0000000403187825 */ /* 0x000fc600078e0218 */
[----:B------:R-:W-:Y:S01]  /*2f170*/  STL [R1+0x24f8], R16 ;  /* 0x0024f81001007387 */ /* 0x000fe20000100800 */
[----:B------:R-:W-:-:S03]  /*2f180*/  IMAD.WIDE R28, R3, 0x4, R28 ;  /* 0x00000004031c7825 */ /* 0x000fc600078e021c */
[----:B------:R-:W-:Y:S01]  /*2f190*/  STL [R1+0x24f4], R17 ;  /* 0x0024f41101007387 */ /* 0x000fe20000100800 */
[----:B------:R-:W-:-:S03]  /*2f1a0*/  IMAD.WIDE R32, R3, 0x4, R32 ;  /* 0x0000000403207825 */ /* 0x000fc600078e0220 */
[----:B------:R-:W-:Y:S04]  /*2f1b0*/  STL [R1+0x24f0], R20 ;  /* 0x0024f01401007387 */ /* 0x000fe80000100800 */
[----:B------:R-:W-:Y:S01]  /*2f1c0*/  STL [R1+0x24ec], R21 ;  /* 0x0024ec1501007387 */ /* 0x000fe20000100800 */
[----:B------:R-:W-:-:S03]  /*2f1d0*/  IMAD.WIDE R36, R3, 0x4, R36 ;  /* 0x0000000403247825 */ /* 0x000fc600078e0224 */
[----:B------:R-:W-:Y:S04]  /*2f1e0*/  STL [R1+0x24e8], R22 ;  /* 0x0024e81601007387 */ /* 0x000fe80000100800 */
[----:B------:R-:W-:Y:S01]  /*2f1f0*/  STL [R1+0x24e4], R23 ;  /* 0x0024e41701007387 */ /* 0x000fe20000100800 */
[----:B------:R-:W-:-:S03]  /*2f200*/  IMAD.WIDE R38, R3, 0x4, R38 ;  /* 0x0000000403267825 */ /* 0x000fc600078e0226 */
[----:B------:R-:W-:Y:S04]  /*2f210*/  STL [R1+0x24e0], R24 ;  /* 0x0024e01801007387 */ /* 0x000fe80000100800 */
[----:B------:R2:W-:Y:S01]  /*2f220*/  STL [R1+0x24dc], R25 ;  /* 0x0024dc1901007387 */ /* 0x0005e20000100800 */
        /* <DEDUP_REMOVED lines=43> */
[----:B------:R-:W-:Y:S01]  /*2f4e0*/  STL [R1+0x245c], R81 ;  /* 0x00245c5101007387 */ /* 0x000fe20000100800 */
[----:B------:R-:W-:-:S04]  /*2f4f0*/  IMAD.WIDE R84, R3, 0x4, R84 ;  /* 0x0000000403547825 */ /* 0x000fc800078e0254 */
[----:B------:R-:W-:-:S04]  /*2f500*/  IMAD.WIDE R88, R3, 0x4, R88 ;  /* 0x0000000403587825 */ /* 0x000fc800078e0258 */
[----:B------:R-:W-:Y:S01]  /*2f510*/  IMAD.WIDE R92, R3, 0x4, R92 ;  /* 0x00000004035c7825 */ /* 0x000fe200078e025c */
[----:B-1----:R-:W-:-:S05]  /*2f520*/  IADD3 R0, R14, 0x100000, RZ ;  /* 0x001000000e007810 */ /* 0x002fca0007ffe0ff */
[----:B------:R1:W-:Y:S04]  /*2f530*/  LDGSTS.E [R0+-0x7c000], [R16.64], P5 ;  /* 0x8400000010007fae */ /* 0x0003e8000a921844 */
[----:B------:R1:W-:Y:S04]  /*2f540*/  LDGSTS.E [R0+-0x7b800], [R20.64], P5 ;  /* 0x8480000014007fae */ /* 0x0003e8000a921844 */
[----:B------:R1:W-:Y:S04]  /*2f550*/  LDGSTS.E [R0+-0x7b000], [R22.64], P5 ;  /* 0x8500000016007fae */ /* 0x0003e8000a921844 */
[----:B------:R2:W-:Y:S04]  /*2f560*/  LDGSTS.E [R0+-0x7a800], [R24.64], P5 ;  /* 0x8580000018007fae */ /* 0x0005e8000a921844 */
[----:B------:R1:W-:Y:S04]  /*2f570*/  LDGSTS.E [R0+-0x7a000], [R28.64], P5 ;  /* 0x860000001c007fae */ /* 0x0003e8000a921844 */
[----:B------:R3:W-:Y:S04]  /*2f580*/  LDGSTS.E [R0+-0x79800], [R32.64], P5 ;  /* 0x8680000020007fae */ /* 0x0007e8000a921844 */
[----:B--2---:R-:W2:Y:S04]  /*2f590*/  LDL.LU.64 R24, [R1+0x210] ;  /* 0x0002100001187983 */ /* 0x004ea80000300a00 */
[----:B------:R-:W-:Y:S04]  /*2f5a0*/  STL [R1+0x2458], R84 ;  /* 0x0024585401007387 */ /* 0x000fe80000100800 */
[----:B------:R-:W-:Y:S04]  /*2f5b0*/  STL [R1+0x2454], R85 ;  /* 0x0024545501007387 */ /* 0x000fe80000100800 */
[----:B------:R-:W2:Y:S04]  /*2f5c0*/  LDL.LU.64 R12, [R1+0x4c0] ;  /* 0x0004c000010c7983 */ /* 0x000ea80000300a00 */
[----:B------:R-:W-:Y:S04]  /*2f5d0*/  STL [R1+0x2450], R88 ;  /* 0x0024505801007387 */ /* 0x000fe80000100800 */
[----:B---3--:R-:W3:Y:S04]  /*2f5e0*/  LDL.LU.64 R32, [R1+0x4b8] ;  /* 0x0004b80001207983 */ /* 0x008ee80000300a00 */
[----:B------:R-:W-:Y:S04]  /*2f5f0*/  STL [R1+0x244c], R89 ;  /* 0x00244c5901007387 */ /* 0x000fe80000100800 */
[----:B------:R-:W-:Y:S04]  /*2f600*/  STL [R1+0x2448], R92 ;  /* 0x0024485c01007387 */ /* 0x000fe80000100800 */
[----:B------:R-:W3:Y:S04]  /*2f610*/  LDL.LU.64 R40, [R1+0x498] ;  /* 0x0004980001287983 */ /* 0x000ee80000300a00 */
[----:B------:R-:W-:Y:S04]  /*2f620*/  STL [R1+0x2444], R93 ;  /* 0x0024445d01007387 */ /* 0x000fe80000100800 */
[----:B-1----:R-:W3:Y:S01]  /*2f630*/  LDL.LU.64 R16, [R1+0x478] ;  /* 0x0004780001107983 */ /* 0x002ee20000300a00 */
[----:B------:R-:W-:-:S03]  /*2f640*/  IMAD.WIDE R94, R3, 0x4, R94 ;  /* 0x00000004035e7825 */ /* 0x000fc600078e025e */
[----:B------:R2:W-:Y:S04]  /*2f650*/  LDGSTS.E [R0+-0x79000], [R36.64], P5 ;  /* 0x8700000024007fae */ /* 0x0005e8000a921844 */
[----:B------:R-:W-:Y:S01]  /*2f660*/  STL [R1+0x2440], R94 ;  /* 0x0024405e01007387 */ /* 0x000fe20000100800 */
[----:B------:R-:W-:-:S03]  /*2f670*/  IMAD.WIDE R98, R3, 0x4, R98 ;  /* 0x0000000403627825 */ /* 0x000fc600078e0262 */
[----:B------:R-:W-:Y:S04]  /*2f680*/  STL [R1+0x243c], R95 ;  /* 0x00243c5f01007387 */ /* 0x000fe80000100800 */
[----:B------:R-:W3:Y:S04]  /*2f690*/  LDL.LU.64 R28, [R1+0x458] ;  /* 0x00045800011c7983 */ /* 0x000ee80000300a00 */
[----:B------:R-:W3:Y:S04]  /*2f6a0*/  LDL.LU.64 R22, [R1+0x438] ;  /* 0x0004380001167983 */ /* 0x000ee80000300a00 */
[----:B------:R4:W-:Y:S04]  /*2f6b0*/  LDGSTS.E [R0+-0x78800], [R38.64], P5 ;  /* 0x8780000026007fae */ /* 0x0009e8000a921844 */
[----:B------:R1:W-:Y:S04]  /*2f6c0*/  LDGSTS.E [R0+-0x78000], [R42.64], P5 ;  /* 0x880000002a007fae */ /* 0x0003e8000a921844 */
[----:B------:R1:W-:Y:S04]  /*2f6d0*/  LDGSTS.E [R0+-0x77800], [R46.64], P5 ;  /* 0x888000002e007fae */ /* 0x0003e8000a921844 */
[----:B------:R1:W-:Y:S04]  /*2f6e0*/  LDGSTS.E [R0+-0x77000], [R50.64], P5 ;  /* 0x8900000032007fae */ /* 0x0003e8000a921844 */
[----:B------:R-:W-:Y:S04]  /*2f6f0*/  STL [R1+0x2438], R98 ;  /* 0x0024386201007387 */ /* 0x000fe80000100800 */
[----:B------:R1:W-:Y:S04]  /*2f700*/  LDGSTS.E [R0+-0x76800], [R52.64], P5 ;  /* 0x8980000034007fae */ /* 0x0003e8000a921844 */
[----:B------:R-:W-:Y:S04]  /*2f710*/  STL [R1+0x2434], R99 ;  /* 0x0024346301007387 */ /* 0x000fe80000100800 */
[----:B------:R1:W-:Y:S04]  /*2f720*/  LDGSTS.E [R0+-0x76000], [R56.64], P5 ;  /* 0x8a00000038007fae */ /* 0x0003e8000a921844 */
[----:B------:R-:W3:Y:S04]  /*2f730*/  LDL.LU.64 R20, [R1+0x418] ;  /* 0x0004180001147983 */ /* 0x000ee80000300a00 */
[----:B------:R1:W-:Y:S04]  /*2f740*/  LDGSTS.E [R0+-0x75800], [R60.64], P5 ;  /* 0x8a8000003c007fae */ /* 0x0003e8000a921844 */
[----:B------:R1:W-:Y:S04]  /*2f750*/  LDGSTS.E [R0+-0x75000], [R64.64], P5 ;  /* 0x8b00000040007fae */ /* 0x0003e8000a921844 */
[----:B------:R1:W-:Y:S04]  /*2f760*/  LDGSTS.E [R0+-0x74800], [R66.64], P5 ;  /* 0x8b80000042007fae */ /* 0x0003e8000a921844 */
[----:B------:R1:W-:Y:S01]  /*2f770*/  LDGSTS.E [R0+-0x74000], [R70.64], P5 ;  /* 0x8c00000046007fae */ /* 0x0003e2000a921844 */
[----:B----4-:R-:W-:-:S03]  /*2f780*/  IMAD.WIDE R38, R3, 0x4, R100 ;  /* 0x0000000403267825 */ /* 0x010fc600078e0264 */
[----:B------:R4:W-:Y:S01]  /*2f790*/  LDGSTS.E [R0+-0x73800], [R74.64], P5 ;  /* 0x8c8000004a007fae */ /* 0x0009e2000a921844 */
[----:B------:R-:W-:-:S03]  /*2f7a0*/  IADD3 R2, R14, 0x100000, RZ ;  /* 0x001000000e027810 */ /* 0x000fc60007ffe0ff */
[----:B------:R4:W-:Y:S04]  /*2f7b0*/  LDGSTS.E [R0+-0x73000], [R78.64], P5 ;  /* 0x8d0000004e007fae */ /* 0x0009e8000a921844 */
[----:B------:R4:W-:Y:S04]  /*2f7c0*/  LDGSTS.E [R0+-0x72800], [R80.64], P5 ;  /* 0x8d80000050007fae */ /* 0x0009e8000a921844 */
[----:B------:R4:W-:Y:S04]  /*2f7d0*/  LDGSTS.E [R0+-0x72000], [R84.64], P5 ;  /* 0x8e00000054007fae */ /* 0x0009e8000a921844 */
[----:B------:R4:W-:Y:S04]  /*2f7e0*/  LDGSTS.E [R0+-0x71800], [R88.64], P5 ;  /* 0x8e80000058007fae */ /* 0x0009e8000a921844 */
[----:B------:R4:W-:Y:S04]  /*2f7f0*/  LDGSTS.E [R0+-0x71000], [R92.64], P5 ;  /* 0x8f0000005c007fae */ /* 0x0009e8000a921844 */
[----:B------:R4:W-:Y:S04]  /*2f800*/  LDGSTS.E [R0+-0x70800], [R94.64], P5 ;  /* 0x8f8000005e007fae */ /* 0x0009e8000a921844 */
[----:B------:R4:W-:Y:S04]  /*2f810*/  LDGSTS.E [R0+-0x70000], [R98.64], P5 ;  /* 0x9000000062007fae */ /* 0x0009e8000a921844 */
[----:B------:R1:W-:Y:S01]  /*2f820*/  LDGSTS.E [R2+-0x6f800], [R38.64], P5 ;  /* 0x9080000026027fae */ /* 0x0003e2000a921844 */
[----:B--2---:R-:W-:-:S03]  /*2f830*/  IMAD.WIDE R36, R3, 0x4, R24 ;  /* 0x0000000403247825 */ /* 0x004fc600078e0218 */
[----:B------:R-:W2:Y:S04]  /*2f840*/  LDL.LU.64 R24, [R1+0x3f8] ;  /* 0x0003f80001187983 */ /* 0x000ea80000300a00 */
[----:B------:R1:W-:Y:S04]  /*2f850*/  STL.64 [R1+0x1d20], R38 ;  /* 0x001d202601007387 */ /* 0x0003e80000100a00 */
[----:B------:R3:W-:Y:S04]  /*2f860*/  STL.64 [R1+0x1d18], R36 ;  /* 0x001d182401007387 */ /* 0x0007e80000100a00 */
[----:B------:R3:W-:Y:S01]  /*2f870*/  LDGSTS.E [R0+-0x6f000], [R36.64], P5 ;  /* 0x9100000024007fae */ /* 0x0007e2000a921844 */
[----:B-1----:R-:W-:-:S03]  /*2f880*/  IMAD.WIDE R38, R3, 0x4, R12 ;  /* 0x0000000403267825 */ /* 0x002fc600078e020c */
[----:B------:R-:W4:Y:S01]  /*2f890*/  LDL.LU.64 R12, [R1+0x3d8] ;  /* 0x0003d800010c7983 */ /* 0x000f220000300a00 */
[----:B---3--:R-:W-:-:S03]  /*2f8a0*/  IMAD.WIDE R32, R3, 0x4, R32 ;  /* 0x0000000403207825 */ /* 0x008fc600078e0220 */
[----:B------:R1:W-:Y:S04]  /*2f8b0*/  LDGSTS.E [R2+-0x6e800], [R38.64], P5 ;  /* 0x9180000026027fae */ /* 0x0003e8000a921844 */
[----:B------:R-:W3:Y:S04]  /*2f8c0*/  LDL.LU.64 R36, [R1+0x3b8] ;  /* 0x0003b80001247983 */ /* 0x000ee80000300a00 */
[----:B------:R1:W-:Y:S04]  /*2f8d0*/  STL.64 [R1+0x1d10], R38 ;  /* 0x001d102601007387 */ /* 0x0003e80000100a00 */
[----:B------:R1:W-:Y:S04]  /*2f8e0*/  STL.64 [R1+0x1d08], R32 ;  /* 0x001d082001007387 */ /* 0x0003e80000100a00 */
[----:B------:R1:W-:Y:S02]  /*2f8f0*/  LDGSTS.E [R0+-0x6e000], [R32.64], P5 ;  /* 0x9200000020007fae */ /* 0x0003e4000a921844 */
[----:B-1----:R-:W-:-:S02]  /*2f900*/  IMAD.WIDE R38, R3, 0x4, R40 ;  /* 0x0000000403267825 */ /* 0x002fc400078e0228 */
[----:B------:R-:W3:Y:S04]  /*2f910*/  LDL.LU.64 R40, [R1+0x398] ;  /* 0x0003980001287983 */ /* 0x000ee80000300a00 */
[----:B------:R1:W-:Y:S01]  /*2f920*/  LDGSTS.E [R2+-0x6d800], [R38.64], P5 ;  /* 0x9280000026027fae */ /* 0x0003e2000a921844 */
[----:B------:R-:W-:-:S03]  /*2f930*/  IMAD.WIDE R32, R3, 0x4, R16 ;  /* 0x0000000403207825 */ /* 0x000fc600078e0210 */
[----:B------:R-:W3:Y:S04]  /*2f940*/  LDL.LU.64 R16, [R1+0x378] ;  /* 0x0003780001107983 */ /* 0x000ee80000300a00 */
[----:B------:R1:W-:Y:S01]  /*2f950*/  STL.64 [R1+0x1d00], R38 ;  /* 0x001d002601007387 */ /* 0x0003e20000100a00 */
[----:B------:R-:W-:-:S03]  /*2f960*/  IMAD.WIDE R22, R3, 0x4, R22 ;  /* 0x0000000403167825 */ /* 0x000fc600078e0216 */
[----:B------:R1:W-:Y:S04]  /*2f970*/  STL.64 [R1+0x1cf8], R32 ;  /* 0x001cf82001007387 */ /* 0x0003e80000100a00 */
[----:B------:R1:W-:Y:S02]  /*2f980*/  LDGSTS.E [R0+-0x6d000], [R32.64], P5 ;  /* 0x9300000020007fae */ /* 0x0003e4000a921844 */
[----:B-1----:R-:W-:-:S05]  /*2f990*/  IMAD.WIDE R38, R3, 0x4, R28 ;  /* 0x0000000403267825 */ /* 0x002fca00078e021c */
[----:B------:R1:W-:Y:S04]  /*2f9a0*/  LDGSTS.E [R2+-0x6c800], [R38.64], P5 ;  /* 0x9380000026027fae */ /* 0x0003e8000a921844 */
[----:B------:R-:W3:Y:S04]  /*2f9b0*/  LDL.LU.64 R32, [R1+0x358] ;  /* 0x0003580001207983 */ /* 0x000ee80000300a00 */
[----:B------:R-:W3:Y:S04]  /*2f9c0*/  LDL.LU.64 R28, [R1+0x338] ;  /* 0x00033800011c7983 */ /* 0x000ee80000300a00 */
[----:B------:R1:W-:Y:S04]  /*2f9d0*/  STL.64 [R1+0x1cf0], R38 ;  /* 0x001cf02601007387 */ /* 0x0003e80000100a00 */
[----:B------:R1:W-:Y:S04]  /*2f9e0*/  STL.64 [R1+0x1ce8], R22 ;  /* 0x001ce81601007387 */ /* 0x0003e80000100a00 */
[----:B------:R1:W-:Y:S02]  /*2f9f0*/  LDGSTS.E [R0+-0x6c000], [R22.64], P5 ;  /* 0x9400000016007fae */ /* 0x0003e4000a921844 */
[----:B-1----:R-:W-:-:S05]  /*2fa00*/  IMAD.WIDE R38, R3, 0x4, R20 ;  /* 0x0000000403267825 */ /* 0x002fca00078e0214 */
[----:B------:R4:W-:Y:S04]  /*2fa10*/  LDGSTS.E [R2+-0x6b800], [R38.64], P5 ;  /* 0x9480000026027fae */ /* 0x0009e8000a921844 */
[----:B------:R-:W3:Y:S04]  /*2fa20*/  LDL.LU.64 R22, [R1+0x318] ;  /* 0x0003180001167983 */ /* 0x000ee80000300a00 */
[----:B------:R-:W3:Y:S04]  /*2fa30*/  LDL.LU.64 R20, [R1+0x2f8] ;  /* 0x0002f80001147983 */ /* 0x000ee80000300a00 */
[----:B------:R-:W-:Y:S01]  /*2fa40*/  STL.64 [R1+0x1ce0], R38 ;  /* 0x001ce02601007387 */ /* 0x000fe20000100a00 */
[----:B--2---:R-:W-:-:S05]  /*2fa50*/  IMAD.WIDE R24, R3, 0x4, R24 ;  /* 0x0000000403187825 */ /* 0x004fca00078e0218 */
[----:B------:R1:W-:Y:S04]  /*2fa60*/  STL.64 [R1+0x1cd8], R24 ;  /* 0x001cd81801007387 */ /* 0x0003e80000100a00 */
[----:B------:R1:W-:Y:S04]  /*2fa70*/  LDGSTS.E [R0+-0x6b000], [R24.64], P5 ;  /* 0x9500000018007fae */ /* 0x0003e8000a921844 */
[----:B-1----:R-:W2:Y:S01]  /*2fa80*/  LDL.LU.64 R24, [R1+0x2d8] ;  /* 0x0002d80001187983 */ /* 0x002ea20000300a00 */
[----:B----4-:R-:W-:-:S03]  /*2fa90*/  IMAD.WIDE R38, R3, 0x4, R12 ;  /* 0x0000000403267825 */ /* 0x010fc600078e020c */
[----:B------:R-:W4:Y:S01]  /*2faa0*/  LDL.LU.64 R12, [R1+0x2b8] ;  /* 0x0002b800010c7983 */ /* 0x000f220000300a00 */
[----:B---3--:R-:W-:-:S03]  /*2fab0*/  IMAD.WIDE R36, R3, 0x4, R36 ;  /* 0x0000000403247825 */ /* 0x008fc600078e0224 */
[----:B------:R1:W-:Y:S04]  /*2fac0*/  STL.64 [R1+0x1cd0], R38 ;  /* 0x001cd02601007387 */ /* 0x0003e80000100a00 */
[----:B------:R1:W-:Y:S04]  /*2fad0*/  LDGSTS.E [R2+-0x6a800], [R38.64], P5 ;  /* 0x9580000026027fae */ /* 0x0003e8000a921844 */
[----:B------:R3:W-:Y:S04]  /*2fae0*/  STL.64 [R1+0x1cc8], R36 ;  /* 0x001cc82401007387 */ /* 0x0007e80000100a00 */
[----:B------:R3:W-:Y:S01]  /*2faf0*/  LDGSTS.E [R0+-0x6a000], [R36.64], P5 ;  /* 0x9600000024007fae */ /* 0x0007e2000a921844 */
[----:B-1----:R-:W-:-:S03]  /*2fb00*/  IMAD.WIDE R38, R3, 0x4, R40 ;  /* 0x0000000403267825 */ /* 0x002fc600078e0228 */
[----:B------:R-:W4:Y:S04]  /*2fb10*/  LDL.LU.64 R40, [R1+0x298] ;  /* 0x0002980001287983 */ /* 0x000f280000300a00 */
[----:B------:R1:W-:Y:S01]  /*2fb20*/  LDGSTS.E [R2+-0x69800], [R38.64], P5 ;  /* 0x9680000026027fae */ /* 0x0003e2000a921844 */
[----:B---3--:R-:W-:-:S03]  /*2fb30*/  IMAD.WIDE R36, R3, 0x4, R16 ;  /* 0x0000000403247825 */ /* 0x008fc600078e0210 */
[----:B------:R-:W3:Y:S04]  /*2fb40*/  LDL.LU.64 R16, [R1+0x278] ;  /* 0x0002780001107983 */ /* 0x000ee80000300a00 */
[----:B------:R1:W-:Y:S04]  /*2fb50*/  STL.64 [R1+0x1cc0], R38 ;  /* 0x001cc02601007387 */ /* 0x0003e80000100a00 */
[----:B------:R1:W-:Y:S04]  /*2fb60*/  STL.64 [R1+0x1cb8], R36 ;  /* 0x001cb82401007387 */ /* 0x0003e80000100a00 */
[----:B------:R1:W-:Y:S04]  /*2fb70*/  LDGSTS.E [R0+-0x69000], [R36.64], P5 ;  /* 0x9700000024007fae */ /* 0x0003e8000a921844 */
[----:B-1----:R-:W3:Y:S01]  /*2fb80*/  LDL.LU.64 R38, [R1+0x258] ;  /* 0x0002580001267983 */ /* 0x002ee20000300a00 */
[----:B------:R-:W-:-:S03]  /*2fb90*/  IMAD.WIDE R32, R3, 0x4, R32 ;  /* 0x0000000403207825 */ /* 0x000fc600078e0220 */
[----:B------:R-:W3:Y:S01]  /*2fba0*/  LDL.LU.64 R36, [R1+0x238] ;  /* 0x0002380001247983 */ /* 0x000ee20000300a00 */
[----:B------:R-:W-:-:S03]  /*2fbb0*/  IMAD.WIDE R28, R3, 0x4, R28 ;  /* 0x00000004031c7825 */ /* 0x000fc600078e021c */
[----:B------:R1:W-:Y:S04]  /*2fbc0*/  STL.64 [R1+0x1cb0], R32 ;  /* 0x001cb02001007387 */ /* 0x0003e80000100a00 */
[----:B------:R1:W-:Y:S04]  /*2fbd0*/  LDGSTS.E [R2+-0x68800], [R32.64], P5 ;  /* 0x9780000020027fae */ /* 0x0003e8000a921844 */
[----:B------:R1:W-:Y:S04]  /*2fbe0*/  STL.64 [R1+0x1ca8], R28 ;  /* 0x001ca81c01007387 */ /* 0x0003e80000100a00 */
[----:B------:R1:W-:Y:S02]  /*2fbf0*/  LDGSTS.E [R0+-0x68000], [R28.64], P5 ;  /* 0x980000001c007fae */ /* 0x0003e4000a921844 */
[----:B-1----:R-:W-:-:S02]  /*2fc00*/  IMAD.WIDE R32, R3, 0x4, R22 ;  /* 0x0000000403207825 */ /* 0x002fc400078e0216 */
[----:B------:R-:W3:Y:S02]  /*2fc10*/  LDL.LU.64 R22, [R1+0x218] ;  /* 0x0002180001167983 */ /* 0x000ee40000300a00 */
[C---:B------:R-:W-:Y:S02]  /*2fc20*/  IMAD.WIDE R28, R3.reuse, 0x4, R20 ;  /* 0x00000004031c7825 */ /* 0x040fe400078e0214 */
[----:B------:R-:W3:Y:S04]  /*2fc30*/  LDL.LU.64 R20, [R1+0x1b8] ;  /* 0x0001b80001147983 */ /* 0x000ee80000300a00 */
[----:B------:R-:W-:Y:S04]  /*2fc40*/  STL.64 [R1+0x1ca0], R32 ;  /* 0x001ca02001007387 */ /* 0x000fe80000100a00 */
[----:B------:R1:W-:Y:S04]  /*2fc50*/  LDGSTS.E [R2+-0x67800], [R32.64], P5 ;  /* 0x9880000020027fae */ /* 0x0003e8000a921844 */
[----:B------:R2:W-:Y:S04]  /*2fc60*/  STL.64 [R1+0x1c98], R28 ;  /* 0x001c981c01007387 */ /* 0x0005e80000100a00 */
[----:B------:R2:W-:Y:S02]  /*2fc70*/  LDGSTS.E [R0+-0x67000], [R28.64], P5 ;  /* 0x990000001c007fae */ /* 0x0005e4000a921844 */
[----:B--2---:R-:W-:-:S02]  /*2fc80*/  IMAD.WIDE R28, R3, 0x4, R24 ;  /* 0x00000004031c7825 */ /* 0x004fc400078e0218 */
[----:B------:R-:W2:Y:S04]  /*2fc90*/  LDL.LU.64 R24, [R1+0x198] ;  /* 0x0001980001187983 */ /* 0x000ea80000300a00 */
[----:B-1----:R-:W2:Y:S01]  /*2fca0*/  LDL.LU.64 R32, [R1+0x178] ;  /* 0x0001780001207983 */ /* 0x002ea20000300a00 */
[----:B----4-:R-:W-:-:S03]  /*2fcb0*/  IMAD.WIDE R12, R3, 0x4, R12 ;  /* 0x00000004030c7825 */ /* 0x010fc600078e020c */
[----:B------:R1:W-:Y:S04]  /*2fcc0*/  STL.64 [R1+0x1c90], R28 ;  /* 0x001c901c01007387 */ /* 0x0003e80000100a00 */
[----:B------:R1:W-:Y:S04]  /*2fcd0*/  LDGSTS.E [R2+-0x66800], [R28.64], P5 ;  /* 0x998000001c027fae */ /* 0x0003e8000a921844 */
[----:B------:R4:W-:Y:S04]  /*2fce0*/  STL.64 [R1+0x1c88], R12 ;  /* 0x001c880c01007387 */ /* 0x0009e80000100a00 */
[----:B------:R4:W-:Y:S04]  /*2fcf0*/  LDGSTS.E [R0+-0x66000], [R12.64], P5 ;  /* 0x9a0000000c007fae */ /* 0x0009e8000a921844 */
[----:B-1----:R-:W2:Y:S01]  /*2fd00*/  LDL.LU.64 R28, [R1+0x158] ;  /* 0x00015800011c7983 */ /* 0x002ea20000300a00 */
[----:B----4-:R-:W-:-:S03]  /*2fd10*/  IMAD.WIDE R12, R3, 0x4, R40 ;  /* 0x00000004030c7825 */ /* 0x010fc600078e0228 */
[----:B------:R-:W4:Y:S01]  /*2fd20*/  LDL.LU.64 R40, [R1+0x138] ;  /* 0x0001380001287983 */ /* 0x000f220000300a00 */
[----:B---3--:R-:W-:-:S03]  /*2fd30*/  IMAD.WIDE R42, R3, 0x4, R16 ;  /* 0x00000004032a7825 */ /* 0x008fc600078e0210 */
[----:B------:R1:W-:Y:S04]  /*2fd40*/  STL.64 [R1+0x1c80], R12 ;  /* 0x001c800c01007387 */ /* 0x0003e80000100a00 */
[----:B------:R-:W4:Y:S04]  /*2fd50*/  LDL R15, [R1+0x2554] ;  /* 0x00255400010f7983 */ /* 0x000f280000100800 */
[----:B------:R-:W-:Y:S04]  /*2fd60*/  STL.64 [R1+0x1c78], R42 ;  /* 0x001c782a01007387 */ /* 0x000fe80000100a00 */
[----:B------:R1:W-:Y:S01]  /*2fd70*/  LDGSTS.E [R2+-0x65800], [R12.64], P5 ;  /* 0x9a8000000c027fae */ /* 0x0003e2000a921844 */
[----:B------:R-:W-:-:S03]  /*2fd80*/  IMAD.WIDE R38, R3, 0x4, R38 ;  /* 0x0000000403267825 */ /* 0x000fc600078e0226 */
[----:B------:R4:W-:Y:S01]  /*2fd90*/  LDGSTS.E [R0+-0x65000], [R42.64], P5 ;  /* 0x9b0000002a007fae */ /* 0x0009e2000a921844 */
[----:B------:R-:W-:-:S03]  /*2fda0*/  IMAD.WIDE R36, R3, 0x4, R36 ;  /* 0x0000000403247825 */ /* 0x000fc600078e0224 */
[----:B------:R2:W-:Y:S04]  /*2fdb0*/  LDGSTS.E [R2+-0x64800], [R38.64], P5 ;  /* 0x9b80000026027fae */ /* 0x0005e8000a921844 */
[----:B-1----:R-:W4:Y:S04]  /*2fdc0*/  LDL.LU.64 R12, [R1+0x908] ;  /* 0x00090800010c7983 */ /* 0x002f280000300a00 */
[----:B------:R-:W4:Y:S04]  /*2fdd0*/  LDL.LU.64 R16, [R1+0x118] ;  /* 0x0001180001107983 */ /* 0x000f280000300a00 */
[----:B------:R-:W-:Y:S04]  /*2fde0*/  STL.64 [R1+0x1c70], R38 ;  /* 0x001c702601007387 */ /* 0x000fe80000100a00 */
[----:B------:R1:W-:Y:S04]  /*2fdf0*/  STL.64 [R1+0x1c68], R36 ;  /* 0x001c682401007387 */ /* 0x0003e80000100a00 */
[----:B------:R1:W-:Y:S02]  /*2fe00*/  LDGSTS.E [R0+-0x64000], [R36.64], P5 ;  /* 0x9c00000024007fae */ /* 0x0003e4000a921844 */
[----:B-1----:R-:W-:-:S02]  /*2fe10*/  IMAD.WIDE R36, R3, 0x4, R22 ;  /* 0x0000000403247825 */ /* 0x002fc400078e0216 */
[----:B------:R-:W4:Y:S02]  /*2fe20*/  LDL.LU.64 R22, [R1+0x8f0] ;  /* 0x0008f00001167983 */ /* 0x000f240000300a00 */
[C---:B------:R-:W-:Y:S02]  /*2fe30*/  IMAD.WIDE R20, R3.reuse, 0x4, R20 ;  /* 0x0000000403147825 */ /* 0x040fe400078e0214 */
[----:B------:R-:W-:Y:S04]  /*2fe40*/  STL.64 [R1+0x1c60], R36 ;  /* 0x001c602401007387 */ /* 0x000fe80000100a00 */
[----:B------:R1:W-:Y:S04]  /*2fe50*/  LDGSTS.E [R2+-0x63800], [R36.64], P5 ;  /* 0x9c80000024027fae */ /* 0x0003e8000a921844 */
[----:B------:R1:W-:Y:S04]  /*2fe60*/  STL.64 [R1+0x1c58], R20 ;  /* 0x001c581401007387 */ /* 0x0003e80000100a00 */
[----:B------:R1:W-:Y:S04]  /*2fe70*/  LDGSTS.E [R0+-0x63000], [R20.64], P5 ;  /* 0x9d00000014007fae */ /* 0x0003e8000a921844 */
[----:B-1----:R-:W4:Y:S01]  /*2fe80*/  LDL.LU.64 R20, [R1+0x8d8] ;  /* 0x0008d80001147983 */ /* 0x002f220000300a00 */
[----:B--2---:R-:W-:-:S04]  /*2fe90*/  IMAD.WIDE R24, R3, 0x4, R24 ;  /* 0x0000000403187825 */ /* 0x004fc800078e0218 */
[C---:B------:R-:W-:Y:S01]  /*2fea0*/  IMAD.WIDE R32, R3.reuse, 0x4, R32 ;  /* 0x0000000403207825 */ /* 0x040fe200078e0220 */
[----:B------:R1:W-:Y:S04]  /*2feb0*/  STL.64 [R1+0x1c50], R24 ;  /* 0x001c501801007387 */ /* 0x0003e80000100a00 */
[----:B------:R1:W-:Y:S04]  /*2fec0*/  LDGSTS.E [R2+-0x62800], [R24.64], P5 ;  /* 0x9d80000018027fae */ /* 0x0003e8000a921844 */
[----:B------:R2:W-:Y:S04]  /*2fed0*/  STL.64 [R1+0x1c48], R32 ;  /* 0x001c482001007387 */ /* 0x0005e80000100a00 */
[----:B------:R2:W-:Y:S04]  /*2fee0*/  LDGSTS.E [R0+-0x62000], [R32.64], P5 ;  /* 0x9e00000020007fae */ /* 0x0005e8000a921844 */
[----:B-1----:R-:W3:Y:S01]  /*2fef0*/  LDL.LU.64 R24, [R1+0x8c0] ;  /* 0x0008c00001187983 */ /* 0x002ee20000300a00 */
[----:B--2---:R-:W-:-:S04]  /*2ff00*/  IMAD.WIDE R32, R3, 0x4, R28 ;  /* 0x0000000403207825 */ /* 0x004fc800078e021c */
[C---:B----4-:R-:W-:Y:S01]  /*2ff10*/  IMAD.WIDE R28, R3.reuse, 0x4, R40 ;  /* 0x00000004031c7825 */ /* 0x050fe200078e0228 */
[----:B------:R1:W-:Y:S04]  /*2ff20*/  LDGSTS.E [R2+-0x61800], [R32.64], P5 ;  /* 0x9e80000020027fae */ /* 0x0003e8000a921844 */
[----:B------:R-:W2:Y:S04]  /*2ff30*/  LDL.LU.64 R40, [R1+0x8a8] ;  /* 0x0008a80001287983 */ /* 0x000ea80000300a00 */
[----:B------:R-:W-:Y:S04]  /*2ff40*/  STL.64 [R1+0x1c40], R32 ;  /* 0x001c402001007387 */ /* 0x000fe80000100a00 */
[----:B------:R4:W-:Y:S04]  /*2ff50*/  STL.64 [R1+0x1c38], R28 ;  /* 0x001c381c01007387 */ /* 0x0009e80000100a00 */
[----:B------:R4:W-:Y:S02]  /*2ff60*/  LDGSTS.E [R0+-0x61000], [R28.64], P5 ;  /* 0x9f0000001c007fae */ /* 0x0009e4000a921844 */
[----:B----4-:R-:W-:-:S02]  /*2ff70*/  IMAD.WIDE R28, R3, 0x4, R16 ;  /* 0x00000004031c7825 */ /* 0x010fc400078e0210 */
[----:B------:R-:W4:Y:S01]  /*2ff80*/  LDL.LU.64 R16, [R1+0x890] ;  /* 0x0008900001107983 */ /* 0x000f220000300a00 */
[----:B------:R-:W-:Y:S01]  /*2ff90*/  IADD3 R0, R15, 0x100000, RZ ;  /* 0x001000000f007810 */ /* 0x000fe20007ffe0ff */
[C---:B------:R-:W-:Y:S02]  /*2ffa0*/  IMAD.WIDE R12, R3.reuse, 0x4, R12 ;  /* 0x00000004030c7825 */ /* 0x040fe400078e020c */
[----:B------:R1:W-:Y:S04]  /*2ffb0*/  STL.64 [R1+0x1c30], R28 ;  /* 0x001c301c01007387 */ /* 0x0003e80000100a00 */
[----:B------:R1:W-:Y:S04]  /*2ffc0*/  LDGSTS.E [R2+-0x60800], [R28.64], P5 ;  /* 0x9f8000001c027fae */ /* 0x0003e8000a921844 */
[----:B------:R-:W-:Y:S04]  /*2ffd0*/  STL [R1+0x2430], R12 ;  /* 0x0024300c01007387 */ /* 0x000fe80000100800 */
[----:B------:R1:W-:Y:S04]  /*2ffe0*/  LDGSTS.E [R0+-0x7fe00], [R12.64], P5 ;  /* 0x802000000c007fae */ /* 0x0003e8000a921844 */
[----:B------:R1:W-:Y:S04]  /*2fff0*/  STL [R1+0x2428], R13 ;  /* 0x0024280d01007387 */ /* 0x0003e80000100800 */
[----:B-1----:R-:W4:Y:S01]  /*30000*/  LDL.LU.64 R28, [R1+0x870] ;  /* 0x00087000011c7983 */ /* 0x002f220000300a00 */
[----:B------:R-:W-:-:S05]  /*30010*/  IMAD.WIDE R12, R3, 0x4, R22 ;  /* 0x00000004030c7825 */ /* 0x000fca00078e0216 */
[----:B------:R-:W-:Y:S04]  /*30020*/  STL [R1+0x242c], R12 ;  /* 0x00242c0c01007387 */ /* 0x000fe80000100800 */
[----:B------:R1:W-:Y:S04]  /*30030*/  STL [R1+0x2420], R13 ;  /* 0x0024200d01007387 */ /* 0x0003e80000100800 */
[----:B------:R1:W-:Y:S04]  /*30040*/  LDGSTS.E [R0+-0x7f600], [R12.64], P5 ;  /* 0x80a000000c007fae */ /* 0x0003e8000a921844 */
[----:B------:R-:W4:Y:S01]  /*30050*/  LDL.LU.64 R22, [R1+0x848] ;  /* 0x0008480001167983 */ /* 0x000f220000300a00 */
[----:B-1----:R-:W-:-:S05]  /*30060*/  IMAD.WIDE R12, R3, 0x4, R20 ;  /* 0x00000004030c7825 */ /* 0x002fca00078e0214 */
[----:B------:R-:W-:Y:S04]  /*30070*/  STL [R1+0x2424], R12 ;  /* 0x0024240c01007387 */ /* 0x000fe80000100800 */
[----:B------:R3:W-:Y:S04]  /*30080*/  STL [R1+0x2418], R13 ;  /* 0x0024180d01007387 */ /* 0x0007e80000100800 */
[----:B------:R3:W-:Y:S04]  /*30090*/  LDGSTS.E [R0+-0x7ee00], [R12.64], P5 ;  /* 0x812000000c007fae */ /* 0x0007e8000a921844 */
[----:B------:R-:W4:Y:S01]  /*300a0*/  LDL.LU.64 R20, [R1+0x828] ;  /* 0x0008280001147983 */ /* 0x000f220000300a00 */
[----:B---3--:R-:W-:-:S05]  /*300b0*/  IMAD.WIDE R12, R3, 0x4, R24 ;  /* 0x00000004030c7825 */ /* 0x008fca00078e0218 */
[----:B------:R-:W-:Y:S04]  /*300c0*/  STL [R1+0x241c], R12 ;  /* 0x00241c0c01007387 */ /* 0x000fe80000100800 */
[----:B------:R2:W-:Y:S04]  /*300d0*/  STL [R1+0x2410], R13 ;  /* 0x0024100d01007387 */ /* 0x0005e80000100800 */
[----:B------:R2:W-:Y:S04]  /*300e0*/  LDGSTS.E [R0+-0x7e600], [R12.64], P5 ;  /* 0x81a000000c007fae */ /* 0x0005e8000a921844 */
[----:B------:R-:W3:Y:S01]  /*300f0*/  LDL.LU.64 R24, [R1+0x808] ;  /* 0x0008080001187983 */ /* 0x000ee20000300a00 */
[----:B--2---:R-:W-:-:S05]  /*30100*/  IMAD.WIDE R12, R3, 0x4, R40 ;  /* 0x00000004030c7825 */ /* 0x004fca00078e0228 */
[----:B------:R-:W-:Y:S04]  /*30110*/  STL [R1+0x2414], R12 ;  /* 0x0024140c01007387 */ /* 0x000fe80000100800 */
[----:B------:R4:W-:Y:S04]  /*30120*/  STL [R1+0x2408], R13 ;  /* 0x0024080d01007387 */ /* 0x0009e80000100800 */
[----:B------:R-:W2:Y:S04]  /*30130*/  LDL.LU.64 R40, [R1+0x7e8] ;  /* 0x0007e80001287983 */ /* 0x000ea80000300a00 */
[----:B------:R4:W-:Y:S02]  /*30140*/  LDGSTS.E [R0+-0x7de00], [R12.64], P5 ;  /* 0x822000000c007fae */ /* 0x0009e4000a921844 */
[----:B----4-:R-:W-:-:S05]  /*30150*/  IMAD.WIDE R12, R3, 0x4, R16 ;  /* 0x00000004030c7825 */ /* 0x010fca00078e0210 */
[----:B------:R-:W-:Y:S04]  /*30160*/  STL [R1+0x240c], R12 ;  /* 0x00240c0c01007387 */ /* 0x000fe80000100800 */
[----:B------:R1:W-:Y:S04]  /*30170*/  STL [R1+0x2400], R13 ;  /* 0x0024000d01007387 */ /* 0x0003e80000100800 */
[----:B------:R-:W4:Y:S04]  /*30180*/  LDL.LU.64 R16, [R1+0x7c8] ;  /* 0x0007c80001107983 */ /* 0x000f280000300a00 */
[----:B------:R1:W-:Y:S02]  /*30190*/  LDGSTS.E [R0+-0x7d600], [R12.64], P5 ;  /* 0x82a000000c007fae */ /* 0x0003e4000a921844 */
[----:B-1----:R-:W-:-:S05]  /*301a0*/  IMAD.WIDE R12, R3, 0x4, R28 ;  /* 0x00000004030c7825 */ /* 0x002fca00078e021c */
[----:B------:R-:W-:Y:S04]  /*301b0*/  STL [R1+0x2404], R12 ;  /* 0x0024040c01007387 */ /* 0x000fe80000100800 */
[----:B------:R1:W-:Y:S04]  /*301c0*/  LDGSTS.E [R0+-0x7ce00], [R12.64], P5 ;  /* 0x832000000c007fae */ /* 0x0003e8000a921844 */
[----:B------:R1:W-:Y:S04]  /*301d0*/  STL [R1+0x23f8], R13 ;  /* 0x0023f80d01007387 */ /* 0x0003e80000100800 */
[----:B------:R-:W4:Y:S01]  /*301e0*/  LDL.LU.64 R28, [R1+0x7a8] ;  /* 0x0007a800011c7983 */ /* 0x000f220000300a00 */
[----:B-1----:R-:W-:-:S05]  /*301f0*/  IMAD.WIDE R12, R3, 0x4, R22 ;  /* 0x00000004030c7825 */ /* 0x002fca00078e0216 */
        /* <DEDUP_REMOVED lines=61> */
[----:B------:R-:W4:Y:S04]  /*305d0*/  LDL.LU.64 R22, [R1+0x608] ;  /* 0x0006080001167983 */ /* 0x000f280000300a00 */
[----:B------:R1:W-:Y:S04]  /*305e0*/  LDGSTS.E [R0+-0x76600], [R12.64], P5 ;  /* 0x89a000000c007fae */ /* 0x0003e8000a921844 */
[----:B------:R1:W-:Y:S02]  /*305f0*/  STL [R1+0x2394], R13 ;  /* 0x0023940d01007387 */ /* 0x0003e40000100800 */
[----:B-1----:R-:W-:-:S05]  /*30600*/  IMAD.WIDE R12, R3, 0x4, R20 ;  /* 0x00000004030c7825 */ /* 0x002fca00078e0214 */
[----:B------:R-:W-:Y:S04]  /*30610*/  STL [R1+0x2390], R12 ;  /* 0x0023900c01007387 */ /* 0x000fe80000100800 */
[----:B------:R-:W4:Y:S04]  /*30620*/  LDL.LU.64 R20, [R1+0x5e8] ;  /* 0x0005e80001147983 */ /* 0x000f280000300a00 */
[----:B------:R3:W-:Y:S04]  /*30630*/  LDGSTS.E [R0+-0x75e00], [R12.64], P5 ;  /* 0x8a2000000c007fae */ /* 0x0007e8000a921844 */
[----:B------:R3:W-:Y:S02]  /*30640*/  STL [R1+0x238c], R13 ;  /* 0x00238c0d01007387 */ /* 0x0007e40000100800 */
[----:B---3--:R-:W-:-:S05]  /*30650*/  IMAD.WIDE R12, R3, 0x4, R24 ;  /* 0x00000004030c7825 */ /* 0x008fca00078e0218 */
[----:B------:R-:W-:Y:S04]  /*30660*/  STL [R1+0x2388], R12 ;  /* 0x0023880c01007387 */ /* 0x000fe80000100800 */
[----:B------:R-:W3:Y:S04]  /*30670*/  LDL.LU.64 R24, [R1+0x5c8] ;  /* 0x0005c80001187983 */ /* 0x000ee80000300a00 */
[----:B------:R2:W-:Y:S04]  /*30680*/  LDGSTS.E [R0+-0x75600], [R12.64], P5 ;  /* 0x8aa000000c007fae */ /* 0x0005e8000a921844 */
[----:B------:R2:W-:Y:S02]  /*30690*/  STL [R1+0x2384], R13 ;  /* 0x0023840d01007387 */ /* 0x0005e40000100800 */
[----:B--2---:R-:W-:-:S05]  /*306a0*/  IMAD.WIDE R12, R3, 0x4, R40 ;  /* 0x00000004030c7825 */ /* 0x004fca00078e0228 */
[----:B------:R-:W-:Y:S04]  /*306b0*/  STL [R1+0x2380], R12 ;  /* 0x0023800c01007387 */ /* 0x000fe80000100800 */
[----:B------:R-:W2:Y:S04]  /*306c0*/  LDL.LU.64 R40, [R1+0x5a8] ;  /* 0x0005a80001287983 */ /* 0x000ea80000300a00 */
[----:B------:R4:W-:Y:S04]  /*306d0*/  LDGSTS.E [R0+-0x74e00], [R12.64], P5 ;  /* 0x8b2000000c007fae */ /* 0x0009e8000a921844 */
[----:B------:R4:W-:Y:S02]  /*306e0*/  STL [R1+0x237c], R13 ;  /* 0x00237c0d01007387 */ /* 0x0009e40000100800 */
        /* <DEDUP_REMOVED lines=8> */
[----:B------:R1:W-:Y:S02]  /*30770*/  STL [R1+0x236c], R13 ;  /* 0x00236c0d01007387 */ /* 0x0003e40000100800 */
[----:B-1----:R-:W-:-:S02]  /*30780*/  IMAD.WIDE R12, R3, 0x4, R22 ;  /* 0x00000004030c7825 */ /* 0x002fc400078e0216 */
[----:B------:R-:W4:Y:S04]  /*30790*/  LDL.LU.64 R22, [R1+0x568] ;  /* 0x0005680001167983 */ /* 0x000f280000300a00 */
        /* <DEDUP_REMOVED lines=8> */
[----:B---3--:R-:W-:-:S02]  /*30820*/  IMAD.WIDE R12, R3, 0x4, R24 ;  /* 0x00000004030c7825 */ /* 0x008fc400078e0218 */
[----:B------:R-:W3:Y:S04]  /*30830*/  LDL.LU.64 R24, [R1+0x528] ;  /* 0x0005280001187983 */ /* 0x000ee80000300a00 */
[----:B------:R-:W-:Y:S04]  /*30840*/  STL [R1+0x2358], R12 ;  /* 0x0023580c01007387 */ /* 0x000fe80000100800 */
[----:B------:R2:W-:Y:S04]  /*30850*/  LDGSTS.E [R0+-0x72600], [R12.64], P5 ;  /* 0x8da000000c007fae */ /* 0x0005e8000a921844 */
[----:B------:R2:W-:Y:S02]  /*30860*/  STL [R1+0x2354], R13 ;  /* 0x0023540d01007387 */ /* 0x0005e40000100800 */
[----:B--2---:R-:W-:-:S02]  /*30870*/  IMAD.WIDE R12, R3, 0x4, R40 ;  /* 0x00000004030c7825 */ /* 0x004fc400078e0228 */
[----:B------:R-:W2:Y:S04]  /*30880*/  LDL.LU.64 R40, [R1+0x508] ;  /* 0x0005080001287983 */ /* 0x000ea80000300a00 */
[----:B------:R-:W2:Y:S04]  /*30890*/  LDL.LU.64 R32, [R1+0x4f0] ;  /* 0x0004f00001207983 */ /* 0x000ea80000300a00 */
[----:B------:R-:W-:Y:S04]  /*308a0*/  STL [R1+0x2350], R12 ;  /* 0x0023500c01007387 */ /* 0x000fe80000100800 */
[----:B------:R4:W-:Y:S04]  /*308b0*/  LDGSTS.E [R0+-0x71e00], [R12.64], P5 ;  /* 0x8e2000000c007fae */ /* 0x0009e8000a921844 */
[----:B------:R4:W-:Y:S02]  /*308c0*/  STL [R1+0x234c], R13 ;  /* 0x00234c0d01007387 */ /* 0x0009e40000100800 */
[----:B----4-:R-:W-:-:S02]  /*308d0*/  IMAD.WIDE R12, R3, 0x4, R16 ;  /* 0x00000004030c7825 */ /* 0x010fc400078e0210 */
[----:B------:R-:W4:Y:S04]  /*308e0*/  LDL.LU.64 R16, [R1+0x4d8] ;  /* 0x0004d80001107983 */ /* 0x000f280000300a00 */
        /* <DEDUP_REMOVED lines=8> */
[----:B------:R1:W-:Y:S04]  /*30970*/  STL [R1+0x233c], R13 ;  /* 0x00233c0d01007387 */ /* 0x0003e80000100800 */
[----:B------:R-:W4:Y:S01]  /*30980*/  LDL.LU.64 R38, [R1+0x470] ;  /* 0x0004700001267983 */ /* 0x000f220000300a00 */
[----:B-1----:R-:W-:-:S05]  /*30990*/  IMAD.WIDE R12, R3, 0x4, R20 ;  /* 0x00000004030c7825 */ /* 0x002fca00078e0214 */
[----:B------:R-:W-:Y:S04]  /*309a0*/  STL [R1+0x2338], R12 ;  /* 0x0023380c01007387 */ /* 0x000fe80000100800 */
[----:B------:R3:W-:Y:S04]  /*309b0*/  LDGSTS.E [R0+-0x70600], [R12.64], P5 ;  /* 0x8fa000000c007fae */ /* 0x0007e8000a921844 */
[----:B------:R3:W-:Y:S04]  /*309c0*/  STL [R1+0x2334], R13 ;  /* 0x0023340d01007387 */ /* 0x0007e80000100800 */
[----:B------:R-:W4:Y:S04]  /*309d0*/  LDL.LU.64 R20, [R1+0x450] ;  /* 0x0004500001147983 */ /* 0x000f280000300a00 */
[----:B------:R-:W4:Y:S01]  /*309e0*/  LDL.LU.64 R42, [R1+0x430] ;  /* 0x00043000012a7983 */ /* 0x000f220000300a00 */
[----:B---3--:R-:W-:-:S05]  /*309f0*/  IMAD.WIDE R12, R3, 0x4, R24 ;  /* 0x00000004030c7825 */ /* 0x008fca00078e0218 */
[----:B------:R-:W-:Y:S04]  /*30a00*/  STL [R1+0x2330], R12 ;  /* 0x0023300c01007387 */ /* 0x000fe80000100800 */
[----:B------:R1:W-:Y:S01]  /*30a10*/  STL [R1+0x232c], R13 ;  /* 0x00232c0d01007387 */ /* 0x0003e20000100800 */
[----:B------:R-:W-:-:S03]  /*30a20*/  IADD3 R2, R15, 0x100000, RZ ;  /* 0x001000000f027810 */ /* 0x000fc60007ffe0ff */
[----:B------:R1:W-:Y:S01]  /*30a30*/  LDGSTS.E [R0+-0x6fe00], [R12.64], P5 ;  /* 0x902000000c007fae */ /* 0x0003e2000a921844 */
[----:B--2---:R-:W-:-:S03]  /*30a40*/  IMAD.WIDE R24, R3, 0x4, R40 ;  /* 0x0000000403187825 */ /* 0x004fc600078e0228 */
[----:B------:R-:W2:Y:S01]  /*30a50*/  LDL.LU.64 R40, [R1+0x410] ;  /* 0x0004100001287983 */ /* 0x000ea20000300a00 */
[----:B-1----:R-:W-:-:S03]  /*30a60*/  IMAD.WIDE R12, R3, 0x4, R32 ;  /* 0x00000004030c7825 */ /* 0x002fc600078e0220 */
[----:B------:R-:W3:Y:S04]  /*30a70*/  LDL.LU.64 R36, [R1+0x3f0] ;  /* 0x0003f00001247983 */ /* 0x000ee80000300a00 */
[----:B------:R4:W-:Y:S04]  /*30a80*/  STL.64 [R1+0x1c28], R24 ;  /* 0x001c281801007387 */ /* 0x0009e80000100a00 */
[----:B------:R4:W-:Y:S04]  /*30a90*/  LDGSTS.E [R2+-0x6f600], [R24.64], P5 ;  /* 0x90a0000018027fae */ /* 0x0009e8000a921844 */
[----:B------:R1:W-:Y:S04]  /*30aa0*/  STL.64 [R1+0x1c20], R12 ;  /* 0x001c200c01007387 */ /* 0x0003e80000100a00 */
[----:B------:R1:W-:Y:S01]  /*30ab0*/  LDGSTS.E [R0+-0x6ee00], [R12.64], P5 ;  /* 0x912000000c007fae */ /* 0x0003e2000a921844 */
[----:B----4-:R-:W-:-:S03]  /*30ac0*/  IMAD.WIDE R24, R3, 0x4, R16 ;  /* 0x0000000403187825 */ /* 0x010fc600078e0210 */
[----:B------:R-:W4:Y:S04]  /*30ad0*/  LDL.LU.64 R16, [R1+0x3d0] ;  /* 0x0003d00001107983 */ /* 0x000f280000300a00 */
[----:B------:R-:W4:Y:S01]  /*30ae0*/  LDL.LU.64 R32, [R1+0x3b0] ;  /* 0x0003b00001207983 */ /* 0x000f220000300a00 */
[----:B-1----:R-:W-:-:S03]  /*30af0*/  IMAD.WIDE R12, R3, 0x4, R28 ;  /* 0x00000004030c7825 */ /* 0x002fc600078e021c */
[----:B------:R1:W-:Y:S04]  /*30b00*/  STL.64 [R1+0x1c18], R24 ;  /* 0x001c181801007387 */ /* 0x0003e80000100a00 */
[----:B------:R1:W-:Y:S04]  /*30b10*/  STL.64 [R1+0x1c10], R12 ;  /* 0x001c100c01007387 */ /* 0x0003e80000100a00 */
[----:B------:R1:W-:Y:S04]  /*30b20*/  LDGSTS.E [R2+-0x6e600], [R24.64], P5 ;  /* 0x91a0000018027fae */ /* 0x0003e8000a921844 */
[----:B------:R-:W4:Y:S04]  /*30b30*/  LDL.LU.64 R28, [R1+0x390] ;  /* 0x00039000011c7983 */ /* 0x000f280000300a00 */
[----:B------:R1:W-:Y:S02]  /*30b40*/  LDGSTS.E [R0+-0x6de00], [R12.64], P5 ;  /* 0x922000000c007fae */ /* 0x0003e4000a921844 */
[----:B-1----:R-:W-:-:S02]  /*30b50*/  IMAD.WIDE R24, R3, 0x4, R22 ;  /* 0x0000000403187825 */ /* 0x002fc400078e0216 */
[----:B------:R-:W4:Y:S04]  /*30b60*/  LDL.LU.64 R22, [R1+0x370] ;  /* 0x0003700001167983 */ /* 0x000f280000300a00 */
[----:B------:R1:W-:Y:S04]  /*30b70*/  STL.64 [R1+0x1c08], R24 ;  /* 0x001c081801007387 */ /* 0x0003e80000100a00 */
[----:B------:R1:W-:Y:S01]  /*30b80*/  LDGSTS.E [R2+-0x6d600], [R24.64], P5 ;  /* 0x92a0000018027fae */ /* 0x0003e2000a921844 */
[----:B------:R-:W-:-:S05]  /*30b90*/  IMAD.WIDE R12, R3, 0x4, R38 ;  /* 0x00000004030c7825 */ /* 0x000fca00078e0226 */
[----:B------:R1:W-:Y:S04]  /*30ba0*/  STL.64 [R1+0x1c00], R12 ;  /* 0x001c000c01007387 */ /* 0x0003e80000100a00 */
[----:B------:R1:W-:Y:S04]  /*30bb0*/  LDGSTS.E [R0+-0x6ce00], [R12.64], P5 ;  /* 0x932000000c007fae */ /* 0x0003e8000a921844 */
[----:B-1----:R-:W4:Y:S01]  /*30bc0*/  LDL.LU.64 R24, [R1+0x350] ;  /* 0x0003500001187983 */ /* 0x002f220000300a00 */
[----:B------:R-:W-:-:S03]  /*30bd0*/  IMAD.WIDE R38, R3, 0x4, R20 ;  /* 0x0000000403267825 */ /* 0x000fc600078e0214 */
[----:B------:R-:W4:Y:S01]  /*30be0*/  LDL.LU.64 R20, [R1+0x330] ;  /* 0x0003300001147983 */ /* 0x000f220000300a00 */
[----:B------:R-:W-:-:S03]  /*30bf0*/  IMAD.WIDE R12, R3, 0x4, R42 ;  /* 0x00000004030c7825 */ /* 0x000fc600078e022a */
[----:B------:R2:W-:Y:S04]  /*30c00*/  STL.64 [R1+0x1bf8], R38 ;  /* 0x001bf82601007387 */ /* 0x0005e80000100a00 */
[----:B------:R2:W-:Y:S04]  /*30c10*/  LDGSTS.E [R2+-0x6c600], [R38.64], P5 ;  /* 0x93a0000026027fae */ /* 0x0005e8000a921844 */
[----:B------:R3:W-:Y:S04]  /*30c20*/  STL.64 [R1+0x1bf0], R12 ;  /* 0x001bf00c01007387 */ /* 0x0007e80000100a00 */
[----:B------:R3:W-:Y:S01]  /*30c30*/  LDGSTS.E [R0+-0x6be00], [R12.64], P5 ;  /* 0x942000000c007fae */ /* 0x0007e2000a921844 */
[----:B--2---:R-:W-:-:S03]  /*30c40*/  IMAD.WIDE R38, R3, 0x4, R40 ;  /* 0x0000000403267825 */ /* 0x004fc600078e0228 */
[----:B------:R-:W2:Y:S01]  /*30c50*/  LDL.LU.64 R40, [R1+0x310] ;  /* 0x0003100001287983 */ /* 0x000ea20000300a00 */
[----:B---3--:R-:W-:-:S03]  /*30c60*/  IMAD.WIDE R12, R3, 0x4, R36 ;  /* 0x00000004030c7825 */ /* 0x008fc600078e0224 */
[----:B------:R-:W3:Y:S04]  /*30c70*/  LDL.LU.64 R36, [R1+0x2f0] ;  /* 0x0002f00001247983 */ /* 0x000ee80000300a00 */
[----:B------:R4:W-:Y:S04]  /*30c80*/  STL.64 [R1+0x1be8], R38 ;  /* 0x001be82601007387 */ /* 0x0009e80000100a00 */
[----:B------:R4:W-:Y:S04]  /*30c90*/  LDGSTS.E [R2+-0x6b600], [R38.64], P5 ;  /* 0x94a0000026027fae */ /* 0x0009e8000a921844 */
[----:B------:R1:W-:Y:S04]  /*30ca0*/  STL.64 [R1+0x1be0], R12 ;  /* 0x001be00c01007387 */ /* 0x0003e80000100a00 */
[----:B------:R1:W-:Y:S01]  /*30cb0*/  LDGSTS.E [R0+-0x6ae00], [R12.64], P5 ;  /* 0x952000000c007fae */ /* 0x0003e2000a921844 */
[----:B----4-:R-:W-:-:S03]  /*30cc0*/  IMAD.WIDE R38, R3, 0x4, R16 ;  /* 0x0000000403267825 */ /* 0x010fc600078e0210 */
[----:B------:R-:W4:Y:S01]  /*30cd0*/  LDL.LU.64 R16, [R1+0x2d0] ;  /* 0x0002d00001107983 */ /* 0x000f220000300a00 */
[----:B-1----:R-:W-:-:S03]  /*30ce0*/  IMAD.WIDE R12, R3, 0x4, R32 ;  /* 0x00000004030c7825 */ /* 0x002fc600078e0220 */
[----:B------:R-:W4:Y:S04]  /*30cf0*/  LDL.LU.64 R32, [R1+0x2b0] ;  /* 0x0002b00001207983 */ /* 0x000f280000300a00 */
[----:B------:R1:W-:Y:S04]  /*30d00*/  STL.64 [R1+0x1bd8], R38 ;  /* 0x001bd82601007387 */ /* 0x0003e80000100a00 */
[----:B------:R1:W-:Y:S04]  /*30d10*/  LDGSTS.E [R2+-0x6a600], [R38.64], P5 ;  /* 0x95a0000026027fae */ /* 0x0003e8000a921844 */
[----:B------:R1:W-:Y:S04]  /*30d20*/  STL.64 [R1+0x1bd0], R12 ;  /* 0x001bd00c01007387 */ /* 0x0003e80000100a00 */
[----:B------:R1:W-:Y:S02]  /*30d30*/  LDGSTS.E [R0+-0x69e00], [R12.64], P5 ;  /* 0x962000000c007fae */ /* 0x0003e4000a921844 */
[----:B-1----:R-:W-:-:S05]  /*30d40*/  IMAD.WIDE R38, R3, 0x4, R28 ;  /* 0x0000000403267825 */ /* 0x002fca00078e021c */
[----:B------:R1:W-:Y:S01]  /*30d50*/  LDGSTS.E [R2+-0x69600], [R38.64], P5 ;  /* 0x96a0000026027fae */ /* 0x0003e2000a921844 */
[----:B------:R-:W-:-:S03]  /*30d60*/  IMAD.WIDE R12, R3, 0x4, R22 ;  /* 0x00000004030c7825 */ /* 0x000fc600078e0216 */
[----:B------:R-:W4:Y:S04]  /*30d70*/  LDL.LU.64 R22, [R1+0x290] ;  /* 0x0002900001167983 */ /* 0x000f280000300a00 */
[----:B------:R-:W4:Y:S04]  /*30d80*/  LDL.LU.64 R28, [R1+0x270] ;  /* 0x00027000011c7983 */ /* 0x000f280000300a00 */
[----:B------:R-:W-:Y:S04]  /*30d90*/  STL.64 [R1+0x1bc8], R38 ;  /* 0x001bc82601007387 */ /* 0x000fe80000100a00 */
[----:B------:R1:W-:Y:S04]  /*30da0*/  STL.64 [R1+0x1bc0], R12 ;  /* 0x001bc00c01007387 */ /* 0x0003e80000100a00 */
[----:B------:R1:W-:Y:S01]  /*30db0*/  LDGSTS.E [R0+-0x68e00], [R12.64], P5 ;  /* 0x972000000c007fae */ /* 0x0003e2000a921844 */
[----:B------:R-:W-:-:S05]  /*30dc0*/  IMAD.WIDE R24, R3, 0x4, R24 ;  /* 0x0000000403187825 */ /* 0x000fca00078e0218 */
[----:B------:R2:W-:Y:S01]  /*30dd0*/  LDGSTS.E [R2+-0x68600], [R24.64], P5 ;  /* 0x97a0000018027fae */ /* 0x0005e2000a921844 */
[----:B-1----:R-:W-:-:S03]  /*30de0*/  IMAD.WIDE R12, R3, 0x4, R20 ;  /* 0x00000004030c7825 */ /* 0x002fc600078e0214 */
[----:B------:R-:W4:Y:S04]  /*30df0*/  LDL.LU.64 R20, [R1+0x250] ;  /* 0x0002500001147983 */ /* 0x000f280000300a00 */
[----:B------:R-:W4:Y:S04]  /*30e00*/  LDL.LU.64 R42, [R1+0x230] ;  /* 0x00023000012a7983 */ /* 0x000f280000300a00 */
[----:B------:R2:W-:Y:S04]  /*30e10*/  STL.64 [R1+0x1bb8], R24 ;  /* 0x001bb81801007387 */ /* 0x0005e80000100a00 */
        /* <DEDUP_REMOVED lines=18> */
[----:B------:R1:W-:Y:S04]  /*30f40*/  LDGSTS.E [R0+-0x65e00], [R12.64], P5 ;  /* 0x9a2000000c007fae */ /* 0x0003e8000a921844 */
[----:B-1----:R-:W4:Y:S01]  /*30f50*/  LDL.LU.64 R24, [R1+0x130] ;  /* 0x0001300001187983 */ /* 0x002f220000300a00 */
[----:B------:R-:W-:-:S04]  /*30f60*/  IMAD.WIDE R22, R3, 0x4, R22 ;  /* 0x0000000403167825 */ /* 0x000fc800078e0216 */
[C---:B------:R-:W-:Y:S01]  /*30f70*/  IMAD.WIDE R12, R3.reuse, 0x4, R28 ;  /* 0x00000004030c7825 */ /* 0x040fe200078e021c */
        /* <DEDUP_REMOVED lines=9> */
[----:B------:R2:W-:Y:S04]  /*31010*/  LDGSTS.E [R2+-0x64600], [R20.64], P5 ;  /* 0x9ba0000014027fae */ /* 0x0005e8000a921844 */
[----:B------:R3:W-:Y:S04]  /*31020*/  STL.64 [R1+0x1b70], R12 ;  /* 0x001b700c01007387 */ /* 0x0007e80000100a00 */
[----:B------:R3:W-:Y:S01]  /*31030*/  LDGSTS.E [R0+-0x63e00], [R12.64], P5 ;  /* 0x9c2000000c007fae */ /* 0x0007e2000a921844 */
[----:B--2---:R-:W-:-:S03]  /*31040*/  IMAD.WIDE R20, R3, 0x4, R40 ;  /* 0x0000000403147825 */ /* 0x004fc600078e0228 */
[----:B------:R-:W2:Y:S01]  /*31050*/  LDL.LU.64 R40, [R1+0x8e8] ;  /* 0x0008e80001287983 */ /* 0x000ea20000300a00 */
[----:B---3--:R-:W-:-:S03]  /*31060*/  IMAD.WIDE R12, R3, 0x4, R38 ;  /* 0x00000004030c7825 */ /* 0x008fc600078e0226 */
[----:B------:R1:W-:Y:S04]  /*31070*/  STL.64 [R1+0x1b68], R20 ;  /* 0x001b681401007387 */ /* 0x0003e80000100a00 */
[----:B------:R1:W-:Y:S04]  /*31080*/  LDGSTS.E [R2+-0x63600], [R20.64], P5 ;  /* 0x9ca0000014027fae */ /* 0x0003e8000a921844 */
[----:B------:R3:W-:Y:S04]  /*31090*/  STL.64 [R1+0x1b60], R12 ;  /* 0x001b600c01007387 */ /* 0x0007e80000100a00 */
[----:B------:R3:W-:Y:S04]  /*310a0*/  LDGSTS.E [R0+-0x62e00], [R12.64], P5 ;  /* 0x9d2000000c007fae */ /* 0x0007e8000a921844 */
[----:B-1----:R-:W2:Y:S01]  /*310b0*/  LDL.LU.64 R20, [R1+0x8d0] ;  /* 0x0008d00001147983 */ /* 0x002ea20000300a00 */
[----:B----4-:R-:W-:-:S04]  /*310c0*/  IMAD.WIDE R16, R3, 0x4, R16 ;  /* 0x0000000403107825 */ /* 0x010fc800078e0210 */
[C---:B---3--:R-:W-:Y:S01]  /*310d0*/  IMAD.WIDE R12, R3.reuse, 0x4, R36 ;  /* 0x00000004030c7825 */ /* 0x048fe200078e0224 */
[----:B------:R1:W-:Y:S04]  /*310e0*/  STL.64 [R1+0x1b58], R16 ;  /* 0x001b581001007387 */ /* 0x0003e80000100a00 */
[----:B------:R1:W-:Y:S04]  /*310f0*/  LDGSTS.E [R2+-0x62600], [R16.64], P5 ;  /* 0x9da0000010027fae */ /* 0x0003e8000a921844 */
[----:B------:R3:W-:Y:S04]  /*31100*/  STL.64 [R1+0x1b50], R12 ;  /* 0x001b500c01007387 */ /* 0x0007e80000100a00 */
[----:B------:R3:W-:Y:S04]  /*31110*/  LDGSTS.E [R0+-0x61e00], [R12.64], P5 ;  /* 0x9e2000000c007fae */ /* 0x0007e8000a921844 */
[----:B-1----:R-:W4:Y:S01]  /*31120*/  LDL.LU.64 R16, [R1+0x8b8] ;  /* 0x0008b80001107983 */ /* 0x002f220000300a00 */
[----:B------:R-:W-:-:S05]  /*31130*/  IMAD.WIDE R32, R3, 0x4, R32 ;  /* 0x0000000403207825 */ /* 0x000fca00078e0220 */
[----:B------:R1:W-:Y:S01]  /*31140*/  LDGSTS.E [R2+-0x61600], [R32.64], P5 ;  /* 0x9ea0000020027fae */ /* 0x0003e2000a921844 */
[----:B---3--:R-:W-:-:S03]  /*31150*/  IMAD.WIDE R12, R3, 0x4, R24 ;  /* 0x00000004030c7825 */ /* 0x008fc600078e0218 */
[----:B------:R-:W3:Y:S04]  /*31160*/  LDL.LU.64 R24, [R1+0x8a0] ;  /* 0x0008a00001187983 */ /* 0x000ee80000300a00 */
[----:B------:R-:W-:Y:S04]  /*31170*/  STL.64 [R1+0x1b48], R32 ;  /* 0x001b482001007387 */ /* 0x000fe80000100a00 */
[----:B------:R1:W-:Y:S04]  /*31180*/  STL.64 [R1+0x1b40], R12 ;  /* 0x001b400c01007387 */ /* 0x0003e80000100a00 */
[----:B------:R-:W3:Y:S04]  /*31190*/  LDL.LU.64 R14, [R1+0x888] ;  /* 0x00088800010e7983 */ /* 0x000ee80000300a00 */
[----:B------:R1:W-:Y:S02]  /*311a0*/  LDGSTS.E [R0+-0x60e00], [R12.64], P5 ;  /* 0x9f2000000c007fae */ /* 0x0003e4000a921844 */
[----:B-1----:R-:W-:Y:S01]  /*311b0*/  IADD3 R0, R249, 0x100000, RZ ;  /* 0x00100000f9007810 */ /* 0x002fe20007ffe0ff */
[----:B------:R-:W-:-:S04]  /*311c0*/  IMAD.WIDE R12, R3, 0x4, R28 ;  /* 0x00000004030c7825 */ /* 0x000fc800078e021c */
[----:B------:R-:W-:-:S05]  /*311d0*/  IMAD.WIDE R22, R3, 0x4, R22 ;  /* 0x0000000403167825 */ /* 0x000fca00078e0216 */
[----:B------:R1:W-:Y:S04]  /*311e0*/  STL.64 [R1+0x1b38], R22 ;  /* 0x001b381601007387 */ /* 0x0003e80000100a00 */
[----:B------:R-:W-:Y:S04]  /*311f0*/  STL [R1+0x2328], R12 ;  /* 0x0023280c01007387 */ /* 0x000fe80000100800 */
[----:B------:R1:W-:Y:S04]  /*31200*/  LDGSTS.E [R2+-0x60600], [R22.64], P5 ;  /* 0x9fa0000016027fae */ /* 0x0003e8000a921844 */
[----:B------:R2:W-:Y:S04]  /*31210*/  STL [R1+0x2320], R13 ;  /* 0x0023200d01007387 */ /* 0x0005e80000100800 */
[----:B------:R2:W-:Y:S04]  /*31220*/  LDGSTS.E [R0+-0x7fc00], [R12.64], P5 ;  /* 0x804000000c007fae */ /* 0x0005e8000a921844 */
[----:B-1----:R-:W3:Y:S01]  /*31230*/  LDL.LU.64 R22, [R1+0x868] ;  /* 0x0008680001167983 */ /* 0x002ee20000300a00 */
[----:B--2---:R-:W-:-:S05]  /*31240*/  IMAD.WIDE R12, R3, 0x4, R40 ;  /* 0x00000004030c7825 */ /* 0x004fca00078e0228 */
[----:B------:R-:W-:Y:S04]  /*31250*/  STL [R1+0x2324], R12 ;  /* 0x0023240c01007387 */ /* 0x000fe80000100800 */
[----:B------:R1:W-:Y:S04]  /*31260*/  STL [R1+0x2318], R13 ;  /* 0x0023180d01007387 */ /* 0x0003e80000100800 */
[----:B------:R-:W2:Y:S04]  /*31270*/  LDL.LU.64 R40, [R1+0x840] ;  /* 0x0008400001287983 */ /* 0x000ea80000300a00 */
[----:B------:R1:W-:Y:S02]  /*31280*/  LDGSTS.E [R0+-0x7f400], [R12.64], P5 ;  /* 0x80c000000c007fae */ /* 0x0003e4000a921844 */
[----:B-1----:R-:W-:-:S05]  /*31290*/  IMAD.WIDE R12, R3, 0x4, R20 ;  /* 0x00000004030c7825 */ /* 0x002fca00078e0214 */
[----:B------:R-:W-:Y:S04]  /*312a0*/  STL [R1+0x231c], R12 ;  /* 0x00231c0c01007387 */ /* 0x000fe80000100800 */
[----:B------:R4:W-:Y:S04]  /*312b0*/  STL [R1+0x2310], R13 ;  /* 0x0023100d01007387 */ /* 0x0009e80000100800 */
[----:B------:R4:W-:Y:S04]  /*312c0*/  LDGSTS.E [R0+-0x7ec00], [R12.64], P5 ;  /* 0x814000000c007fae */ /* 0x0009e8000a921844 */
[----:B------:R-:W2:Y:S01]  /*312d0*/  LDL.LU.64 R20, [R1+0x820] ;  /* 0x0008200001147983 */ /* 0x000ea20000300a00 */
[----:B----4-:R-:W-:-:S05]  /*312e0*/  IMAD.WIDE R12, R3, 0x4, R16 ;  /* 0x00000004030c7825 */ /* 0x010fca00078e0210 */
[----:B------:R-:W-:Y:S04]  /*312f0*/  STL [R1+0x2314], R12 ;  /* 0x0023140c01007387 */ /* 0x000fe80000100800 */
[----:B------:R3:W-:Y:S04]  /*31300*/  STL [R1+0x2308], R13 ;  /* 0x0023080d01007387 */ /* 0x0007e80000100800 */
[----:B------:R-:W4:Y:S04]  /*31310*/  LDL.LU.64 R16, [R1+0x800] ;  /* 0x0008000001107983 */ /* 0x000f280000300a00 */
[----:B------:R3:W-:Y:S02]  /*31320*/  LDGSTS.E [R0+-0x7e400], [R12.64], P5 ;  /* 0x81c000000c007fae */ /* 0x0007e4000a921844 */
[----:B---3--:R-:W-:-:S05]  /*31330*/  IMAD.WIDE R12, R3, 0x4, R24 ;  /* 0x00000004030c7825 */ /* 0x008fca00078e0218 */
[----:B------:R-:W-:Y:S04]  /*31340*/  STL [R1+0x230c], R12 ;  /* 0x00230c0c01007387 */ /* 0x000fe80000100800 */
[----:B------:R1:W-:Y:S04]  /*31350*/  LDGSTS.E [R0+-0x7dc00], [R12.64], P5 ;  /* 0x824000000c007fae */ /* 0x0003e8000a921844 */
[----:B------:R1:W-:Y:S04]  /*31360*/  STL [R1+0x2300], R13 ;  /* 0x0023000d01007387 */ /* 0x0003e80000100800 */
[----:B------:R-:W3:Y:S01]  /*31370*/  LDL.LU.64 R24, [R1+0x7e0] ;  /* 0x0007e00001187983 */ /* 0x000ee20000300a00 */
[----:B-1----:R-:W-:-:S05]  /*31380*/  IMAD.WIDE R12, R3, 0x4, R14 ;  /* 0x00000004030c7825 */ /* 0x002fca00078e020e */
[----:B------:R-:W-:Y:S04]  /*31390*/  STL [R1+0x2304], R12 ;  /* 0x0023040c01007387 */ /* 0x000fe80000100800 */
[----:B------:R1:W-:Y:S04]  /*313a0*/  STL [R1+0x22f8], R13 ;  /* 0x0022f80d01007387 */ /* 0x0003e80000100800 */
[----:B------:R-:W3:Y:S04]  /*313b0*/  LDL.LU.64 R14, [R1+0x7c0] ;  /* 0x0007c000010e7983 */ /* 0x000ee80000300a00 */
[----:B------:R1:W-:Y:S02]  /*313c0*/  LDGSTS.E [R0+-0x7d400], [R12.64], P5 ;  /* 0x82c000000c007fae */ /* 0x0003e4000a921844 */
[----:B-1----:R-:W-:-:S05]  /*313d0*/  IMAD.WIDE R12, R3, 0x4, R22 ;  /* 0x00000004030c7825 */ /* 0x002fca00078e0216 */
        /* <DEDUP_REMOVED lines=66> */
[----:B------:R-:W2:Y:S04]  /*31800*/  LDL.LU.64 R40, [R1+0x600] ;  /* 0x0006000001287983 */ /* 0x000ea80000300a00 */
[----:B------:R1:W-:Y:S04]  /*31810*/  LDGSTS.E [R0+-0x76400], [R12.64], P5 ;  /* 0x89c000000c007fae */ /* 0x0003e8000a921844 */
[----:B------:R1:W-:Y:S02]  /*31820*/  STL [R1+0x2288], R13 ;  /* 0x0022880d01007387 */ /* 0x0003e40000100800 */
[----:B-1----:R-:W-:-:S05]  /*31830*/  IMAD.WIDE R12, R3, 0x4, R20 ;  /* 0x00000004030c7825 */ /* 0x002fca00078e0214 */
[----:B------:R-:W-:Y:S04]  /*31840*/  STL [R1+0x228c], R12 ;  /* 0x00228c0c01007387 */ /* 0x000fe80000100800 */
[----:B------:R-:W2:Y:S04]  /*31850*/  LDL.LU.64 R20, [R1+0x5e0] ;  /* 0x0005e00001147983 */ /* 0x000ea80000300a00 */
[----:B------:R4:W-:Y:S04]  /*31860*/  LDGSTS.E [R0+-0x75c00], [R12.64], P5 ;  /* 0x8a4000000c007fae */ /* 0x0009e8000a921844 */
[----:B------:R4:W-:Y:S02]  /*31870*/  STL [R1+0x2280], R13 ;  /* 0x0022800d01007387 */ /* 0x0009e40000100800 */
[----:B----4-:R-:W-:-:S05]  /*31880*/  IMAD.WIDE R12, R3, 0x4, R16 ;  /* 0x00000004030c7825 */ /* 0x010fca00078e0210 */
[----:B------:R-:W-:Y:S04]  /*31890*/  STL [R1+0x2284], R12 ;  /* 0x0022840c01007387 */ /* 0x000fe80000100800 */
[----:B------:R-:W4:Y:S04]  /*318a0*/  LDL.LU.64 R16, [R1+0x5c0] ;  /* 0x0005c00001107983 */ /* 0x000f280000300a00 */
[----:B------:R3:W-:Y:S04]  /*318b0*/  LDGSTS.E [R0+-0x75400], [R12.64], P5 ;  /* 0x8ac000000c007fae */ /* 0x0007e8000a921844 */
[----:B------:R3:W-:Y:S02]  /*318c0*/  STL [R1+0x2278], R13 ;  /* 0x0022780d01007387 */ /* 0x0007e40000100800 */
        /* <DEDUP_REMOVED lines=12> */
[----:B------:R2:W-:Y:S04]  /*31990*/  LDGSTS.E [R0+-0x73c00], [R12.64], P5 ;  /* 0x8c4000000c007fae */ /* 0x0005e8000a921844 */
[----:B------:R2:W-:Y:S02]  /*319a0*/  STL [R1+0x2260], R13 ;  /* 0x0022600d01007387 */ /* 0x0005e40000100800 */
[----:B--2---:R-:W-:-:S02]  /*319b0*/  IMAD.WIDE R12, R3, 0x4, R40 ;  /* 0x00000004030c7825 */ /* 0x004fc400078e0228 */
[----:B------:R-:W2:Y:S04]  /*319c0*/  LDL.LU.64 R40, [R1+0x560] ;  /* 0x0005600001287983 */ /* 0x000ea80000300a00 */
[----:B------:R-:W-:Y:S04]  /*319d0*/  STL [R1+0x2264], R12 ;  /* 0x0022640c01007387 */ /* 0x000fe80000100800 */
[----:B------:R1:W-:Y:S04]  /*319e0*/  LDGSTS.E [R0+-0x73400], [R12.64], P5 ;  /* 0x8cc000000c007fae */ /* 0x0003e8000a921844 */
[----:B------:R1:W-:Y:S02]  /*319f0*/  STL [R1+0x2258], R13 ;  /* 0x0022580d01007387 */ /* 0x0003e40000100800 */
[----:B-1----:R-:W-:-:S02]  /*31a00*/  IMAD.WIDE R12, R3, 0x4, R20 ;  /* 0x00000004030c7825 */ /* 0x002fc400078e0214 */
[----:B------:R-:W2:Y:S04]  /*31a10*/  LDL.LU.64 R20, [R1+0x540] ;  /* 0x0005400001147983 */ /* 0x000ea80000300a00 */
[----:B------:R-:W-:Y:S04]  /*31a20*/  STL [R1+0x225c], R12 ;  /* 0x00225c0c01007387 */ /* 0x000fe80000100800 */
[----:B------:R4:W-:Y:S04]  /*31a30*/  LDGSTS.E [R0+-0x72c00], [R12.64], P5 ;  /* 0x8d4000000c007fae */ /* 0x0009e8000a921844 */
[----:B------:R4:W-:Y:S04]  /*31a40*/  STL [R1+0x2250], R13 ;  /* 0x0022500d01007387 */ /* 0x0009e80000100800 */
[----:B------:R-:W2:Y:S01]  /*31a50*/  LDL.LU.64 R22, [R1+0x520] ;  /* 0x0005200001167983 */ /* 0x000ea20000300a00 */
[----:B----4-:R-:W-:-:S05]  /*31a60*/  IMAD.WIDE R12, R3, 0x4, R16 ;  /* 0x00000004030c7825 */ /* 0x010fca00078e0210 */
[----:B------:R-:W-:Y:S04]  /*31a70*/  STL [R1+0x2254], R12 ;  /* 0x0022540c01007387 */ /* 0x000fe80000100800 */
[----:B------:R3:W-:Y:S04]  /*31a80*/  STL [R1+0x2248], R13 ;  /* 0x0022480d01007387 */ /* 0x0007e80000100800 */
[----:B------:R-:W4:Y:S04]  /*31a90*/  LDL.LU.64 R16, [R1+0x500] ;  /* 0x0005000001107983 */ /* 0x000f280000300a00 */
[----:B------:R3:W-:Y:S04]  /*31aa0*/  LDGSTS.E [R0+-0x72400], [R12.64], P5 ;  /* 0x8dc000000c007fae */ /* 0x0007e8000a921844 */
[----:B------:R-:W4:Y:S01]  /*31ab0*/  LDL.LU.64 R28, [R1+0x4e8] ;  /* 0x0004e800011c7983 */ /* 0x000f220000300a00 */
[----:B---3--:R-:W-:-:S05]  /*31ac0*/  IMAD.WIDE R12, R3, 0x4, R24 ;  /* 0x00000004030c7825 */ /* 0x008fca00078e0218 */
[----:B------:R-:W-:Y:S04]  /*31ad0*/  STL [R1+0x224c], R12 ;  /* 0x00224c0c01007387 */ /* 0x000fe80000100800 */
[----:B------:R1:W-:Y:S04]  /*31ae0*/  LDGSTS.E [R0+-0x71c00], [R12.64], P5 ;  /* 0x8e4000000c007fae */ /* 0x0003e8000a921844 */
[----:B------:R1:W-:Y:S02]  /*31af0*/  STL [R1+0x2240], R13 ;  /* 0x0022400d01007387 */ /* 0x0003e40000100800 */
[----:B-1----:R-:W-:-:S02]  /*31b00*/  IMAD.WIDE R12, R3, 0x4, R14 ;  /* 0x00000004030c7825 */ /* 0x002fc400078e020e */
[----:B------:R-:W3:Y:S04]  /*31b10*/  LDL.LU.64 R14, [R1+0x4d0] ;  /* 0x0004d000010e7983 */ /* 0x000ee80000300a00 */
[----:B------:R-:W3:Y:S04]  /*31b20*/  LDL.LU.64 R24, [R1+0x4a8] ;  /* 0x0004a80001187983 */ /* 0x000ee80000300a00 */
[----:B------:R-:W-:Y:S04]  /*31b30*/  STL [R1+0x2244], R12 ;  /* 0x0022440c01007387 */ /* 0x000fe80000100800 */
[----:B------:R2:W-:Y:S04]  /*31b40*/  LDGSTS.E [R0+-0x71400], [R12.64], P5 ;  /* 0x8ec000000c007fae */ /* 0x0005e8000a921844 */
[----:B------:R2:W-:Y:S02]  /*31b50*/  STL [R1+0x2238], R13 ;  /* 0x0022380d01007387 */ /* 0x0005e40000100800 */
[----:B--2---:R-:W-:-:S02]  /*31b60*/  IMAD.WIDE R12, R3, 0x4, R40 ;  /* 0x00000004030c7825 */ /* 0x004fc400078e0228 */
[----:B------:R-:W2:Y:S04]  /*31b70*/  LDL.LU.64 R40, [R1+0x488] ;  /* 0x0004880001287983 */ /* 0x000ea80000300a00 */
[----:B------:R-:W-:Y:S04]  /*31b80*/  STL [R1+0x223c], R12 ;  /* 0x00223c0c01007387 */ /* 0x000fe80000100800 */
[----:B------:R-:W2:Y:S04]  /*31b90*/  LDL.LU.64 R36, [R1+0x468] ;  /* 0x0004680001247983 */ /* 0x000ea80000300a00 */
[----:B------:R1:W-:Y:S04]  /*31ba0*/  LDGSTS.E [R0+-0x70c00], [R12.64], P5 ;  /* 0x8f4000000c007fae */ /* 0x0003e8000a921844 */
[----:B------:R1:W-:Y:S02]  /*31bb0*/  STL [R1+0x2230], R13 ;  /* 0x0022300d01007387 */ /* 0x0003e40000100800 */
[----:B-1----:R-:W-:-:S02]  /*31bc0*/  IMAD.WIDE R12, R3, 0x4, R20 ;  /* 0x00000004030c7825 */ /* 0x002fc400078e0214 */
[----:B------:R-:W2:Y:S04]  /*31bd0*/  LDL.LU.64 R20, [R1+0x448] ;  /* 0x0004480001147983 */ /* 0x000ea80000300a00 */
[----:B------:R-:W-:Y:S04]  /*31be0*/  STL [R1+0x2234], R12 ;  /* 0x0022340c01007387 */ /* 0x000fe80000100800 */
[----:B------:R-:W-:Y:S04]  /*31bf0*/  STL [R1+0x222c], R13 ;  /* 0x00222c0d01007387 */ /* 0x000fe80000100800 */
[----:B------:R-:W2:Y:S01]  /*31c00*/  LDL.LU.64 R38, [R1+0x428] ;  /* 0x0004280001267983 */ /* 0x000ea20000300a00 */
[----:B------:R-:W-:-:S03]  /*31c10*/  IMAD.WIDE R22, R3, 0x4, R22 ;  /* 0x0000000403167825 */ /* 0x000fc600078e0216 */
[----:B------:R1:W-:Y:S04]  /*31c20*/  LDGSTS.E [R0+-0x70400], [R12.64], P5 ;  /* 0x8fc000000c007fae */ /* 0x0003e8000a921844 */
[----:B------:R4:W-:Y:S04]  /*31c30*/  STL.64 [R1+0x1978], R22 ;  /* 0x0019781601007387 */ /* 0x0009e80000100a00 */
[----:B------:R4:W-:Y:S02]  /*31c40*/  LDGSTS.E [R0+-0x6fc00], [R22.64], P5 ;  /* 0x9040000016007fae */ /* 0x0009e4000a921844 */
[----:B----4-:R-:W-:-:S02]  /*31c50*/  IMAD.WIDE R22, R3, 0x4, R16 ;  /* 0x0000000403167825 */ /* 0x010fc400078e0210 */
[----:B------:R-:W4:Y:S04]  /*31c60*/  LDL.LU.64 R16, [R1+0x408] ;  /* 0x0004080001107983 */ /* 0x000f280000300a00 */
[----:B------:R-:W4:Y:S01]  /*31c70*/  LDL.LU.64 R32, [R1+0x3e8] ;  /* 0x0003e80001207983 */ /* 0x000f220000300a00 */
[----:B------:R-:W-:Y:S01]  /*31c80*/  IADD3 R2, R249, 0x100000, RZ ;  /* 0x00100000f9027810 */ /* 0x000fe20007ffe0ff */
[C---:B-1----:R-:W-:Y:S02]  /*31c90*/  IMAD.WIDE R12, R3.reuse, 0x4, R28 ;  /* 0x00000004030c7825 */ /* 0x042fe400078e021c */
[----:B------:R3:W-:Y:S04]  /*31ca0*/  STL.64 [R1+0x1980], R22 ;  /* 0x0019801601007387 */ /* 0x0007e80000100a00 */
[----:B------:R3:W-:Y:S04]  /*31cb0*/  LDGSTS.E [R2+-0x6f400], [R22.64], P5 ;  /* 0x90c0000016027fae */ /* 0x0007e8000a921844 */
[----:B------:R1:W-:Y:S04]  /*31cc0*/  STL.64 [R1+0x1988], R12 ;  /* 0x0019880c01007387 */ /* 0x0003e80000100a00 */
[----:B------:R1:W-:Y:S01]  /*31cd0*/  LDGSTS.E [R0+-0x6ec00], [R12.64], P5 ;  /* 0x914000000c007fae */ /* 0x0003e2000a921844 */
[----:B---3--:R-:W-:-:S03]  /*31ce0*/  IMAD.WIDE R22, R3, 0x4, R14 ;  /* 0x0000000403167825 */ /* 0x008fc600078e020e */
[----:B------:R-:W3:Y:S04]  /*31cf0*/  LDL.LU.64 R14, [R1+0x3c8] ;  /* 0x0003c800010e7983 */ /* 0x000ee80000300a00 */
[----:B------:R-:W3:Y:S01]  /*31d00*/  LDL.LU.64 R28, [R1+0x3a8] ;  /* 0x0003a800011c7983 */ /* 0x000ee20000300a00 */
[----:B-1----:R-:W-:-:S03]  /*31d10*/  IMAD.WIDE R12, R3, 0x4, R24 ;  /* 0x00000004030c7825 */ /* 0x002fc600078e0218 */
[----:B------:R2:W-:Y:S04]  /*31d20*/  STL.64 [R1+0x1990], R22 ;  /* 0x0019901601007387 */ /* 0x0005e80000100a00 */
[----:B------:R1:W-:Y:S04]  /*31d30*/  STL.64 [R1+0x1a48], R12 ;  /* 0x001a480c01007387 */ /* 0x0003e80000100a00 */
[----:B------:R2:W-:Y:S04]  /*31d40*/  LDGSTS.E [R2+-0x6e400], [R22.64], P5 ;  /* 0x91c0000016027fae */ /* 0x0005e8000a921844 */
[----:B------:R-:W3:Y:S04]  /*31d50*/  LDL.LU.64 R24, [R1+0x388] ;  /* 0x0003880001187983 */ /* 0x000ee80000300a00 */
[----:B------:R1:W-:Y:S01]  /*31d60*/  LDGSTS.E [R0+-0x6dc00], [R12.64], P5 ;  /* 0x924000000c007fae */ /* 0x0003e2000a921844 */
[----:B--2---:R-:W-:-:S03]  /*31d70*/  IMAD.WIDE R22, R3, 0x4, R40 ;  /* 0x0000000403167825 */ /* 0x004fc600078e0228 */
[----:B------:R-:W2:Y:S01]  /*31d80*/  LDL.LU.64 R40, [R1+0x368] ;  /* 0x0003680001287983 */ /* 0x000ea20000300a00 */
[----:B-1----:R-:W-:-:S03]  /*31d90*/  IMAD.WIDE R12, R3, 0x4, R36 ;  /* 0x00000004030c7825 */ /* 0x002fc600078e0224 */
[----:B------:R1:W-:Y:S04]  /*31da0*/  STL.64 [R1+0x1a60], R22 ;  /* 0x001a601601007387 */ /* 0x0003e80000100a00 */
[----:B------:R1:W-:Y:S04]  /*31db0*/  STL.64 [R1+0x1a68], R12 ;  /* 0x001a680c01007387 */ /* 0x0003e80000100a00 */
[----:B------:R1:W-:Y:S04]  /*31dc0*/  LDGSTS.E [R2+-0x6d400], [R22.64], P5 ;  /* 0x92c0000016027fae */ /* 0x0003e8000a921844 */
[----:B------:R1:W-:Y:S01]  /*31dd0*/  LDGSTS.E [R0+-0x6cc00], [R12.64], P5 ;  /* 0x934000000c007fae */ /* 0x0003e2000a921844 */
[----:B------:R-:W-:-:S03]  /*31de0*/  IMAD.WIDE R36, R3, 0x4, R20 ;  /* 0x0000000403247825 */ /* 0x000fc600078e0214 */
[----:B------:R-:W2:Y:S04]  /*31df0*/  LDL.LU.64 R20, [R1+0x348] ;  /* 0x0003480001147983 */ /* 0x000ea80000300a00 */
[----:B-1----:R-:W2:Y:S01]  /*31e00*/  LDL.LU.64 R22, [R1+0x328] ;  /* 0x0003280001167983 */ /* 0x002ea20000300a00 */
[----:B------:R-:W-:-:S03]  /*31e10*/  IMAD.WIDE R12, R3, 0x4, R38 ;  /* 0x00000004030c7825 */ /* 0x000fc600078e0226 */
        /* <DEDUP_REMOVED lines=11> */
[----:B------:R1:W-:Y:S01]  /*31ed0*/  LDGSTS.E [R0+-0x6ac00], [R12.64], P5 ;  /* 0x954000000c007fae */ /* 0x0003e2000a921844 */
[----:B---3--:R-:W-:-:S03]  /*31ee0*/  IMAD.WIDE R36, R3, 0x4, R14 ;  /* 0x0000000403247825 */ /* 0x008fc600078e020e */
[----:B------:R-:W3:Y:S01]  /*31ef0*/  LDL.LU.64 R14, [R1+0x2c8] ;  /* 0x0002c800010e7983 */ /* 0x000ee20000300a00 */
[----:B-1----:R-:W-:-:S03]  /*31f00*/  IMAD.WIDE R12, R3, 0x4, R28 ;  /* 0x00000004030c7825 */ /* 0x002fc600078e021c */
[----:B------:R-:W3:Y:S04]  /*31f10*/  LDL.LU.64 R28, [R1+0x2a8] ;  /* 0x0002a800011c7983 */ /* 0x000ee80000300a00 */
[----:B------:R1:W-:Y:S04]  /*31f20*/  STL.64 [R1+0x1b20], R36 ;  /* 0x001b202401007387 */ /* 0x0003e80000100a00 */
[----:B------:R1:W-:Y:S04]  /*31f30*/  LDGSTS.E [R2+-0x6a400], [R36.64], P5 ;  /* 0x95c0000024027fae */ /* 0x0003e8000a921844 */
[----:B------:R2:W-:Y:S04]  /*31f40*/  STL.64 [R1+0x1b18], R12 ;  /* 0x001b180c01007387 */ /* 0x0005e80000100a00 */
[----:B------:R2:W-:Y:S01]  /*31f50*/  LDGSTS.E [R0+-0x69c00], [R12.64], P5 ;  /* 0x964000000c007fae */ /* 0x0005e2000a921844 */
[----:B-1----:R-:W-:-:S03]  /*31f60*/  IMAD.WIDE R36, R3, 0x4, R24 ;  /* 0x0000000403247825 */ /* 0x002fc600078e0218 */
[----:B------:R-:W3:Y:S04]  /*31f70*/  LDL.LU.64 R24, [R1+0x288] ;  /* 0x0002880001187983 */ /* 0x000ee80000300a00 */
[----:B------:R1:W-:Y:S01]  /*31f80*/  LDGSTS.E [R2+-0x69400], [R36.64], P5 ;  /* 0x96c0000024027fae */ /* 0x0003e2000a921844 */
[----:B--2---:R-:W-:-:S03]  /*31f90*/  IMAD.WIDE R12, R3, 0x4, R40 ;  /* 0x00000004030c7825 */ /* 0x004fc600078e0228 */
[----:B------:R-:W2:Y:S04]  /*31fa0*/  LDL.LU.64 R40, [R1+0x268] ;  /* 0x0002680001287983 */ /* 0x000ea80000300a00 */
[----:B------:R-:W-:Y:S04]  /*31fb0*/  STL.64 [R1+0x1b10], R36 ;  /* 0x001b102401007387 */ /* 0x000fe80000100a00 */
[----:B------:R1:W-:Y:S04]  /*31fc0*/  STL.64 [R1+0x1b08], R12 ;  /* 0x001b080c01007387 */ /* 0x0003e80000100a00 */
[----:B------:R1:W-:Y:S01]  /*31fd0*/  LDGSTS.E [R0+-0x68c00], [R12.64], P5 ;  /* 0x974000000c007fae */ /* 0x0003e2000a921844 */
[----:B------:R-:W-:-:S04]  /*31fe0*/  IMAD.WIDE R20, R3, 0x4, R20 ;  /* 0x0000000403147825 */ /* 0x000fc800078e0214 */
[C---:B-1----:R-:W-:Y:S01]  /*31ff0*/  IMAD.WIDE R12, R3.reuse, 0x4, R22 ;  /* 0x00000004030c7825 */ /* 0x042fe200078e0216 */
[----:B------:R1:W-:Y:S04]  /*32000*/  LDGSTS.E [R2+-0x68400], [R20.64], P5 ;  /* 0x97c0000014027fae */ /* 0x0003e8000a921844 */
[----:B------:R-:W2:Y:S04]  /*32010*/  LDL.LU.64 R22, [R1+0x248] ;  /* 0x0002480001167983 */ /* 0x000ea80000300a00 */
[----:B------:R-:W2:Y:S04]  /*32020*/  LDL.LU.64 R38, [R1+0x228] ;  /* 0x0002280001267983 */ /* 0x000ea80000300a00 */
[----:B------:R1:W-:Y:S04]  /*32030*/  STL.64 [R1+0x1b00], R20 ;  /* 0x001b001401007387 */ /* 0x0003e80000100a00 */
[----:B------:R4:W-:Y:S04]  /*32040*/  STL.64 [R1+0x1af8], R12 ;  /* 0x001af80c01007387 */ /* 0x0009e80000100a00 */
[----:B------:R4:W-:Y:S04]  /*32050*/  LDGSTS.E [R0+-0x67c00], [R12.64], P5 ;  /* 0x984000000c007fae */ /* 0x0009e8000a921844 */
[----:B-1----:R-:W2:Y:S04]  /*32060*/  LDL.LU.64 R20, [R1+0x1f8] ;  /* 0x0001f80001147983 */ /* 0x002ea80000300a00 */
[----:B------:R-:W2:Y:S01]  /*32070*/  LDL.LU.64 R36, [R1+0x1a8] ;  /* 0x0001a80001247983 */ /* 0x000ea20000300a00 */
[----:B----4-:R-:W-:-:S04]  /*32080*/  IMAD.WIDE R16, R3, 0x4, R16 ;  /* 0x0000000403107825 */ /* 0x010fc800078e0210 */
[C---:B------:R-:W-:Y:S01]  /*32090*/  IMAD.WIDE R12, R3.reuse, 0x4, R32 ;  /* 0x00000004030c7825 */ /* 0x040fe200078e0220 */
[----:B------:R1:W-:Y:S04]  /*320a0*/  STL.64 [R1+0x1af0], R16 ;  /* 0x001af01001007387 */ /* 0x0003e80000100a00 */
[----:B------:R4:W-:Y:S04]  /*320b0*/  STL.64 [R1+0x1ae8], R12 ;  /* 0x001ae80c01007387 */ /* 0x0009e80000100a00 */
[----:B------:R1:W-:Y:S04]  /*320c0*/  LDGSTS.E [R2+-0x67400], [R16.64], P5 ;  /* 0x98c0000010027fae */ /* 0x0003e8000a921844 */
[----:B------:R4:W-:Y:S04]  /*320d0*/  LDGSTS.E [R0+-0x66c00], [R12.64], P5 ;  /* 0x994000000c007fae */ /* 0x0009e8000a921844 */
[----:B-1----:R-:W2:Y:S04]  /*320e0*/  LDL.LU.64 R16, [R1+0x188] ;  /* 0x0001880001107983 */ /* 0x002ea80000300a00 */
[----:B------:R-:W2:Y:S01]  /*320f0*/  LDL.LU.64 R32, [R1+0x180] ;  /* 0x0001800001207983 */ /* 0x000ea20000300a00 */
[----:B---3--:R-:W-:-:S04]  /*32100*/  IMAD.WIDE R14, R3, 0x4, R14 ;  /* 0x00000004030e7825 */ /* 0x008fc800078e020e */
[C---:B----4-:R-:W-:Y:S01]  /*32110*/  IMAD.WIDE R12, R3.reuse, 0x4, R28 ;  /* 0x00000004030c7825 */ /* 0x050fe200078e021c */
[----:B------:R1:W-:Y:S04]  /*32120*/  STL.64 [R1+0x1ae0], R14 ;  /* 0x001ae00e01007387 */ /* 0x0003e80000100a00 */
[----:B------:R2:W-:Y:S04]  /*32130*/  STL.64 [R1+0x1ad8], R12 ;  /* 0x001ad80c01007387 */ /* 0x0005e80000100a00 */
[----:B------:R1:W-:Y:S04]  /*32140*/  LDGSTS.E [R2+-0x66400], [R14.64], P5 ;  /* 0x99c000000e027fae */ /* 0x0003e8000a921844 */
[----:B------:R-:W4:Y:S04]  /*32150*/  LDL.LU.64 R28, [R1+0x168] ;  /* 0x00016800011c7983 */ /* 0x000f280000300a00 */
[----:B------:R2:W-:Y:S04]  /*32160*/  LDGSTS.E [R0+-0x65c00], [R12.64], P5 ;  /* 0x9a4000000c007fae */ /* 0x0005e8000a921844 */
[----:B-1----:R-:W4:Y:S01]  /*32170*/  LDL.LU.64 R14, [R1+0x160] ;  /* 0x00016000010e7983 */ /* 0x002f220000300a00 */
[----:B------:R-:W-:-:S05]  /*32180*/  IMAD.WIDE R24, R3, 0x4, R24 ;  /* 0x0000000403187825 */ /* 0x000fca00078e0218 */
[----:B------:R1:W-:Y:S04]  /*32190*/  STL.64 [R1+0x1ad0], R24 ;  /* 0x001ad01801007387 */ /* 0x0003e80000100a00 */
[----:B------:R1:W-:Y:S01]  /*321a0*/  LDGSTS.E [R2+-0x65400], [R24.64], P5 ;  /* 0x9ac0000018027fae */ /* 0x0003e2000a921844 */
[----:B--2---:R-:W-:-:S05]  /*321b0*/  IMAD.WIDE R12, R3, 0x4, R40 ;  /* 0x00000004030c7825 */ /* 0x004fca00078e0228 */
[----:B------:R2:W-:Y:S04]  /*321c0*/  STL.64 [R1+0x1ac8], R12 ;  /* 0x001ac80c01007387 */ /* 0x0005e80000100a00 */
[----:B-1----:R-:W3:Y:S04]  /*321d0*/  LDL.LU.64 R24, [R1+0x8f8] ;  /* 0x0008f80001187983 */ /* 0x002ee80000300a00 */
[----:B------:R-:W3:Y:S04]  /*321e0*/  LDL.LU.64 R40, [R1+0x148] ;  /* 0x0001480001287983 */ /* 0x000ee80000300a00 */
[----:B------:R2:W-:Y:S01]  /*321f0*/  LDGSTS.E [R0+-0x64c00], [R12.64], P5 ;  /* 0x9b4000000c007fae */ /* 0x0005e2000a921844 */
[----:B------:R-:W-:-:S04]  /*32200*/  IMAD.WIDE R22, R3, 0x4, R22 ;  /* 0x0000000403167825 */ /* 0x000fc800078e0216 */
[C---:B--2---:R-:W-:Y:S01]  /*32210*/  IMAD.WIDE R12, R3.reuse, 0x4, R38 ;  /* 0x00000004030c7825 */ /* 0x044fe200078e0226 */
[----:B------:R1:W-:Y:S04]  /*32220*/  STL.64 [R1+0x1ac0], R22 ;  /* 0x001ac01601007387 */ /* 0x0003e80000100a00 */
[----:B------:R1:W-:Y:S04]  /*32230*/  LDGSTS.E [R2+-0x64400], [R22.64], P5 ;  /* 0x9bc0000016027fae */ /* 0x0003e8000a921844 */
[----:B------:R2:W-:Y:S04]  /*32240*/  STL.64 [R1+0x1ab8], R12 ;  /* 0x001ab80c01007387 */ /* 0x0005e80000100a00 */
[----:B------:R2:W-:Y:S01]  /*32250*/  LDGSTS.E [R0+-0x63c00], [R12.64], P5 ;  /* 0x9c4000000c007fae */ /* 0x0005e2000a921844 */
[----:B------:R-:W-:-:S03]  /*32260*/  IMAD.WIDE R20, R3, 0x4, R20 ;  /* 0x0000000403147825 */ /* 0x000fc600078e0214 */
[----:B-1----:R-:W3:Y:S04]  /*32270*/  LDL.LU.64 R22, [R1+0x8e0] ;  /* 0x0008e00001167983 */ /* 0x002ee80000300a00 */
[----:B------:R1:W-:Y:S01]  /*32280*/  STL.64 [R1+0x1ab0], R20 ;  /* 0x001ab01401007387 */ /* 0x0003e20000100a00 */
[----:B--2---:R-:W-:-:S03]  /*32290*/  IMAD.WIDE R12, R3, 0x4, R36 ;  /* 0x00000004030c7825 */ /* 0x004fc600078e0224 */
[----:B------:R1:W-:Y:S04]  /*322a0*/  LDGSTS.E [R2+-0x63400], [R20.64], P5 ;  /* 0x9cc0000014027fae */ /* 0x0003e8000a921844 */
[----:B------:R2:W-:Y:S04]  /*322b0*/  STL.64 [R1+0x1aa8], R12 ;  /* 0x001aa80c01007387 */ /* 0x0005e80000100a00 */
[----:B------:R2:W-:Y:S04]  /*322c0*/  LDGSTS.E [R0+-0x62c00], [R12.64], P5 ;  /* 0x9d4000000c007fae */ /* 0x0005e8000a921844 */
[----:B-1----:R-:W3:Y:S01]  /*322d0*/  LDL.LU.64 R20, [R1+0x8c8] ;  /* 0x0008c80001147983 */ /* 0x002ee20000300a00 */
[----:B------:R-:W-:-:S04]  /*322e0*/  IMAD.WIDE R16, R3, 0x4, R16 ;  /* 0x0000000403107825 */ /* 0x000fc800078e0210 */
[C---:B--2---:R-:W-:Y:S01]  /*322f0*/  IMAD.WIDE R12, R3.reuse, 0x4, R32 ;  /* 0x00000004030c7825 */ /* 0x044fe200078e0220 */
[----:B------:R1:W-:Y:S04]  /*32300*/  STL.64 [R1+0x1aa0], R16 ;  /* 0x001aa01001007387 */ /* 0x0003e80000100a00 */
[----:B------:R1:W-:Y:S04]  /*32310*/  LDGSTS.E [R2+-0x62400], [R16.64], P5 ;  /* 0x9dc0000010027fae */ /* 0x0003e8000a921844 */
[----:B------:R4:W-:Y:S04]  /*32320*/  STL.64 [R1+0x1a98], R12 ;  /* 0x001a980c01007387 */ /* 0x0009e80000100a00 */
[----:B------:R4:W-:Y:S04]  /*32330*/  LDGSTS.E [R0+-0x61c00], [R12.64], P5 ;  /* 0x9e4000000c007fae */ /* 0x0009e8000a921844 */
[----:B-1----:R-:W2:Y:S01]  /*32340*/  LDL.LU.64 R16, [R1+0x8b0] ;  /* 0x0008b00001107983 */ /* 0x002ea20000300a00 */
[----:B----4-:R-:W-:-:S03]  /*32350*/  IMAD.WIDE R12, R3, 0x4, R14 ;  /* 0x00000004030c7825 */ /* 0x010fc600078e020e */
[----:B------:R-:W4:Y:S01]  /*32360*/  LDL.LU.64 R14, [R1+0x898] ;  /* 0x00089800010e7983 */ /* 0x000f220000300a00 */
[----:B------:R-:W-:-:S05]  /*32370*/  IMAD.WIDE R28, R3, 0x4, R28 ;  /* 0x00000004031c7825 */ /* 0x000fca00078e021c */
[----:B------:R-:W-:Y:S04]  /*32380*/  STL.64 [R1+0x1a90], R28 ;  /* 0x001a901c01007387 */ /* 0x000fe80000100a00 */
[----:B------:R1:W-:Y:S04]  /*32390*/  LDGSTS.E [R2+-0x61400], [R28.64], P5 ;  /* 0x9ec000001c027fae */ /* 0x0003e8000a921844 */
[----:B------:R3:W-:Y:S04]  /*323a0*/  STL.64 [R1+0x1a88], R12 ;  /* 0x001a880c01007387 */ /* 0x0007e80000100a00 */
[----:B------:R3:W-:Y:S02]  /*323b0*/  LDGSTS.E [R0+-0x60c00], [R12.64], P5 ;  /* 0x9f4000000c007fae */ /* 0x0007e4000a921844 */
[----:B---3--:R-:W-:-:S02]  /*323c0*/  IMAD.WIDE R12, R3, 0x4, R24 ;  /* 0x00000004030c7825 */ /* 0x008fc400078e0218 */
[----:B------:R-:W3:Y:S02]  /*323d0*/  LDL.LU.64 R24, [R1+0x880] ;  /* 0x0008800001187983 */ /* 0x000ee40000300a00 */
[----:B-1----:R-:W-:-:S05]  /*323e0*/  IMAD.WIDE R28, R3, 0x4, R40 ;  /* 0x00000004031c7825 */ /* 0x002fca00078e0228 */
[----:B------:R-:W-:Y:S04]  /*323f0*/  STL.64 [R1+0x1a80], R28 ;  /* 0x001a801c01007387 */ /* 0x000fe80000100a00 */
[----:B------:R-:W-:Y:S04]  /*32400*/  STL [R1+0x2228], R12 ;  /* 0x0022280c01007387 */ /* 0x000fe80000100800 */
[----:B------:R1:W-:Y:S04]  /*32410*/  STL [R1+0x2220], R13 ;  /* 0x0022200d01007387 */ /* 0x0003e80000100800 */
[----:B------:R-:W3:Y:S01]  /*32420*/  LDL.LU.64 R40, [R1+0x860] ;  /* 0x0008600001287983 */ /* 0x000ee20000300a00 */
[----:B------:R-:W-:-:S03]  /*32430*/  IADD3 R0, R252, 0x100000, RZ ;  /* 0x00100000fc007810 */ /* 0x000fc60007ffe0ff */
[----:B------:R1:W-:Y:S04]  /*32440*/  LDGSTS.E [R2+-0x60400], [R28.64], P5 ;  /* 0x9fc000001c027fae */ /* 0x0003e8000a921844 */
[----:B------:R1:W-:Y:S02]  /*32450*/  LDGSTS.E [R0+-0x7fa00], [R12.64], P5 ;  /* 0x806000000c007fae */ /* 0x0003e4000a921844 */
[----:B-1----:R-:W-:-:S05]  /*32460*/  IMAD.WIDE R12, R3, 0x4, R22 ;  /* 0x00000004030c7825 */ /* 0x002fca00078e0216 */
[----:B------:R-:W-:Y:S04]  /*32470*/  STL [R1+0x2224], R12 ;  /* 0x0022240c01007387 */ /* 0x000fe80000100800 */
[----:B------:R1:W-:Y:S04]  /*32480*/  STL [R1+0x2218], R13 ;  /* 0x0022180d01007387 */ /* 0x0003e80000100800 */
[----:B------:R1:W-:Y:S04]  /*32490*/  LDGSTS.E [R0+-0x7f200], [R12.64], P5 ;  /* 0x80e000000c007fae */ /* 0x0003e8000a921844 */
[----:B------:R-:W3:Y:S01]  /*324a0*/  LDL.LU.64 R22, [R1+0x838] ;  /* 0x0008380001167983 */ /* 0x000ee20000300a00 */
[----:B-1----:R-:W-:-:S05]  /*324b0*/  IMAD.WIDE R12, R3, 0x4, R20 ;  /* 0x00000004030c7825 */ /* 0x002fca00078e0214 */
[----:B------:R-:W-:Y:S04]  /*324c0*/  STL [R1+0x221c], R12 ;  /* 0x00221c0c01007387 */ /* 0x000fe80000100800 */
[----:B------:R2:W-:Y:S04]  /*324d0*/  LDGSTS.E [R0+-0x7ea00], [R12.64], P5 ;  /* 0x816000000c007fae */ /* 0x0005e8000a921844 */
[----:B------:R2:W-:Y:S04]  /*324e0*/  STL [R1+0x2210], R13 ;  /* 0x0022100d01007387 */ /* 0x0005e80000100800 */
        /* <DEDUP_REMOVED lines=11> */
[----:B---3--:R-:W-:-:S05]  /*325a0*/  IMAD.WIDE R12, R3, 0x4, R24 ;  /* 0x00000004030c7825 */ /* 0x008fca00078e0218 */
[----:B------:R-:W-:Y:S04]  /*325b0*/  STL [R1+0x2204], R12 ;  /* 0x0022040c01007387 */ /* 0x000fe80000100800 */
[----:B------:R1:W-:Y:S04]  /*325c0*/  STL [R1+0x21f8], R13 ;  /* 0x0021f80d01007387 */ /* 0x0003e80000100800 */
[----:B------:R1:W-:Y:S04]  /*325d0*/  LDGSTS.E [R0+-0x7d200], [R12.64], P5 ;  /* 0x82e000000c007fae */ /* 0x0003e8000a921844 */
        /* <DEDUP_REMOVED lines=63> */
[----:B------:R-:W3:Y:S04]  /*329d0*/  LDL.LU.64 R40, [R1+0x618] ;  /* 0x0006180001287983 */ /* 0x000ee80000300a00 */
[----:B------:R1:W-:Y:S04]  /*329e0*/  LDGSTS.E [R0+-0x76a00], [R12.64], P5 ;  /* 0x896000000c007fae */ /* 0x0003e8000a921844 */
[----:B------:R1:W-:Y:S02]  /*329f0*/  STL [R1+0x2190], R13 ;  /* 0x0021900d01007387 */ /* 0x0003e40000100800 */
[----:B-1----:R-:W-:-:S05]  /*32a00*/  IMAD.WIDE R12, R3, 0x4, R22 ;  /* 0x00000004030c7825 */ /* 0x002fca00078e0216 */
[----:B------:R-:W-:Y:S04]  /*32a10*/  STL [R1+0x2194], R12 ;  /* 0x0021940c01007387 */ /* 0x000fe80000100800 */
[----:B------:R-:W3:Y:S04]  /*32a20*/  LDL.LU.64 R22, [R1+0x5f8] ;  /* 0x0005f80001167983 */ /* 0x000ee80000300a00 */
[----:B------:R1:W-:Y:S04]  /*32a30*/  LDGSTS.E [R0+-0x76200], [R12.64], P5 ;  /* 0x89e000000c007fae */ /* 0x0003e8000a921844 */
[----:B------:R1:W-:Y:S02]  /*32a40*/  STL [R1+0x2188], R13 ;  /* 0x0021880d01007387 */ /* 0x0003e40000100800 */
[----:B-1----:R-:W-:-:S02]  /*32a50*/  IMAD.WIDE R12, R3, 0x4, R20 ;  /* 0x00000004030c7825 */ /* 0x002fc400078e0214 */
[----:B------:R-:W3:Y:S04]  /*32a60*/  LDL.LU.64 R20, [R1+0x5d8] ;  /* 0x0005d80001147983 */ /* 0x000ee80000300a00 */
[----:B------:R-:W-:Y:S04]  /*32a70*/  STL [R1+0x218c], R12 ;  /* 0x00218c0c01007387 */ /* 0x000fe80000100800 */
        /* <DEDUP_REMOVED lines=15> */
[----:B------:R1:W-:Y:S02]  /*32b70*/  STL [R1+0x2168], R13 ;  /* 0x0021680d01007387 */ /* 0x0003e40000100800 */
[----:B-1----:R-:W-:-:S05]  /*32b80*/  IMAD.WIDE R12, R3, 0x4, R40 ;  /* 0x00000004030c7825 */ /* 0x002fca00078e0228 */
[----:B------:R-:W-:Y:S04]  /*32b90*/  STL [R1+0x216c], R12 ;  /* 0x00216c0c01007387 */ /* 0x000fe80000100800 */
[----:B------:R-:W3:Y:S04]  /*32ba0*/  LDL.LU.64 R40, [R1+0x578] ;  /* 0x0005780001287983 */ /* 0x000ee80000300a00 */
[----:B------:R1:W-:Y:S04]  /*32bb0*/  LDGSTS.E [R0+-0x73a00], [R12.64], P5 ;  /* 0x8c6000000c007fae */ /* 0x0003e8000a921844 */
[----:B------:R1:W-:Y:S02]  /*32bc0*/  STL [R1+0x2160], R13 ;  /* 0x0021600d01007387 */ /* 0x0003e40000100800 */
[----:B-1----:R-:W-:-:S05]  /*32bd0*/  IMAD.WIDE R12, R3, 0x4, R22 ;  /* 0x00000004030c7825 */ /* 0x002fca00078e0216 */
[----:B------:R-:W-:Y:S04]  /*32be0*/  STL [R1+0x2164], R12 ;  /* 0x0021640c01007387 */ /* 0x000fe80000100800 */
[----:B------:R1:W-:Y:S04]  /*32bf0*/  LDGSTS.E [R0+-0x73200], [R12.64], P5 ;  /* 0x8ce000000c007fae */ /* 0x0003e8000a921844 */
[----:B------:R1:W-:Y:S04]  /*32c00*/  STL [R1+0x2158], R13 ;  /* 0x0021580d01007387 */ /* 0x0003e80000100800 */
        /* <DEDUP_REMOVED lines=8> */
[----:B------:R-:W2:Y:S04]  /*32c90*/  LDL.LU.64 R38, [R1+0xf8] ;  /* 0x0000f80001267983 */ /* 0x000ea80000300a00 */
[----:B------:R4:W-:Y:S04]  /*32ca0*/  STL [R1+0x2148], R13 ;  /* 0x0021480d01007387 */ /* 0x0009e80000100800 */
[----:B------:R-:W2:Y:S04]  /*32cb0*/  LDL.LU.64 R36, [R1+0xf0] ;  /* 0x0000f00001247983 */ /* 0x000ea80000300a00 */
[----:B------:R-:W2:Y:S04]  /*32cc0*/  LDL.LU.64 R32, [R1+0xe8] ;  /* 0x0000e80001207983 */ /* 0x000ea80000300a00 */
[----:B------:R-:W2:Y:S04]  /*32cd0*/  LDL.LU.64 R28, [R1+0xd8] ;  /* 0x0000d800011c7983 */ /* 0x000ea80000300a00 */
[----:B------:R4:W-:Y:S04]  /*32ce0*/  LDGSTS.E [R0+-0x72200], [R12.64], P5 ;  /* 0x8de000000c007fae */ /* 0x0009e8000a921844 */
[----:B------:R-:W2:Y:S01]  /*32cf0*/  LDL.LU.64 R24, [R1+0xc8] ;  /* 0x0000c80001187983 */ /* 0x000ea20000300a00 */
[----:B----4-:R-:W-:-:S05]  /*32d00*/  IMAD.WIDE R12, R3, 0x4, R14 ;  /* 0x00000004030c7825 */ /* 0x010fca00078e020e */
[----:B------:R-:W-:Y:S04]  /*32d10*/  STL [R1+0x214c], R12 ;  /* 0x00214c0c01007387 */ /* 0x000fe80000100800 */
[----:B------:R-:W4:Y:S04]  /*32d20*/  LDL.LU.64 R22, [R1+0xb8] ;  /* 0x0000b80001167983 */ /* 0x000f280000300a00 */
[----:B------:R3:W-:Y:S04]  /*32d30*/  STL [R1+0x2140], R13 ;  /* 0x0021400d01007387 */ /* 0x0007e80000100800 */
[----:B------:R-:W4:Y:S04]  /*32d40*/  LDL.LU.64 R20, [R1+0xa8] ;  /* 0x0000a80001147983 */ /* 0x000f280000300a00 */
[----:B------:R-:W4:Y:S04]  /*32d50*/  LDL.LU.64 R16, [R1+0x98] ;  /* 0x0000980001107983 */ /* 0x000f280000300a00 */
[----:B------:R-:W4:Y:S04]  /*32d60*/  LDL.LU.64 R14, [R1+0x78] ;  /* 0x00007800010e7983 */ /* 0x000f280000300a00 */
[----:B------:R3:W-:Y:S02]  /*32d70*/  LDGSTS.E [R0+-0x71a00], [R12.64], P5 ;  /* 0x8e6000000c007fae */ /* 0x0007e4000a921844 */
[----:B---3--:R-:W-:-:S02]  /*32d80*/  IMAD.WIDE R12, R3, 0x4, R40 ;  /* 0x00000004030c7825 */ /* 0x008fc400078e0228 */
[----:B------:R-:W3:Y:S04]  /*32d90*/  LDL.LU.64 R40, [R1+0x58] ;  /* 0x0000580001287983 */ /* 0x000ee80000300a00 */
[----:B------:R-:W-:Y:S04]  /*32da0*/  STL [R1+0x2144], R12 ;  /* 0x0021440c01007387 */ /* 0x000fe80000100800 */
[----:B------:R1:W-:Y:S04]  /*32db0*/  LDGSTS.E [R0+-0x71200], [R12.64], P5 ;  /* 0x8ee000000c007fae */ /* 0x0003e8000a921844 */
[----:B------:R1:W-:Y:S02]  /*32dc0*/  STL [R1+0x2138], R13 ;  /* 0x0021380d01007387 */ /* 0x0003e40000100800 */
[----:B-1----:R-:W-:-:S05]  /*32dd0*/  IMAD.WIDE R12, R3, 0x4, R46 ;  /* 0x00000004030c7825 */ /* 0x002fca00078e022e */
[----:B------:R-:W-:Y:S04]  /*32de0*/  STL [R1+0x213c], R12 ;  /* 0x00213c0c01007387 */ /* 0x000fe80000100800 */
[----:B------:R1:W-:Y:S04]  /*32df0*/  LDGSTS.E [R0+-0x70a00], [R12.64], P5 ;  /* 0x8f6000000c007fae */ /* 0x0003e8000a921844 */
[----:B------:R1:W-:Y:S02]  /*32e00*/  STL [R1+0x2130], R13 ;  /* 0x0021300d01007387 */ /* 0x0003e40000100800 */
[----:B-1----:R-:W-:-:S05]  /*32e10*/  IMAD.WIDE R12, R3, 0x4, R42 ;  /* 0x00000004030c7825 */ /* 0x002fca00078e022a */
[----:B------:R2:W-:Y:S04]  /*32e20*/  LDGSTS.E [R0+-0x70200], [R12.64], P5 ;  /* 0x8fe000000c007fae */ /* 0x0005e8000a921844 */
[----:B------:R-:W-:Y:S04]  /*32e30*/  STL [R1+0x2134], R12 ;  /* 0x0021340c01007387 */ /* 0x000fe80000100800 */
[----:B------:R-:W-:Y:S01]  /*32e40*/  STL [R1+0x212c], R13 ;  /* 0x00212c0d01007387 */ /* 0x000fe20000100800 */
[----:B--2---:R-:W-:-:S03]  /*32e50*/  IMAD.MOV.U32 R0, RZ, RZ, R39 ;  /* 0x000000ffff007224 */ /* 0x004fc600078e0027 */
[----:B------:R-:W-:Y:S04]  /*32e60*/  STL [R1+0x2128], R38 ;  /* 0x0021282601007387 */ /* 0x000fe80000100800 */
[----:B------:R-:W-:Y:S04]  /*32e70*/  STL [R1+0x2124], R36 ;  /* 0x0021242401007387 */ /* 0x000fe80000100800 */
[----:B------:R1:W-:Y:S04]  /*32e80*/  STL [R1+0x2120], R0 ;  /* 0x0021200001007387 */ /* 0x0003e80000100800 */
[----:B------:R-:W-:Y:S01]  /*32e90*/  STL [R1+0x211c], R32 ;  /* 0x00211c2001007387 */ /* 0x000fe20000100800 */
[----:B-1----:R-:W-:-:S05]  /*32ea0*/  IMAD.MOV.U32 R0, RZ, RZ, R37 ;  /* 0x000000ffff007224 */ /* 0x002fca00078e0025 */
[----:B------:R1:W-:Y:S04]  /*32eb0*/  STL [R1+0x2118], R0 ;  /* 0x0021180001007387 */ /* 0x0003e80000100800 */
[----:B------:R-:W-:Y:S01]  /*32ec0*/  STL [R1+0x2114], R28 ;  /* 0x0021141c01007387 */ /* 0x000fe20000100800 */
[----:B-1----:R-:W-:-:S05]  /*32ed0*/  IMAD.MOV.U32 R0, RZ, RZ, R33 ;  /* 0x000000ffff007224 */ /* 0x002fca00078e0021 */
[----:B------:R1:W-:Y:S04]  /*32ee0*/  STL [R1+0x2110], R0 ;  /* 0x0021100001007387 */ /* 0x0003e80000100800 */
[----:B------:R-:W-:Y:S01]  /*32ef0*/  STL [R1+0x210c], R24 ;  /* 0x00210c1801007387 */ /* 0x000fe20000100800 */
[----:B-1----:R-:W-:-:S05]  /*32f00*/  IMAD.MOV.U32 R0, RZ, RZ, R29 ;  /* 0x000000ffff007224 */ /* 0x002fca00078e001d */
[----:B------:R1:W-:Y:S04]  /*32f10*/  STL [R1+0x2108], R0 ;  /* 0x0021080001007387 */ /* 0x0003e80000100800 */
[----:B----4-:R-:W-:Y:S01]  /*32f20*/  STL [R1+0x2104], R22 ;  /* 0x0021041601007387 */ /* 0x010fe20000100800 */
        /* <DEDUP_REMOVED lines=10> */
[----:B------:R1:W-:Y:S02]  /*32fd0*/  STL [R1+0x20e8], R0 ;  /* 0x0020e80001007387 */ /* 0x0003e40000100800 */
[----:B-1----:R-:W-:Y:S02]  /*32fe0*/  IMAD.MOV.U32 R0, RZ, RZ, R15 ;  /* 0x000000ffff007224 */ /* 0x002fe400078e000f */
[----:B---3--:R-:W-:Y:S04]  /*32ff0*/  STL [R1+0x20e4], R40 ;  /* 0x0020e42801007387 */ /* 0x008fe80000100800 */
[----:B------:R1:W-:Y:S04]  /*33000*/  STL [R1+0x20e0], R0 ;  /* 0x0020e00001007387 */ /* 0x0003e80000100800 */
[----:B------:R-:W-:Y:S01]  /*33010*/  STL [R1+0x20dc], R226 ;  /* 0x0020dce201007387 */ /* 0x000fe20000100800 */
[----:B-1----:R-:W-:-:S05]  /*33020*/  IMAD.MOV.U32 R0, RZ, RZ, R41 ;  /* 0x000000ffff007224 */ /* 0x002fca00078e0029 */
[----:B------:R1:W-:Y:S04]  /*33030*/  STL [R1+0x20d8], R0 ;  /* 0x0020d80001007387 */ /* 0x0003e80000100800 */
        /* <DEDUP_REMOVED lines=91> */
[----:B------:R-:W1:Y:S04]  /*335f0*/  LDL.LU.64 R24, [R1+0x128] ;  /* 0x0001280001187983 */ /* 0x000e680000300a00 */
[----:B------:R-:W-:Y:S04]  /*33600*/  STL [R1+0x1f6c], R210 ;  /* 0x001f6cd201007387 */ /* 0x000fe80000100800 */
[----:B------:R-:W2:Y:S04]  /*33610*/  LDL.LU.64 R14, [R1+0x108] ;  /* 0x00010800010e7983 */ /* 0x000ea80000300a00 */
[----:B------:R-:W-:Y:S04]  /*33620*/  STL [R1+0x1f60], R211 ;  /* 0x001f60d301007387 */ /* 0x000fe80000100800 */
[----:B------:R-:W3:Y:S04]  /*33630*/  LDL.LU.64 R40, [R1+0xe0] ;  /* 0x0000e00001287983 */ /* 0x000ee80000300a00 */
[----:B------:R-:W-:Y:S04]  /*33640*/  STL [R1+0x1f64], R218 ;  /* 0x001f64da01007387 */ /* 0x000fe80000100800 */
[----:B------:R-:W-:Y:S04]  /*33650*/  STL [R1+0x1f58], R219 ;  /* 0x001f58db01007387 */ /* 0x000fe80000100800 */
[----:B------:R-:W-:Y:S04]  /*33660*/  STL [R1+0x1f5c], R186 ;  /* 0x001f5cba01007387 */ /* 0x000fe80000100800 */
[----:B------:R-:W4:Y:S04]  /*33670*/  LDL.LU.64 R22, [R1+0xd0] ;  /* 0x0000d00001167983 */ /* 0x000f280000300a00 */
[----:B------:R-:W-:Y:S04]  /*33680*/  STL [R1+0x1f50], R187 ;  /* 0x001f50bb01007387 */ /* 0x000fe80000100800 */
[----:B------:R-:W4:Y:S04]  /*33690*/  LDL.LU.64 R20, [R1+0xc0] ;  /* 0x0000c00001147983 */ /* 0x000f280000300a00 */
[----:B------:R-:W-:Y:S04]  /*336a0*/  STL [R1+0x1f54], R194 ;  /* 0x001f54c201007387 */ /* 0x000fe80000100800 */
[----:B------:R-:W-:Y:S04]  /*336b0*/  STL [R1+0x1f48], R195 ;  /* 0x001f48c301007387 */ /* 0x000fe80000100800 */
[----:B------:R-:W-:Y:S04]  /*336c0*/  STL [R1+0x1f4c], R202 ;  /* 0x001f4cca01007387 */ /* 0x000fe80000100800 */
[----:B------:R-:W4:Y:S04]  /*336d0*/  LDL.LU.64 R16, [R1+0xb0] ;  /* 0x0000b00001107983 */ /* 0x000f280000300a00 */
[----:B------:R-:W-:Y:S04]  /*336e0*/  STL [R1+0x1f40], R203 ;  /* 0x001f40cb01007387 */ /* 0x000fe80000100800 */
[----:B------:R-:W-:Y:S04]  /*336f0*/  STL [R1+0x1f44], R214 ;  /* 0x001f44d601007387 */ /* 0x000fe80000100800 */
[----:B------:R-:W-:Y:S04]  /*33700*/  STL [R1+0x1f38], R215 ;  /* 0x001f38d701007387 */ /* 0x000fe80000100800 */
[----:B------:R-:W4:Y:S04]  /*33710*/  LDL.LU.64 R50, [R1+0xa0] ;  /* 0x0000a00001327983 */ /* 0x000f280000300a00 */
        /* <DEDUP_REMOVED lines=11> */
[----:B------:R-:W4:Y:S01]  /*337d0*/  LDL.LU.64 R28, [R1+0x18] ;  /* 0x00001800011c7983 */ /* 0x000f220000300a00 */
[----:B-1----:R-:W-:-:S03]  /*337e0*/  IMAD.MOV.U32 R0, RZ, RZ, R25 ;  /* 0x000000ffff007224 */ /* 0x002fc600078e0019 */
[----:B------:R-:W-:Y:S04]  /*337f0*/  STL [R1+0x1d48], R24 ;  /* 0x001d481801007387 */ /* 0x000fe80000100800 */
[----:B--2---:R-:W-:Y:S04]  /*33800*/  STL [R1+0x1d68], R14 ;  /* 0x001d680e01007387 */ /* 0x004fe80000100800 */
[----:B------:R1:W-:Y:S04]  /*33810*/  STL [R1+0x1d44], R0 ;  /* 0x001d440001007387 */ /* 0x0003e80000100800 */
[----:B---3--:R-:W-:Y:S01]  /*33820*/  STL [R1+0x1d88], R40 ;  /* 0x001d882801007387 */ /* 0x008fe20000100800 */
[----:B-1----:R-:W-:-:S05]  /*33830*/  IMAD.MOV.U32 R0, RZ, RZ, R15 ;  /* 0x000000ffff007224 */ /* 0x002fca00078e000f */
[----:B------:R1:W-:Y:S04]  /*33840*/  STL [R1+0x1d64], R0 ;  /* 0x001d640001007387 */ /* 0x0003e80000100800 */
[----:B------:R-:W2:Y:S01]  /*33850*/  LDL.LU.64 R14, [R1+0x140] ;  /* 0x00014000010e7983 */ /* 0x000ea20000300a00 */
[----:B-1----:R-:W-:-:S03]  /*33860*/  IMAD.MOV.U32 R0, RZ, RZ, R41 ;  /* 0x000000ffff007224 */ /* 0x002fc600078e0029 */
[----:B------:R-:W3:Y:S04]  /*33870*/  LDL.LU.64 R40, [R1+0x120] ;  /* 0x0001200001287983 */ /* 0x000ee80000300a00 */
[----:B------:R1:W-:Y:S04]  /*33880*/  STL [R1+0x1d84], R0 ;  /* 0x001d840001007387 */ /* 0x0003e80000100800 */
[----:B----4-:R4:W-:Y:S01]  /*33890*/  STL [R1+0x1da8], R22 ;  /* 0x001da81601007387 */ /* 0x0109e20000100800 */
[----:B-1----:R-:W-:-:S03]  /*338a0*/  IMAD.MOV.U32 R0, RZ, RZ, R23 ;  /* 0x000000ffff007224 */ /* 0x002fc600078e0017 */
[----:B------:R-:W-:Y:S04]  /*338b0*/  STL [R1+0x1dc8], R20 ;  /* 0x001dc81401007387 */ /* 0x000fe80000100800 */
[----:B------:R1:W-:Y:S04]  /*338c0*/  STL [R1+0x1da4], R0 ;  /* 0x001da40001007387 */ /* 0x0003e80000100800 */
[----:B------:R-:W3:Y:S04]  /*338d0*/  LDL.LU.64 R24, [R1+0x100] ;  /* 0x0001000001187983 */ /* 0x000ee80000300a00 */
[----:B----4-:R-:W4:Y:S01]  /*338e0*/  LDL.LU.64 R22, [R1+0x10] ;  /* 0x0000100001167983 */ /* 0x010f220000300a00 */
[----:B-1----:R-:W-:-:S05]  /*338f0*/  IMAD.MOV.U32 R0, RZ, RZ, R21 ;  /* 0x000000ffff007224 */ /* 0x002fca00078e0015 */
[----:B------:R1:W-:Y:S04]  /*33900*/  STL [R1+0x1dc4], R0 ;  /* 0x001dc40001007387 */ /* 0x0003e80000100800 */
[----:B------:R1:W-:Y:S04]  /*33910*/  STL [R1+0x1de8], R16 ;  /* 0x001de81001007387 */ /* 0x0003e80000100800 */
[----:B------:R-:W4:Y:S01]  /*33920*/  LDL.LU.64 R20, [R1+0x8] ;  /* 0x0000080001147983 */ /* 0x000f220000300a00 */
[----:B-1----:R-:W-:-:S03]  /*33930*/  IMAD.MOV.U32 R0, RZ, RZ, R17 ;  /* 0x000000ffff007224 */ /* 0x002fc600078e0011 */
[----:B------:R-:W4:Y:S04]  /*33940*/  LDL.LU.64 R16, [R1] ;  /* 0x0000000001107983 */ /* 0x000f280000300a00 */
[----:B------:R1:W-:Y:S04]  /*33950*/  STL [R1+0x1de4], R0 ;  /* 0x001de40001007387 */ /* 0x0003e80000100800 */
[----:B------:R-:W-:Y:S01]  /*33960*/  STL [R1+0x1e08], R50 ;  /* 0x001e083201007387 */ /* 0x000fe20000100800 */
[----:B-1----:R-:W-:-:S03]  /*33970*/  IMAD.MOV.U32 R0, RZ, RZ, R51 ;  /* 0x000000ffff007224 */ /* 0x002fc600078e0033 */
        /* <DEDUP_REMOVED lines=15> */
[----:B-1----:R-:W-:-:S05]  /*33a70*/  MOV R0, R33 ;  /* 0x0000002100007202 */ /* 0x002fca0000000f00 */
[----:B------:R1:W-:Y:S04]  /*33a80*/  STL [R1+0x1ea4], R0 ;  /* 0x001ea40001007387 */ /* 0x0003e80000100800 */
[----:B------:R-:W-:Y:S01]  /*33a90*/  STL [R1+0x1ee8], R238 ;  /* 0x001ee8ee01007387 */ /* 0x000fe20000100800 */
[----:B-1----:R-:W-:-:S05]  /*33aa0*/  IMAD.MOV.U32 R0, RZ, RZ, R29 ;  /* 0x000000ffff007224 */ /* 0x002fca00078e001d */
[----:B------:R2:W-:Y:S04]  /*33ab0*/  STL [R1+0x1ec4], R0 ;  /* 0x001ec40001007387 */ /* 0x0005e80000100800 */
[----:B------:R-:W-:Y:S04]  /*33ac0*/  STL [R1+0x1ee4], R239 ;  /* 0x001ee4ef01007387 */ /* 0x000fe80000100800 */
[----:B------:R-:W-:Y:S04]  /*33ad0*/  STL [R1+0x1f08], R236 ;  /* 0x001f08ec01007387 */ /* 0x000fe80000100800 */
[----:B------:R-:W-:Y:S01]  /*33ae0*/  STL [R1+0x1f04], R237 ;  /* 0x001f04ed01007387 */ /* 0x000fe20000100800 */
[----:B--2---:R-:W-:-:S03]  /*33af0*/  IMAD.MOV.U32 R0, RZ, RZ, R15 ;  /* 0x000000ffff007224 */ /* 0x004fc600078e000f */
[----:B------:R1:W-:Y:S04]  /*33b00*/  STL [R1+0x1d30], R14 ;  /* 0x001d300e01007387 */ /* 0x0003e80000100800 */
[----:B---3--:R-:W-:Y:S04]  /*33b10*/  STL [R1+0x1d50], R40 ;  /* 0x001d502801007387 */ /* 0x008fe80000100800 */
[----:B------:R2:W-:Y:S04]  /*33b20*/  STL [R1+0x1d2c], R0 ;  /* 0x001d2c0001007387 */ /* 0x0005e80000100800 */
[----:B-1----:R-:W3:Y:S01]  /*33b30*/  LDL.LU.64 R14, [R1+0x80] ;  /* 0x00008000010e7983 */ /* 0x002ee20000300a00 */
[----:B--2---:R-:W-:-:S03]  /*33b40*/  IMAD.MOV.U32 R0, RZ, RZ, R41 ;  /* 0x000000ffff007224 */ /* 0x004fc600078e0029 */
[----:B------:R-:W2:Y:S04]  /*33b50*/  LDL.LU.64 R40, [R1+0x40] ;  /* 0x0000400001287983 */ /* 0x000ea80000300a00 */
[----:B------:R1:W-:Y:S04]  /*33b60*/  STL [R1+0x1d4c], R0 ;  /* 0x001d4c0001007387 */ /* 0x0003e80000100800 */
[----:B------:R-:W-:Y:S01]  /*33b70*/  STL [R1+0x1d70], R24 ;  /* 0x001d701801007387 */ /* 0x000fe20000100800 */
[----:B-1----:R-:W-:-:S03]  /*33b80*/  IMAD.MOV.U32 R0, RZ, RZ, R25 ;  /* 0x000000ffff007224 */ /* 0x002fc600078e0019 */
[----:B----4-:R-:W-:Y:S04]  /*33b90*/  STL [R1+0x1d90], R22 ;  /* 0x001d901601007387 */ /* 0x010fe80000100800 */
[----:B------:R1:W-:Y:S02]  /*33ba0*/  STL [R1+0x1d6c], R0 ;  /* 0x001d6c0001007387 */ /* 0x0003e40000100800 */
[----:B-1----:R-:W-:Y:S02]  /*33bb0*/  IMAD.MOV.U32 R0, RZ, RZ, R23 ;  /* 0x000000ffff007224 */ /* 0x002fe400078e0017 */
        /* <DEDUP_REMOVED lines=27> */
[----:B---3--:R-:W-:-:S03]  /*33d70*/  IMAD.MOV.U32 R0, RZ, RZ, R15 ;  /* 0x000000ffff007224 */ /* 0x008fc600078e000f */
[----:B------:R-:W-:Y:S04]  /*33d80*/  STL [R1+0x1d38], R14 ;  /* 0x001d380e01007387 */ /* 0x000fe80000100800 */
[----:B--2---:R-:W-:Y:S04]  /*33d90*/  STL [R1+0x1d58], R40 ;  /* 0x001d582801007387 */ /* 0x004fe80000100800 */
[----:B------:R1:W-:Y:S04]  /*33da0*/  STL [R1+0x1d34], R0 ;  /* 0x001d340001007387 */ /* 0x0003e80000100800 */
[----:B------:R-:W-:Y:S01]  /*33db0*/  STL [R1+0x1d78], R106 ;  /* 0x001d786a01007387 */ /* 0x000fe20000100800 */
[----:B-1----:R-:W-:-:S05]  /*33dc0*/  IMAD.MOV.U32 R0, RZ, RZ, R41 ;  /* 0x000000ffff007224 */ /* 0x002fca00078e0029 */
[----:B------:R1:W-:Y:S04]  /*33dd0*/  STL [R1+0x1d54], R0 ;  /* 0x001d540001007387 */ /* 0x0003e80000100800 */
[----:B------:R-:W-:Y:S04]  /*33de0*/  STL [R1+0x1d74], R107 ;  /* 0x001d746b01007387 */ /* 0x000fe80000100800 */
[----:B------:R-:W1:Y:S04]  /*33df0*/  LDL.LU.64 R14, [R1+0x50] ;  /* 0x00005000010e7983 */ /* 0x000e680000300a00 */
[----:B------:R-:W-:Y:S04]  /*33e00*/  STL [R1+0x1d98], R108 ;  /* 0x001d986c01007387 */ /* 0x000fe80000100800 */
[----:B------:R-:W-:Y:S04]  /*33e10*/  STL [R1+0x1d94], R109 ;  /* 0x001d946d01007387 */ /* 0x000fe80000100800 */
[----:B------:R-:W2:Y:S04]  /*33e20*/  LDL.LU.64 R40, [R1+0x20] ;  /* 0x0000200001287983 */ /* 0x000ea80000300a00 */
        /* <DEDUP_REMOVED lines=17> */
[----:B------:R-:W3:Y:S04]  /*33f40*/  LDL.LU.64 R24, [R1+0x590] ;  /* 0x0005900001187983 */ /* 0x000ee80000300a00 */
[----:B------:R-:W-:Y:S04]  /*33f50*/  STL [R1+0x1eb4], R137 ;  /* 0x001eb48901007387 */ /* 0x000fe80000100800 */
[----:B------:R-:W3:Y:S04]  /*33f60*/  LDL.LU.64 R22, [R1+0x570] ;  /* 0x0005700001167983 */ /* 0x000ee80000300a00 */
[----:B------:R-:W-:Y:S04]  /*33f70*/  STL [R1+0x1ed8], R138 ;  /* 0x001ed88a01007387 */ /* 0x000fe80000100800 */
[----:B------:R-:W-:Y:S04]  /*33f80*/  STL [R1+0x1ed4], R139 ;  /* 0x001ed48b01007387 */ /* 0x000fe80000100800 */
[----:B------:R-:W-:Y:S04]  /*33f90*/  STL [R1+0x1ef8], R142 ;  /* 0x001ef88e01007387 */ /* 0x000fe80000100800 */
[----:B------:R-:W-:Y:S04]  /*33fa0*/  STL [R1+0x1ef4], R143 ;  /* 0x001ef48f01007387 */ /* 0x000fe80000100800 */
[----:B------:R-:W-:Y:S04]  /*33fb0*/  STL [R1+0x1f18], R144 ;  /* 0x001f189001007387 */ /* 0x000fe80000100800 */
[----:B------:R-:W3:Y:S04]  /*33fc0*/  LDL.LU.64 R20, [R1+0x550] ;  /* 0x0005500001147983 */ /* 0x000ee80000300a00 */
[----:B------:R-:W-:Y:S01]  /*33fd0*/  STL [R1+0x1f14], R145 ;  /* 0x001f149101007387 */ /* 0x000fe20000100800 */
[----:B-1----:R-:W-:-:S03]  /*33fe0*/  IMAD.MOV.U32 R0, RZ, RZ, R15 ;  /* 0x000000ffff007224 */ /* 0x002fc600078e000f */
[----:B------:R-:W-:Y:S04]  /*33ff0*/  STL [R1+0x1d40], R14 ;  /* 0x001d400e01007387 */ /* 0x000fe80000100800 */
[----:B------:R-:W4:Y:S04]  /*34000*/  LDL.LU.64 R16, [R1+0x530] ;  /* 0x0005300001107983 */ /* 0x000f280000300a00 */
[----:B--2---:R-:W-:Y:S04]  /*34010*/  STL [R1+0x1d60], R40 ;  /* 0x001d602801007387 */ /* 0x004fe80000100800 */
[----:B------:R1:W-:Y:S04]  /*34020*/  STL [R1+0x1d3c], R0 ;  /* 0x001d3c0001007387 */ /* 0x0003e80000100800 */
[----:B------:R-:W-:Y:S01]  /*34030*/  STL [R1+0x1d80], R150 ;  /* 0x001d809601007387 */ /* 0x000fe20000100800 */
[----:B-1----:R-:W-:-:S05]  /*34040*/  IMAD.MOV.U32 R0, RZ, RZ, R41 ;  /* 0x000000ffff007224 */ /* 0x002fca00078e0029 */
[----:B------:R1:W-:Y:S04]  /*34050*/  STL [R1+0x1d5c], R0 ;  /* 0x001d5c0001007387 */ /* 0x0003e80000100800 */
[----:B------:R-:W2:Y:S04]  /*34060*/  LDL.LU.64 R14, [R1+0x518] ;  /* 0x00051800010e7983 */ /* 0x000ea80000300a00 */
[----:B------:R-:W-:Y:S04]  /*34070*/  STL [R1+0x1d7c], R151 ;  /* 0x001d7c9701007387 */ /* 0x000fe80000100800 */
[----:B------:R-:W-:Y:S04]  /*34080*/  STL [R1+0x1da0], R152 ;  /* 0x001da09801007387 */ /* 0x000fe80000100800 */
[----:B------:R-:W2:Y:S04]  /*34090*/  LDL.LU.64 R32, [R1+0x510] ;  /* 0x0005100001207983 */ /* 0x000ea80000300a00 */
[----:B------:R-:W-:Y:S04]  /*340a0*/  STL [R1+0x1d9c], R153 ;  /* 0x001d9c9901007387 */ /* 0x000fe80000100800 */
[----:B------:R-:W-:Y:S04]  /*340b0*/  STL [R1+0x1dc0], R156 ;  /* 0x001dc09c01007387 */ /* 0x000fe80000100800 */
[----:B------:R-:W-:Y:S04]  /*340c0*/  STL [R1+0x1dbc], R157 ;  /* 0x001dbc9d01007387 */ /* 0x000fe80000100800 */
[----:B------:R-:W-:Y:S04]  /*340d0*/  STL [R1+0x1de0], R158 ;  /* 0x001de09e01007387 */ /* 0x000fe80000100800 */
[----:B------:R-:W2:Y:S04]  /*340e0*/  LDL.LU.64 R40, [R1+0x4f8] ;  /* 0x0004f80001287983 */ /* 0x000ea80000300a00 */
[----:B------:R-:W-:Y:S04]  /*340f0*/  STL [R1+0x1ddc], R159 ;  /* 0x001ddc9f01007387 */ /* 0x000fe80000100800 */
[----:B------:R-:W-:Y:S04]  /*34100*/  STL [R1+0x1e00], R162 ;  /* 0x001e00a201007387 */ /* 0x000fe80000100800 */
[----:B------:R-:W2:Y:S04]  /*34110*/  LDL.LU.64 R28, [R1+0x4e0] ;  /* 0x0004e000011c7983 */ /* 0x000ea80000300a00 */
[----:B------:R-:W-:Y:S01]  /*34120*/  STL [R1+0x1dfc], R163 ;  /* 0x001dfca301007387 */ /* 0x000fe20000100800 */
[----:B---3--:R-:W-:-:S03]  /*34130*/  IMAD.WIDE R6, R3, 0x4, R24 ;  /* 0x0000000403067825 */ /* 0x008fc600078e0218 */
[----:B------:R-:W-:Y:S04]  /*34140*/  STL [R1+0x1e20], R164 ;  /* 0x001e20a401007387 */ /* 0x000fe80000100800 */
[----:B------:R-:W-:Y:S04]  /*34150*/  STL [R1+0x1e1c], R165 ;  /* 0x001e1ca501007387 */ /* 0x000fe80000100800 */
[----:B------:R-:W3:Y:S01]  /*34160*/  LDL.LU.64 R24, [R1+0x4c8] ;  /* 0x0004c80001187983 */ /* 0x000ee20000300a00 */
[C---:B------:R-:W-:Y:S01]  /*34170*/  IADD3 R2, R252.reuse, 0x100000, RZ ;  /* 0x00100000fc027810 */ /* 0x040fe20007ffe0ff */
[C---:B------:R-:W-:Y:S01]  /*34180*/  IMAD.WIDE R4, R3.reuse, 0x4, R22 ;  /* 0x0000000403047825 */ /* 0x040fe200078e0216 */
[----:B-1----:R-:W-:Y:S01]  /*34190*/  IADD3 R0, R252, 0x100000, RZ ;  /* 0x00100000fc007810 */ /* 0x002fe20007ffe0ff */
[----:B------:R-:W3:Y:S04]  /*341a0*/  LDL.LU.64 R36, [R1+0x4a0] ;  /* 0x0004a00001247983 */ /* 0x000ee80000300a00 */
[----:B------:R1:W-:Y:S04]  /*341b0*/  STL.64 [R1+0x1938], R6 ;  /* 0x0019380601007387 */ /* 0x0003e80000100a00 */
[----:B------:R1:W-:Y:S04]  /*341c0*/  LDGSTS.E [R2+-0x6fa00], [R6.64], P5 ;  /* 0x9060000006027fae */ /* 0x0003e8000a921844 */
[----:B------:R4:W-:Y:S04]  /*341d0*/  STL.64 [R1+0x1940], R4 ;  /* 0x0019400401007387 */ /* 0x0009e80000100a00 */
[----:B------:R4:W-:Y:S01]  /*341e0*/  LDGSTS.E [R0+-0x6f200], [R4.64], P5 ;  /* 0x90e0000004007fae */ /* 0x0009e2000a921844 */
[----:B-1----:R-:W-:-:S03]  /*341f0*/  IMAD.WIDE R6, R3, 0x4, R20 ;  /* 0x0000000403067825 */ /* 0x002fc600078e0214 */
[----:B------:R-:W3:Y:S04]  /*34200*/  LDL.LU.64 R22, [R1+0x480] ;  /* 0x0004800001167983 */ /* 0x000ee80000300a00 */
[----:B------:R-:W3:Y:S04]  /*34210*/  LDL.LU.64 R20, [R1+0x460] ;  /* 0x0004600001147983 */ /* 0x000ee80000300a00 */
[----:B------:R2:W-:Y:S04]  /*34220*/  STL.64 [R1+0x1948], R6 ;  /* 0x0019480601007387 */ /* 0x0005e80000100a00 */
[----:B------:R2:W-:Y:S01]  /*34230*/  LDGSTS.E [R2+-0x6ea00], [R6.64], P5 ;  /* 0x9160000006027fae */ /* 0x0005e2000a921844 */
[----:B----4-:R-:W-:-:S05]  /*34240*/  IMAD.WIDE R4, R3, 0x4, R16 ;  /* 0x0000000403047825 */ /* 0x010fca00078e0210 */
[----:B------:R1:W-:Y:S04]  /*34250*/  STL.64 [R1+0x1950], R4 ;  /* 0x0019500401007387 */ /* 0x0003e80000100a00 */
[----:B------:R1:W-:Y:S04]  /*34260*/  LDGSTS.E [R0+-0x6e200], [R4.64], P5 ;  /* 0x91e0000004007fae */ /* 0x0003e8000a921844 */
[----:B------:R-:W4:Y:S01]  /*34270*/  LDL.LU.64 R16, [R1+0x440] ;  /* 0x0004400001107983 */ /* 0x000f220000300a00 */
[----:B--2---:R-:W-:-:S03]  /*34280*/  IMAD.WIDE R6, R3, 0x4, R14 ;  /* 0x0000000403067825 */ /* 0x004fc600078e020e */
[----:B------:R-:W2:Y:S04]  /*34290*/  LDL.LU.64 R14, [R1+0x420] ;  /* 0x00042000010e7983 */ /* 0x000ea80000300a00 */
[----:B------:R1:W-:Y:S04]  /*342a0*/  STL.64 [R1+0x1958], R6 ;  /* 0x0019580601007387 */ /* 0x0003e80000100a00 */
[----:B------:R1:W-:Y:S02]  /*342b0*/  LDGSTS.E [R2+-0x6da00], [R6.64], P5 ;  /* 0x9260000006027fae */ /* 0x0003e4000a921844 */
[----:B-1----:R-:W-:-:S05]  /*342c0*/  IMAD.WIDE R4, R3, 0x4, R32 ;  /* 0x0000000403047825 */ /* 0x002fca00078e0220 */
[----:B------:R1:W-:Y:S04]  /*342d0*/  STL.64 [R1+0x1960], R4 ;  /* 0x0019600401007387 */ /* 0x0003e80000100a00 */
[----:B------:R-:W2:Y:S04]  /*342e0*/  LDL.LU.64 R32, [R1+0x400] ;  /* 0x0004000001207983 */ /* 0x000ea80000300a00 */
[----:B------:R1:W-:Y:S01]  /*342f0*/  LDGSTS.E [R0+-0x6d200], [R4.64], P5 ;  /* 0x92e0000004007fae */ /* 0x0003e2000a921844 */
[----:B------:R-:W-:-:S03]  /*34300*/  IMAD.WIDE R6, R3, 0x4, R40 ;  /* 0x0000000403067825 */ /* 0x000fc600078e0228 */
[----:B------:R-:W2:Y:S04]  /*34310*/  LDL.LU.64 R40, [R1+0x3e0] ;  /* 0x0003e00001287983 */ /* 0x000ea80000300a00 */
[----:B------:R3:W-:Y:S04]  /*34320*/  STL.64 [R1+0x1968], R6 ;  /* 0x0019680601007387 */ /* 0x0007e80000100a00 */
[----:B------:R3:W-:Y:S01]  /*34330*/  LDGSTS.E [R2+-0x6ca00], [R6.64], P5 ;  /* 0x9360000006027fae */ /* 0x0007e2000a921844 */
[----:B-1----:R-:W-:-:S05]  /*34340*/  IMAD.WIDE R4, R3, 0x4, R28 ;  /* 0x0000000403047825 */ /* 0x002fca00078e021c */
[----:B------:R1:W-:Y:S04]  /*34350*/  STL.64 [R1+0x1970], R4 ;  /* 0x0019700401007387 */ /* 0x0003e80000100a00 */
[----:B------:R-:W2:Y:S04]  /*34360*/  LDL.LU.64 R28, [R1+0x3c0] ;  /* 0x0003c000011c7983 */ /* 0x000ea80000300a00 */
[----:B------:R1:W-:Y:S01]  /*34370*/  LDGSTS.E [R0+-0x6c200], [R4.64], P5 ;  /* 0x93e0000004007fae */ /* 0x0003e2000a921844 */
[----:B---3--:R-:W-:-:S03]  /*34380*/  IMAD.WIDE R6, R3, 0x4, R24 ;  /* 0x0000000403067825 */ /* 0x008fc600078e0218 */
[----:B------:R-:W3:Y:S01]  /*34390*/  LDL.LU.64 R24, [R1+0x3a0] ;  /* 0x0003a00001187983 */ /* 0x000ee20000300a00 */
[----:B-1----:R-:W-:-:S03]  /*343a0*/  IMAD.WIDE R4, R3, 0x4, R36 ;  /* 0x0000000403047825 */ /* 0x002fc600078e0224 */
[----:B------:R1:W-:Y:S04]  /*343b0*/  STL.64 [R1+0x1a38], R6 ;  /* 0x001a380601007387 */ /* 0x0003e80000100a00 */
[----:B------:R1:W-:Y:S04]  /*343c0*/  LDGSTS.E [R2+-0x6ba00], [R6.64], P5 ;  /* 0x9460000006027fae */ /* 0x0003e8000a921844 */
[----:B------:R1:W-:Y:S04]  /*343d0*/  STL.64 [R1+0x1a30], R4 ;  /* 0x001a300401007387 */ /* 0x0003e80000100a00 */
[----:B------:R1:W-:Y:S02]  /*343e0*/  LDGSTS.E [R0+-0x6b200], [R4.64], P5 ;  /* 0x94e0000004007fae */ /* 0x0003e4000a921844 */
[----:B-1----:R-:W-:-:S02]  /*343f0*/  IMAD.WIDE R6, R3, 0x4, R22 ;  /* 0x0000000403067825 */ /* 0x002fc400078e0216 */
[----:B------:R-:W3:Y:S04]  /*34400*/  LDL.LU.64 R22, [R1+0x380] ;  /* 0x0003800001167983 */ /* 0x000ee80000300a00 */
[----:B------:R4:W-:Y:S01]  /*34410*/  LDGSTS.E [R2+-0x6aa00], [R6.64], P5 ;  /* 0x9560000006027fae */ /* 0x0009e2000a921844 */
[----:B------:R-:W-:-:S03]  /*34420*/  IMAD.WIDE R4, R3, 0x4, R20 ;  /* 0x0000000403047825 */ /* 0x000fc600078e0214 */
[----:B------:R-:W3:Y:S04]  /*34430*/  LDL.LU.64 R20, [R1+0x360] ;  /* 0x0003600001147983 */ /* 0x000ee80000300a00 */
[----:B------:R4:W-:Y:S04]  /*34440*/  STL.64 [R1+0x1a28], R6 ;  /* 0x001a280601007387 */ /* 0x0009e80000100a00 */
[----:B------:R2:W-:Y:S04]  /*34450*/  STL.64 [R1+0x1a20], R4 ;  /* 0x001a200401007387 */ /* 0x0005e80000100a00 */
[----:B------:R2:W-:Y:S01]  /*34460*/  LDGSTS.E [R0+-0x6a200], [R4.64], P5 ;  /* 0x95e0000004007fae */ /* 0x0005e2000a921844 */
[----:B----4-:R-:W-:-:S03]  /*34470*/  IMAD.WIDE R6, R3, 0x4, R16 ;  /* 0x0000000403067825 */ /* 0x010fc600078e0210 */
[----:B------:R-:W4:Y:S04]  /*34480*/  LDL.LU.64 R16, [R1+0x340] ;  /* 0x0003400001107983 */ /* 0x000f280000300a00 */
[----:B------:R1:W-:Y:S01]  /*34490*/  LDGSTS.E [R2+-0x69a00], [R6.64], P5 ;  /* 0x9660000006027fae */ /* 0x0003e2000a921844 */
[----:B--2---:R-:W-:-:S03]  /*344a0*/  IMAD.WIDE R4, R3, 0x4, R14 ;  /* 0x0000000403047825 */ /* 0x004fc600078e020e */
[----:B------:R-:W2:Y:S04]  /*344b0*/  LDL.LU.64 R14, [R1+0x320] ;  /* 0x00032000010e7983 */ /* 0x000ea80000300a00 */
[----:B------:R-:W-:Y:S04]  /*344c0*/  STL.64 [R1+0x1a18], R6 ;  /* 0x001a180601007387 */ /* 0x000fe80000100a00 */
[----:B------:R1:W-:Y:S04]  /*344d0*/  STL.64 [R1+0x1a10], R4 ;  /* 0x001a100401007387 */ /* 0x0003e80000100a00 */
[----:B------:R1:W-:Y:S02]  /*344e0*/  LDGSTS.E [R0+-0x69200], [R4.64], P5 ;  /* 0x96e0000004007fae */ /* 0x0003e4000a921844 */
[----:B-1----:R-:W-:-:S02]  /*344f0*/  IMAD.WIDE R4, R3, 0x4, R40 ;  /* 0x0000000403047825 */ /* 0x002fc400078e0228 */
[----:B------:R-:W2:Y:S02]  /*34500*/  LDL.LU.64 R40, [R1+0x300] ;  /* 0x0003000001287983 */ /* 0x000ea40000300a00 */
[C---:B------:R-:W-:Y:S02]  /*34510*/  IMAD.WIDE R6, R3.reuse, 0x4, R32 ;  /* 0x0000000403067825 */ /* 0x040fe400078e0220 */
[----:B------:R-:W2:Y:S04]  /*34520*/  LDL.LU.64 R38, [R1+0x2e0] ;  /* 0x0002e00001267983 */ /* 0x000ea80000300a00 */
[----:B------:R1:W-:Y:S04]  /*34530*/  STL.64 [R1+0x1a08], R6 ;  /* 0x001a080601007387 */ /* 0x0003e80000100a00 */
[----:B------:R1:W-:Y:S04]  /*34540*/  LDGSTS.E [R2+-0x68a00], [R6.64], P5 ;  /* 0x9760000006027fae */ /* 0x0003e8000a921844 */
[----:B------:R3:W-:Y:S04]  /*34550*/  STL.64 [R1+0x1a00], R4 ;  /* 0x001a000401007387 */ /* 0x0007e80000100a00 */
[----:B------:R3:W-:Y:S01]  /*34560*/  LDGSTS.E [R0+-0x68200], [R4.64], P5 ;  /* 0x97e0000004007fae */ /* 0x0007e2000a921844 */
[----:B-1----:R-:W-:-:S03]  /*34570*/  IMAD.WIDE R6, R3, 0x4, R28 ;  /* 0x0000000403067825 */ /* 0x002fc600078e021c */
[----:B------:R-:W2:Y:S04]  /*34580*/  LDL.LU.64 R36, [R1+0x2c0] ;  /* 0x0002c00001247983 */ /* 0x000ea80000300a00 */
[----:B------:R-:W2:Y:S01]  /*34590*/  LDL.LU.64 R32, [R1+0x2a0] ;  /* 0x0002a00001207983 */ /* 0x000ea20000300a00 */
[----:B---3--:R-:W-:-:S03]  /*345a0*/  IMAD.WIDE R4, R3, 0x4, R24 ;  /* 0x0000000403047825 */ /* 0x008fc600078e0218 */
[----:B------:R1:W-:Y:S04]  /*345b0*/  STL.64 [R1+0x19f8], R6 ;  /* 0x0019f80601007387 */ /* 0x0003e80000100a00 */
[----:B------:R3:W-:Y:S04]  /*345c0*/  STL.64 [R1+0x19f0], R4 ;  /* 0x0019f00401007387 */ /* 0x0007e80000100a00 */
[----:B------:R-:W2:Y:S04]  /*345d0*/  LDL.LU.64 R28, [R1+0x280] ;  /* 0x00028000011c7983 */ /* 0x000ea80000300a00 */
[----:B------:R-:W2:Y:S04]  /*345e0*/  LDL.LU.64 R24, [R1+0x260] ;  /* 0x0002600001187983 */ /* 0x000ea80000300a00 */
[----:B------:R1:W-:Y:S04]  /*345f0*/  LDGSTS.E [R2+-0x67a00], [R6.64], P5 ;  /* 0x9860000006027fae */ /* 0x0003e8000a921844 */
[----:B------:R3:W-:Y:S01]  /*34600*/  LDGSTS.E [R0+-0x67200], [R4.64], P5 ;  /* 0x98e0000004007fae */ /* 0x0007e2000a921844 */
[----:B-1----:R-:W-:-:S03]  /*34610*/  IMAD.WIDE R6, R3, 0x4, R22 ;  /* 0x0000000403067825 */ /* 0x002fc600078e0216 */
        /* <DEDUP_REMOVED lines=9> */
[----:B------:R1:W-:Y:S01]  /*346b0*/  LDGSTS.E [R2+-0x65a00], [R6.64], P5 ;  /* 0x9a60000006027fae */ /* 0x0003e2000a921844 */
[----:B--2---:R-:W-:-:S03]  /*346c0*/  IMAD.WIDE R4, R3, 0x4, R14 ;  /* 0x0000000403047825 */ /* 0x004fc600078e020e */
[----:B------:R-:W2:Y:S04]  /*346d0*/  LDL.LU.64 R14, [R1+0x1a0] ;  /* 0x0001a000010e7983 */ /* 0x000ea80000300a00 */
[----:B------:R1:W-:Y:S04]  /*346e0*/  STL.64 [R1+0x19d8], R6 ;  /* 0x0019d80601007387 */ /* 0x0003e80000100a00 */
[----:B------:R1:W-:Y:S04]  /*346f0*/  STL.64 [R1+0x19d0], R4 ;  /* 0x0019d00401007387 */ /* 0x0003e80000100a00 */
[----:B------:R1:W-:Y:S02]  /*34700*/  LDGSTS.E [R0+-0x65200], [R4.64], P5 ;  /* 0x9ae0000004007fae */ /* 0x0003e4000a921844 */
[----:B-1----:R-:W-:-:S02]  /*34710*/  IMAD.WIDE R6, R3, 0x4, R40 ;  /* 0x0000000403067825 */ /* 0x002fc400078e0228 */
[----:B------:R-:W2:Y:S02]  /*34720*/  LDL.LU.64 R40, [R1+0x30] ;  /* 0x0000300001287983 */ /* 0x000ea40000300a00 */
[C---:B------:R-:W-:Y:S02]  /*34730*/  IMAD.WIDE R4, R3.reuse, 0x4, R38 ;  /* 0x0000000403047825 */ /* 0x040fe400078e0226 */
[----:B------:R1:W-:Y:S04]  /*34740*/  STL.64 [R1+0x19c8], R6 ;  /* 0x0019c80601007387 */ /* 0x0003e80000100a00 */
[----:B------:R1:W-:Y:S04]  /*34750*/  LDGSTS.E [R2+-0x64a00], [R6.64], P5 ;  /* 0x9b60000006027fae */ /* 0x0003e8000a921844 */
[----:B------:R1:W-:Y:S04]  /*34760*/  STL.64 [R1+0x19c0], R4 ;  /* 0x0019c00401007387 */ /* 0x0003e80000100a00 */
[----:B------:R1:W-:Y:S02]  /*34770*/  LDGSTS.E [R0+-0x64200], [R4.64], P5 ;  /* 0x9be0000004007fae */ /* 0x0003e4000a921844 */
[----:B-1----:R-:W-:-:S04]  /*34780*/  IMAD.WIDE R6, R3, 0x4, R36 ;  /* 0x0000000403067825 */ /* 0x002fc800078e0224 */
[C---:B------:R-:W-:Y:S01]  /*34790*/  IMAD.WIDE R4, R3.reuse, 0x4, R32 ;  /* 0x0000000403047825 */ /* 0x040fe200078e0220 */
        /* <DEDUP_REMOVED lines=9> */
[----:B------:R3:W-:Y:S01]  /*34830*/  LDGSTS.E [R0+-0x62200], [R4.64], P5 ;  /* 0x9de0000004007fae */ /* 0x0007e2000a921844 */
[----:B-1----:R-:W-:-:S04]  /*34840*/  IMAD.WIDE R6, R3, 0x4, R22 ;  /* 0x0000000403067825 */ /* 0x002fc800078e0216 */
[C---:B---3--:R-:W-:Y:S01]  /*34850*/  IMAD.WIDE R4, R3.reuse, 0x4, R20 ;  /* 0x0000000403047825 */ /* 0x048fe200078e0214 */
[----:B------:R4:W-:Y:S04]  /*34860*/  STL.64 [R1+0x1998], R6 ;  /* 0x0019980601007387 */ /* 0x0009e80000100a00 */
[----:B------:R4:W-:Y:S04]  /*34870*/  LDGSTS.E [R2+-0x61a00], [R6.64], P5 ;  /* 0x9e60000006027fae */ /* 0x0009e8000a921844 */
[----:B------:R2:W-:Y:S04]  /*34880*/  STL.64 [R1+0x1a40], R4 ;  /* 0x001a400401007387 */ /* 0x0005e80000100a00 */
[----:B------:R2:W-:Y:S04]  /*34890*/  LDGSTS.E [R0+-0x61200], [R4.64], P5 ;  /* 0x9ee0000004007fae */ /* 0x0005e8000a921844 */
[----:B------:R-:W1:Y:S01]  /*348a0*/  S2R R252, SR_TID.X ;  /* 0x0000000000fc7919 */ /* 0x000e620000002100 */
[----:B----4-:R-:W-:-:S05]  /*348b0*/  IMAD.WIDE R6, R3, 0x4, R16 ;  /* 0x0000000403067825 */ /* 0x010fca00078e0210 */
[----:B------:R3:W-:Y:S04]  /*348c0*/  LDGSTS.E [R2+-0x60a00], [R6.64], P5 ;  /* 0x9f60000006027fae */ /* 0x0007e8000a921844 */
[----:B------:R3:W-:Y:S01]  /*348d0*/  STL.64 [R1+0x1a50], R6 ;  /* 0x001a500601007387 */ /* 0x0007e20000100a00 */
[----:B--2---:R-:W-:-:S05]  /*348e0*/  IMAD.WIDE R4, R3, 0x4, R14 ;  /* 0x0000000403047825 */ /* 0x004fca00078e020e */
[----:B------:R2:W-:Y:S04]  /*348f0*/  LDGSTS.E [R0+-0x60200], [R4.64], P5 ;  /* 0x9fe0000004007fae */ /* 0x0005e8000a921844 */
[----:B------:R3:W-:Y:S04]  /*34900*/  STL.64 [R1+0x1a58], R4 ;  /* 0x001a580401007387 */ /* 0x0007e80000100a00 */
[----:B------:R-:W0:Y:S01]  /*34910*/  LDGDEPBAR ;  /* 0x00000000000079af */ /* 0x000e220000000000 */
[----:B--2---:R-:W-:-:S03]  /*34920*/  IMAD.MOV.U32 R0, RZ, RZ, R41 ;  /* 0x000000ffff007224 */ /* 0x004fc600078e0029 */
[----:B------:R3:W-:Y:S04]  /*34930*/  STL [R1+0x1e40], R40 ;  /* 0x001e402801007387 */ /* 0x0007e80000100800 */
        /* <DEDUP_REMOVED lines=14> */
[----:B------:R3:W-:Y:S01]  /*34a20*/  STL [R1+0x1f20], R169 ;  /* 0x001f20a901007387 */ /* 0x0007e20000100800 */
[----:B------:R-:W-:Y:S05]  /*34a30*/  @P4 BRA `(.L_x_0) ;  /* 0x00003ac000004947 */ /* 0x000fea0003800000 */
[----:B-1----:R1:W-:Y:S01]  /*34a40*/  STL [R1+0xde0], RZ ;  /* 0x000de0ff01007387 */ /* 0x0023e20000100800 */
[----:B---3--:R-:W-:Y:S01]  /*34a50*/  IMAD.SHL.U32 R0, R252, 0x40, RZ ;  /* 0x00000040fc007824 */ /* 0x008fe200078e00ff */
[----:B------:R-:W-:Y:S01]  /*34a60*/  CS2R R248, SRZ ;  /* 0x0000000000f87805 */ /* 0x000fe2000001ff00 */
[----:B------:R-:W-:Y:S01]  /*34a70*/  CS2R R250, SRZ ;  /* 0x0000000000fa7805 */ /* 0x000fe2000001ff00 */
[----:B------:R1:W-:Y:S01]  /*34a80*/  STL [R1+0xde4], RZ ;  /* 0x000de4ff01007387 */ /* 0x0003e20000100800 */
[----:B------:R-:W-:Y:S01]  /*34a90*/  CS2R R244, SRZ ;  /* 0x0000000000f47805 */ /* 0x000fe2000001ff00 */
[----:B------:R-:W-:Y:S01]  /*34aa0*/  LOP3.LUT R0, R0, 0x1800, RZ, 0xc0, !PT ;  /* 0x0000180000007812 */ /* 0x000fe200078ec0ff */
[----:B------:R-:W-:Y:S01]  /*34ab0*/  CS2R R246, SRZ ;  /* 0x0000000000f67805 */ /* 0x000fe2000001ff00 */
[----:B------:R1:W-:Y:S01]  /*34ac0*/  STL [R1+0xde8], RZ ;  /* 0x000de8ff01007387 */ /* 0x0003e20000100800 */
[----:B------:R-:W-:Y:S01]  /*34ad0*/  CS2R R228, SRZ ;  /* 0x0000000000e47805 */ /* 0x000fe2000001ff00 */
[----:B------:R-:W-:Y:S01]  /*34ae0*/  CS2R R230, SRZ ;  /* 0x0000000000e67805 */ /* 0x000fe2000001ff00 */
        /* <DEDUP_REMOVED lines=109> */
[----:B------:R1:W-:Y:S04]  /*351c0*/  STL [R1+0x8d8], RZ ;  /* 0x0008d8ff01007387 */ /* 0x0003e80000100800 */
        /* <DEDUP_REMOVED lines=153> */
[----:B------:R1:W-:Y:S04]  /*35b60*/  STL [R1], RZ ;  /* 0x000000ff01007387 */ /* 0x0003e80000100800 */
        /* <DEDUP_REMOVED lines=605> */
[----:B------:R1:W-:Y:S04]  /*38140*/  STL [R1+0x2560], R0 ;  /* 0x0025600001007387 */ /* 0x0003e80000100800 */
        /* <DEDUP_REMOVED lines=57> */
[----:B------:R1:W-:Y:S01]  /*384e0*/  STL [R1+0xc2c], RZ ;  /* 0x000c2cff01007387 */ /* 0x0003e20000100800 */
[----:B------:R-:W-:Y:S05]  /*384f0*/  BRA `(.L_x_1) ;  /* 0x0004ca7000007947 */ /* 0x000fea0003800000 */
.L_x_0:
[C---:B-1-3--:R-:W-:Y:S01]  /*38500*/  LOP3.LUT R4, R252.reuse, 0x7, RZ, 0xc0, !PT ;  /* 0x00000007fc047812 */ /* 0x04afe200078ec0ff */
[----:B------:R-:W-:Y:S01]  /*38510*/  IMAD.MOV.U32 R8, RZ, RZ, 0x3f ;  /* 0x0000003fff087424 */ /* 0x000fe200078e00ff */
[C---:B------:R-:W-:Y:S01]  /*38520*/  LOP3.LUT R7, R252.reuse, 0x3, RZ, 0xc0, !PT ;  /* 0x00000003fc077812 */ /* 0x040fe200078ec0ff */
[C---:B------:R-:W-:Y:S01]  /*38530*/  IMAD.SHL.U32 R2, R252.reuse, 0x2, RZ ;  /* 0x00000002fc027824 */ /* 0x040fe200078e00ff */
[----:B------:R-:W-:Y:S01]  /*38540*/  LOP3.LUT R6, R252, 0x1c, RZ, 0xc0, !PT ;  /* 0x0000001cfc067812 */ /* 0x000fe200078ec0ff */
[----:B------:R-:W-:Y:S01]  /*38550*/  IMAD.SHL.U32 R0, R4, 0x10, RZ ;  /* 0x0000001004007824 */ /* 0x000fe200078e00ff */
[----:B------:R-:W-:Y:S01]  /*38560*/  IADD3 R8, R8, c[0x0][0x180], RZ ;  /* 0x0000600008087a10 */ /* 0x000fe20007ffe0ff */
[----:B------:R-:W-:Y:S01]  /*38570*/  STL [R1+0x1930], RZ ;  /* 0x001930ff01007387 */ /* 0x000fe20000100800 */
[----:B------:R-:W-:Y:S01]  /*38580*/  CS2R R250, SRZ ;  /* 0x0000000000fa7805 */ /* 0x000fe2000001ff00 */
[----:B------:R-:W-:Y:S01]  /*38590*/  IMAD R7, R7, 0x420, R6 ;  /* 0x0000042007077824 */ /* 0x000fe200078e0206 */
[----:B------:R-:W-:Y:S01]  /*385a0*/  LOP3.LUT R0, R0, 0x30, R2, 0x78, !PT ;  /* 0x0000003000007812 */ /* 0x000fe200078e7802 */
[----:B------:R-:W-:Y:S01]  /*385b0*/  CS2R R244, SRZ ;  /* 0x0000000000f47805 */ /* 0x000fe2000001ff00 */
[----:B------:R-:W-:Y:S01]  /*385c0*/  SHF.R.S32.HI R5, RZ, 0x1f, R8 ;  /* 0x0000001fff057819 */ /* 0x000fe20000011408 */
[----:B------:R-:W-:Y:S01]  /*385d0*/  CS2R R246, SRZ ;  /* 0x0000000000f67805 */ /* 0x000fe2000001ff00 */
[----:B------:R-:W-:Y:S01]  /*385e0*/  SHF.R.S32.HI R2, RZ, 0x1f, R248 ;  /* 0x0000001fff027819 */ /* 0x000fe200000114f8 */
[----:B------:R-:W-:Y:S01]  /*385f0*/  IMAD R4, R4, 0x100, R0 ;  /* 0x0000010004047824 */ /* 0x000fe200078e0200 */
[----:B------:R-:W-:Y:S01]  /*38600*/  SHF.R.S32.HI R6, RZ, 0x1f, R3 ;  /* 0x0000001fff067819 */ /* 0x000fe20000011403 */
[----:B------:R-:W-:Y:S01]  /*38610*/  CS2R R228, SRZ ;  /* 0x0000000000e47805 */ /* 0x000fe2000001ff00 */
[----:B------:R-:W-:Y:S01]  /*38620*/  LEA.HI R5, R5, R8, RZ, 0x6 ;  /* 0x0000000805057211 */ /* 0x000fe200078f30ff */
[----:B------:R-:W-:Y:S01]  /*38630*/  IMAD.MOV.U32 R8, RZ, RZ, 0x4 ;  /* 0x00000004ff087424 */ /* 0x000fe200078e00ff */
[----:B------:R-:W-:Y:S01]  /*38640*/  SHF.L.U64.HI R0, R248, 0x2, R2 ;  /* 0x00000002f8007819 */ /* 0x000fe20000010202 */
[----:B------:R-:W-:Y:S01]  /*38650*/  CS2R R230, SRZ ;  /* 0x0000000000e67805 */ /* 0x000fe2000001ff00 */
[----:B------:R-:W-:Y:S01]  /*38660*/  SHF.L.U64.HI R2, R3, 0x2, R6 ;  /* 0x0000000203027819 */ /* 0x000fe20000010206 */
[----:B------:R-:W-:Y:S01]  /*38670*/  IMAD.MOV.U32 R6, RZ, RZ, -0x1 ;  /* 0xffffffffff067424 */ /* 0x000fe200078e00ff */
[----:B------:R1:W-:Y:S01]  /*38680*/  STL [R1+0x1924], R8 ;  /* 0x0019240801007387 */ /* 0x0003e20000100800 */
[----:B------:R-:W-:Y:S01]  /*38690*/  IMAD.SHL.U32 R3, R252, 0x40, RZ ;  /* 0x00000040fc037824 */ /* 0x000fe200078e00ff */
[----:B------:R-:W-:Y:S01]  /*386a0*/  SHF.R.S32.HI R5, RZ, 0x6, R5 ;  /* 0x00000006ff057819 */ /* 0x000fe20000011405 */
[----:B------:R-:W-:Y:S01]  /*386b0*/  CS2R R248, SRZ ;  /* 0x0000000000f87805 */ /* 0x000fe2000001ff00 */
[----:B------:R-:W-:Y:S01]  /*386c0*/  STL [R1+0xde0], RZ ;  /* 0x000de0ff01007387 */ /* 0x000fe20000100800 */
[----:B------:R-:W-:Y:S01]  /*386d0*/  CS2R R224, SRZ ;  /* 0x0000000000e07805 */ /* 0x000fe2000001ff00 */
[----:B------:R-:W-:Y:S01]  /*386e0*/  LOP3.LUT R3, R3, 0x1800, RZ, 0xc0, !PT ;  /* 0x0000180003037812 */ /* 0x000fe200078ec0ff */
[----:B------:R-:W-:Y:S01]  /*386f0*/  CS2R R226, SRZ ;  /* 0x0000000000e27805 */ /* 0x000fe2000001ff00 */
[----:B------:R2:W-:Y:S01]  /*38700*/  STL [R1+0x191c], R6 ;  /* 0x00191c0601007387 */ /* 0x0005e20000100800 */
[----:B------:R-:W-:Y:S01]  /*38710*/  CS2R R220, SRZ ;  /* 0x0000000000dc7805 */ /* 0x000fe2000001ff00 */
[----:B------:R-:W-:Y:S01]  /*38720*/  CS2R R222, SRZ ;  /* 0x0000000000de7805 */ /* 0x000fe2000001ff00 */
[----:B------:R-:W-:Y:S01]  /*38730*/  CS2R R216, SRZ ;  /* 0x0000000000d87805 */ /* 0x000fe2000001ff00 */
[----:B------:R-:W-:Y:S01]  /*38740*/  STL [R1+0xde4], RZ ;  /* 0x000de4ff01007387 */ /* 0x000fe20000100800 */
        /* <DEDUP_REMOVED lines=102> */
[C---:B-1----:R-:W-:Y:S01]  /*38db0*/  LOP3.LUT R8, R7.reuse, 0x40, RZ, 0x3c, !PT ;  /* 0x0000004007087812 */ /* 0x042fe200078e3cff */
[----:B------:R-:W-:Y:S01]  /*38dc0*/  STL [R1+0x8ec], RZ ;  /* 0x0008ecff01007387 */ /* 0x000fe20000100800 */
[----:B--2---:R-:W-:-:S03]  /*38dd0*/  LOP3.LUT R6, R7, 0x60, RZ, 0x3c, !PT ;  /* 0x0000006007067812 */ /* 0x004fc600078e3cff */
[----:B------:R-:W-:Y:S04]  /*38de0*/  STL [R1+0x8d0], RZ ;  /* 0x0008d0ff01007387 */ /* 0x000fe80000100800 */
        /* <DEDUP_REMOVED lines=155> */
[----:B------:R-:W-:Y:S04]  /*397a0*/  STL [R1], RZ ;  /* 0x000000ff01007387 */ /* 0x000fe80000100800 */
        /* <DEDUP_REMOVED lines=560> */
[----:B------:R1:W-:Y:S04]  /*3bab0*/  STL [R1+0x2560], R3 ;  /* 0x0025600301007387 */ /* 0x0003e80000100800 */
[----:B------:R-:W-:Y:S04]  /*3bac0*/  STL [R1+0x984], RZ ;  /* 0x000984ff01007387 */ /* 0x000fe80000100800 */
[----:B------:R-:W-:Y:S01]  /*3bad0*/  STL [R1+0x988], RZ ;  /* 0x000988ff01007387 */ /* 0x000fe20000100800 */
[----:B-1----:R-:W-:Y:S01]  /*3bae0*/  IMAD.IADD R3, R4, 0x1, R3 ;  /* 0x0000000104037824 */ /* 0x002fe200078e0203 */
[----:B------:R-:W-:-:S02]  /*3baf0*/  LOP3.LUT R4, R7, 0x20, RZ, 0x3c, !PT ;  /* 0x0000002007047812 */ /* 0x000fc400078e3cff */
[----:B------:R-:W-:Y:S01]  /*3bb00*/  STL [R1+0x98c], RZ ;  /* 0x00098cff01007387 */ /* 0x000fe20000100800 */
[----:B------:R-:W-:-:S03]  /*3bb10*/  IADD3 R4, R5, -0x5, RZ ;  /* 0xfffffffb05047810 */ /* 0x000fc60007ffe0ff */
[----:B------:R1:W-:Y:S04]  /*3bb20*/  STL [R1+0x253c], R3 ;  /* 0x00253c0301007387 */ /* 0x0003e80000100800 */
[----:B------:R2:W-:Y:S04]  /*3bb30*/  STL [R1+0x990], RZ ;  /* 0x000990ff01007387 */ /* 0x0005e80000100800 */
[----:B------:R2:W-:Y:S01]  /*3bb40*/  STL [R1+0x994], RZ ;  /* 0x000994ff01007387 */ /* 0x0005e20000100800 */
[----:B-1----:R-:W-:-:S03]  /*3bb50*/  LOP3.LUT R3, R3, 0x40, RZ, 0x3c, !PT ;  /* 0x0000004003037812 */ /* 0x002fc600078e3cff */
        /* <DEDUP_REMOVED lines=98> */
[----:B------:R2:W-:Y:S02]  /*3c180*/  STL [R1+0x255c], R3 ;  /* 0x00255c0301007387 */ /* 0x0005e40000100800 */
.L_x_2:
[----:B--2---:R-:W2:Y:S01]  /*3c190*/  LDL.LU R3, [R1+0x191c] ;  /* 0x00191c0001037983 */ /* 0x004ea20000300800 */
[----:B------:R-:W-:-:S04]  /*3c1a0*/  DEPBAR.LE SB0, 0x8 ;  /* 0x000082000000791a */ /* 0x000fc80000000000 */
[----:B------:R-:W3:Y:S04]  /*3c1b0*/  LDL R4, [R1+0x253c] ;  /* 0x00253c0001047983 */ /* 0x000ee80000100800 */
[----:B-----5:R-:W-:Y:S04]  /*3c1c0*/  STL.64 [R1+0x36d8], R110 ;  /* 0x0036d86e01007387 */ /* 0x020fe80000100a00 */
[----:B------:R-:W-:Y:S04]  /*3c1d0*/  STL.64 [R1+0x36d0], R108 ;  /* 0x0036d06c01007387 */ /* 0x000fe80000100a00 */
[----:B------:R-:W-:Y:S04]  /*3c1e0*/  STL.64 [R1+0x36c8], R114 ;  /* 0x0036c87201007387 */ /* 0x000fe80000100a00 */
[----:B------:R-:W-:Y:S04]  /*3c1f0*/  STL.64 [R1+0x36c0], R112 ;  /* 0x0036c07001007387 */ /* 0x000fe80000100a00 */
[----:B------:R-:W-:Y:S04]  /*3c200*/  STL.64 [R1+0x36b8], R118 ;  /* 0x0036b87601007387 */ /* 0x000fe80000100a00 */
[----:B------:R-:W-:Y:S04]  /*3c210*/  STL.64 [R1+0x36b0], R116 ;  /* 0x0036b07401007387 */ /* 0x000fe80000100a00 */
[----:B------:R-:W1:Y:S04]  /*3c220*/  S2R R7, SR_TID.X ;  /* 0x0000000000077919 */ /* 0x000e680000002100 */
[----:B------:R-:W-:Y:S04]  /*3c230*/  STL.64 [R1+0x36a8], R122 ;  /* 0x0036a87a01007387 */ /* 0x000fe80000100a00 */
[----:B------:R-:W-:Y:S04]  /*3c240*/  STL.64 [R1+0x36a0], R120 ;  /* 0x0036a07801007387 */ /* 0x000fe80000100a00 */
[----:B------:R-:W-:Y:S04]  /*3c250*/  STL.64 [R1+0x3698], R126 ;  /* 0x0036987e01007387 */ /* 0x000fe80000100a00 */
[----:B------:R-:W-:Y:S04]  /*3c260*/  STL.64 [R1+0x3690], R124 ;  /* 0x0036907c01007387 */ /* 0x000fe80000100a00 */
[----:B------:R-:W-:Y:S04]  /*3c270*/  STL.64 [R1+0x3688], R130 ;  /* 0x0036888201007387 */ /* 0x000fe80000100a00 */
[----:B------:R-:W-:Y:S01]  /*3c280*/  STL.64 [R1+0x3680], R128 ;  /* 0x0036808001007387 */ /* 0x000fe20000100a00 */
[----:B-1----:R-:W-:-:S02]  /*3c290*/  LOP3.LUT R6, R7, 0x1c, RZ, 0xc0, !PT ;  /* 0x0000001c07067812 */ /* 0x002fc400078ec0ff */
[C---:B------:R-:W-:Y:S01]  /*3c2a0*/  LOP3.LUT R5, R7.reuse, 0x3, RZ, 0xc0, !PT ;  /* 0x0000000307057812 */ /* 0x040fe200078ec0ff */
[----:B------:R-:W-:Y:S01]  /*3c2b0*/  STL.64 [R1+0x3678], R174 ;  /* 0x003678ae01007387 */ /* 0x000fe20000100a00 */
[C---:B------:R-:W-:Y:S02]  /*3c2c0*/  LOP3.LUT R8, R7.reuse, 0x1c, RZ, 0xc0, !PT ;  /* 0x0000001c07087812 */ /* 0x040fe400078ec0ff */
[----:B------:R-:W-:Y:S01]  /*3c2d0*/  LOP3.LUT R7, R7, 0x3, RZ, 0xc0, !PT ;  /* 0x0000000307077812 */ /* 0x000fe200078ec0ff */
[----:B------:R-:W-:Y:S01]  /*3c2e0*/  STL.64 [R1+0x3670], R172 ;  /* 0x003670ac01007387 */ /* 0x000fe20000100a00 */
[----:B------:R-:W-:-:S03]  /*3c2f0*/  IMAD R5, R5, 0x420, R6 ;  /* 0x0000042005057824 */ /* 0x000fc600078e0206 */
[----:B------:R-:W-:Y:S01]  /*3c300*/  STL.64 [R1+0x3668], R178 ;  /* 0x003668b201007387 */ /* 0x000fe20000100a00 */
[----:B------:R-:W-:Y:S01]  /*3c310*/  IMAD R7, R7, 0x420, R8 ;  /* 0x0000042007077824 */ /* 0x000fe200078e0208 */
[----:B------:R-:W-:Y:S02]  /*3c320*/  LOP3.LUT R5, R5, 0x20, RZ, 0x3c, !PT ;  /* 0x0000002005057812 */ /* 0x000fe400078e3cff */
        /* <DEDUP_REMOVED lines=17> */
[----:B------:R-:W-:Y:S04]  /*3c440*/  STL [R1+0x35d8], R243 ;  /* 0x0035d8f301007387 */ /* 0x000fe80000100800 */
[----:B------:R1:W-:Y:S04]  /*3c450*/  STL [R1+0x28ac], R0 ;  /* 0x0028ac0001007387 */ /* 0x0003e80000100800 */
[----:B------:R3:W-:Y:S01]  /*3c460*/  STL [R1+0x28a8], R2 ;  /* 0x0028a80201007387 */ /* 0x0007e20000100800 */
[----:B--2---:R-:W-:-:S03]  /*3c470*/  IADD3 R3, R3, 0x1, RZ ;  /* 0x0000000103037810 */ /* 0x004fc60007ffe0ff */
[----:B------:R-:W-:Y:S01]  /*3c480*/  BAR.SYNC.DEFER_BLOCKING 0x0 ;  /* 0x0000000000007b1d */ /* 0x000fe20000010000 */
[----:B------:R-:W-:-:S04]  /*3c490*/  ISETP.GT.AND P0, PT, R3, 0x4, PT ;  /* 0x000000040300780c */ /* 0x000fc80003f04270 */
[----:B-1----:R-:W-:-:S05]  /*3c4a0*/  SEL R0, R3, RZ, !P0 ;  /* 0x000000ff03007207 */ /* 0x002fca0004000000 */
[C---:B------:R-:W-:Y:S01]  /*3c4b0*/  IMAD R243, R0.reuse, 0x10000, R7 ;  /* 0x0001000000f37824 */ /* 0x040fe200078e0207 */
[----:B------:R-:W-:Y:S01]  /*3c4c0*/  STL [R1+0x191c], R0 ;  /* 0x00191c0001007387 */ /* 0x000fe20000100800 */
[C---:B---3--:R-:W-:Y:S02]  /*3c4d0*/  IMAD R2, R0.reuse, 0x20000, R4 ;  /* 0x0002000000027824 */ /* 0x048fe400078e0204 */
[----:B------:R-:W-:Y:S01]  /*3c4e0*/  IMAD R3, R0, 0x10000, R5 ;  /* 0x0001000000037824 */ /* 0x000fe200078e0205 */
[----:B------:R-:W-:Y:S04]  /*3c4f0*/  STL [R1+0x854], R243 ;  /* 0x000854f301007387 */ /* 0x000fe80000100800 */
[----:B------:R-:W2:Y:S04]  /*3c500*/  LDL.LU.64 R108, [R1+0xde0] ;  /* 0x000de000016c7983 */ /* 0x000ea80000300a00 */
[----:B------:R-:W2:Y:S04]  /*3c510*/  LDL.LU.64 R110, [R1+0xde8] ;  /* 0x000de800016e7983 */ /* 0x000ea80000300a00 */
[----:B------:R-:W1:Y:S04]  /*3c520*/  LDSM.16.M88.4 R64, [R2] ;  /* 0x000000000240783b */ /* 0x000e680000000200 */
[----:B------:R-:W3:Y:S04]  /*3c530*/  LDSM.16.M88.4 R60, [R2+0x2000] ;  /* 0x00200000023c783b */ /* 0x000ee80000000200 */
[----:B------:R-:W4:Y:S04]  /*3c540*/  LDSM.16.M88.4 R8, [R2+0x4000] ;  /* 0x004000000208783b */ /* 0x000f280000000200 */
[----:B------:R-:W1:Y:S04]  /*3c550*/  LDSM.16.M88.4 R4, [R2+0x6000] ;  /* 0x006000000204783b */ /* 0x000e680000000200 */
[----:B------:R-:W1:Y:S04]  /*3c560*/  LDSM.16.M88.4 R56, [R2+0x8000] ;  /* 0x008000000238783b */ /* 0x000e680000000200 */
[----:B------:R-:W1:Y:S04]  /*3c570*/  LDSM.16.M88.4 R52, [R2+0xa000] ;  /* 0x00a000000234783b */ /* 0x000e680000000200 */
[----:B------:R-:W1:Y:S04]  /*3c580*/  LDSM.16.M88.4 R48, [R2+0xc000] ;  /* 0x00c000000230783b */ /* 0x000e680000000200 */
[----:B------:R-:W1:Y:S04]  /*3c590*/  LDSM.16.M88.4 R44, [R2+0xe000] ;  /* 0x00e00000022c783b */ /* 0x000e680000000200 */
[----:B------:R-:W1:Y:S04]  /*3c5a0*/  LDSM.16.M88.4 R40, [R2+0x10000] ;  /* 0x010000000228783b */ /* 0x000e680000000200 */
[----:B------:R-:W1:Y:S04]  /*3c5b0*/  LDSM.16.M88.4 R36, [R2+0x12000] ;  /* 0x012000000224783b */ /* 0x000e680000000200 */
[----:B------:R-:W1:Y:S04]  /*3c5c0*/  LDSM.16.M88.4 R32, [R2+0x14000] ;  /* 0x014000000220783b */ /* 0x000e680000000200 */
[----:B------:R-:W2:Y:S04]  /*3c5d0*/  LDL.LU.64 R120, [R1+0xda0] ;  /* 0x000da00001787983 */ /* 0x000ea80000300a00 */
[----:B------:R-:W-:Y:S04]  /*3c5e0*/  STL [R1+0x1928], R2 ;  /* 0x0019280201007387 */ /* 0x000fe80000100800 */
[----:B------:R-:W1:Y:S04]  /*3c5f0*/  LDSM.16.M88.4 R28, [R2+0x16000] ;  /* 0x01600000021c783b */ /* 0x000e680000000200 */
[----:B------:R-:W2:Y:S04]  /*3c600*/  LDL.LU.64 R122, [R1+0xda8] ;  /* 0x000da800017a7983 */ /* 0x000ea80000300a00 */
[----:B------:R-:W1:Y:S04]  /*3c610*/  LDSM.16.M88.4 R24, [R2+0x18000] ;  /* 0x018000000218783b */ /* 0x000e680000000200 */
[----:B------:R-:W1:Y:S04]  /*3c620*/  LDSM.16.M88.4 R20, [R2+0x1a000] ;  /* 0x01a000000214783b */ /* 0x000e680000000200 */
[----:B------:R-:W1:Y:S04]  /*3c630*/  S2R R232, SR_TID.X ;  /* 0x0000000000e87919 */ /* 0x000e680000002100 */
[----:B------:R-:W2:Y:S04]  /*3c640*/  LDL.LU.64 R116, [R1+0x9a0] ;  /* 0x0009a00001747983 */ /* 0x000ea80000300a00 */
[----:B------:R-:W3:Y:S04]  /*3c650*/  LDSM.16.M88.4 R16, [R2+0x1c000] ;  /* 0x01c000000210783b */ /* 0x000ee80000000200 */
[----:B------:R-:W2:Y:S04]  /*3c660*/  LDL.LU.64 R118, [R1+0x9a8] ;  /* 0x0009a80001767983 */ /* 0x000ea80000300a00 */
[----:B------:R1:W4:Y:S04]  /*3c670*/  LDSM.16.M88.4 R12, [R2+0x1e000] ;  /* 0x01e00000020c783b */ /* 0x0003280000000200 */
[----:B------:R-:W-:Y:S04]  /*3c680*/  LDS R236, [R243+0xa0000] ;  /* 0x0a000000f3ec7984 */ /* 0x000fe80000000800 */
[----:B------:R-:W-:Y:S04]  /*3c690*/  LDS R238, [R243+0xa1000] ;  /* 0x0a100000f3ee7984 */ /* 0x000fe80000000800 */
[----:B------:R-:W-:Y:S04]  /*3c6a0*/  LDS R237, [R3+0xa0000] ;  /* 0x0a00000003ed7984 */ /* 0x000fe80000000800 */
[----:B------:R-:W2:Y:S04]  /*3c6b0*/  LDS R239, [R3+0xa1000] ;  /* 0x0a10000003ef7984 */ /* 0x000ea80000000800 */
[----:B------:R-:W2:Y:S04]  /*3c6c0*/  LDL.LU.64 R112, [R1+0x970] ;  /* 0x0009700001707983 */ /* 0x000ea80000300a00 */
[----:B------:R-:W2:Y:S01]  /*3c6d0*/  LDL.LU.64 R114, [R1+0x978] ;  /* 0x0009780001727983 */ /* 0x000ea20000300a00 */
[----:B-1----:R-:W-:-:S02]  /*3c6e0*/  LOP3.LUT R126, R232, 0x1c, RZ, 0xc0, !PT ;  /* 0x0000001ce87e7812 */ /* 0x002fc400078ec0ff */
[C---:B------:R-:W-:Y:S01]  /*3c6f0*/  LOP3.LUT R125, R232.reuse, 0x3, RZ, 0xc0, !PT ;  /* 0x00000003e87d7812 */ /* 0x040fe200078ec0ff */
[----:B------:R-:W-:Y:S01]  /*3c700*/  STL [R1+0x3530], R66 ;  /* 0x0035304201007387 */ /* 0x000fe20000100800 */
[C---:B------:R-:W-:Y:S02]  /*3c710*/  LOP3.LUT R124, R232.reuse, 0x1c, RZ, 0xc0, !PT ;  /* 0x0000001ce87c7812 */ /* 0x040fe400078ec0ff */
[----:B------:R-:W-:Y:S01]  /*3c720*/  LOP3.LUT R2, R232, 0x3, RZ, 0xc0, !PT ;  /* 0x00000003e8027812 */ /* 0x000fe200078ec0ff */
[----:B------:R-:W-:Y:S01]  /*3c730*/  STL [R1+0x352c], R67 ;  /* 0x00352c4301007387 */ /* 0x000fe20000100800 */
[----:B------:R-:W-:-:S03]  /*3c740*/  IMAD R125, R125, 0x420, R126 ;  /* 0x000004207d7d7824 */ /* 0x000fc600078e027e */
[----:B---3--:R-:W-:Y:S01]  /*3c750*/  STL [R1+0x3528], R62 ;  /* 0x0035283e01007387 */ /* 0x008fe20000100800 */
[----:B------:R-:W-:Y:S01]  /*3c760*/  IMAD R2, R2, 0x420, R124 ;  /* 0x0000042002027824 */ /* 0x000fe200078e027c */
[----:B------:R-:W-:Y:S02]  /*3c770*/  LOP3.LUT R125, R125, 0x40, RZ, 0x3c, !PT ;  /* 0x000000407d7d7812 */ /* 0x000fe400078e3cff */
[----:B------:R-:W-:Y:S02]  /*3c780*/  STL [R1+0x3524], R63 ;  /* 0x0035243f01007387 */ /* 0x000fe40000100800 */
[----:B------:R-:W-:Y:S01]  /*3c790*/  LOP3.LUT R2, R2, 0x60, RZ, 0x3c, !PT ;  /* 0x0000006002027812 */ /* 0x000fe200078e3cff */
[C---:B------:R-:W-:Y:S01]  /*3c7a0*/  IMAD R252, R0.reuse, 0x10000, R125 ;  /* 0x0001000000fc7824 */ /* 0x040fe200078e027d */
[----:B----4-:R-:W-:Y:S03]  /*3c7b0*/  STL [R1+0x3534], R10 ;  /* 0x0035340a01007387 */ /* 0x010fe60000100800 */
[----:B------:R-:W-:Y:S01]  /*3c7c0*/  IMAD R0, R0, 0x10000, R2 ;  /* 0x0001000000007824 */ /* 0x000fe200078e0202 */
        /* <DEDUP_REMOVED lines=28> */
[----:B------:R-:W-:Y:S04]  /*3c990*/  LDS R232, [R252+0xa0000] ;  /* 0x0a000000fce87984 */ /* 0x000fe80000000800 */
[----:B------:R-:W-:Y:S04]  /*3c9a0*/  LDS R234, [R252+0xa1000] ;  /* 0x0a100000fcea7984 */ /* 0x000fe80000000800 */
[----:B------:R-:W-:Y:S04]  /*3c9b0*/  LDS R233, [R0+0xa0000] ;  /* 0x0a00000000e97984 */ /* 0x000fe80000000800 */
[----:B------:R-:W3:Y:S01]  /*3c9c0*/  LDS R235, [R0+0xa1000] ;  /* 0x0a10000000eb7984 */ /* 0x000ee20000000800 */
[C---:B--2---:R-:W-:Y:S03]  /*3c9d0*/  HMMA.1688.F32.TF32 R124, R236.reuse, R64, R108 ;  /* 0x00000040ec7c723c */ /* 0x044fe6000008106c */
[----:B------:R-:W2:Y:S04]  /*3c9e0*/  LDL.LU.64 R108, [R1+0x930] ;  /* 0x00093000016c7983 */ /* 0x000ea80000300a00 */
[----:B------:R-:W2:Y:S11]  /*3c9f0*/  LDL.LU.64 R110, [R1+0x938] ;  /* 0x00093800016e7983 */ /* 0x000eb60000300a00 */
[----:B------:R-:W-:Y:S05]  /*3ca00*/  @!UPT UIADD3 URZ, URZ, URZ, URZ ;  /* 0x0000003f3f3ff290 */ /* 0x000fea000fffe03f */
[----:B------:R-:W-:Y:S04]  /*3ca10*/  STL.64 [R1+0x1040], R124 ;  /* 0x0010407c01007387 */ /* 0x000fe80000100a00 */
[----:B------:R-:W-:Y:S01]  /*3ca20*/  STL.64 [R1+0x1048], R126 ;  /* 0x0010487e01007387 */ /* 0x000fe20000100a00 */
[C---:B------:R-:W-:Y:S11]  /*3ca30*/  HMMA.1688.F32.TF32 R120, R236.reuse, R60, R120 ;  /* 0x0000003cec78723c */ /* 0x040ff60000081078 */
[----:B------:R-:W-:Y:S11]  /*3ca40*/  @!UPT UIADD3 URZ, URZ, URZ, URZ ;  /* 0x0000003f3f3ff290 */ /* 0x000ff6000fffe03f */
[----:B------:R-:W-:Y:S01]  /*3ca50*/  @!UPT UIADD3 URZ, URZ, URZ, URZ ;  /* 0x0000003f3f3ff290 */ /* 0x000fe2000fffe03f */
[----:B------:R-:W-:Y:S01]  /*3ca60*/  STL.64 [R1+0x1030], R120 ;  /* 0x0010307801007387 */ /* 0x000fe20000100a00 */
[----:B------:R-:W-:Y:S01]  /*3ca70*/  HMMA.1688.F32.TF32 R116, R236, R8, R116 ;  /* 0x00000008ec74723c */ /* 0x000fe20000081074 */
[----:B-1----:R-:W-:Y:S01]  /*3ca80*/  MOV R27, R123 ;  /* 0x0000007b001b7202 */ /* 0x002fe20000000f00 */
[----:B------:R-:W-:-:S04]  /*3ca90*/  IMAD.MOV.U32 R26, RZ, RZ, R122 ;  /* 0x000000ffff1a7224 */ /* 0x000fc800078e007a */
[----:B------:R-:W-:Y:S04]  /*3caa0*/  STL [R1+0x358c], R27 ;  /* 0x00358c1b01007387 */ /* 0x000fe80000100800 */
[----:B------:R-:W-:Y:S11]  /*3cab0*/  STL [R1+0x3588], R26 ;  /* 0x0035881a01007387 */ /* 0x000ff60000100800 */
[----:B------:R-:W-:Y:S03]  /*3cac0*/  @!UPT UIADD3 URZ, URZ, URZ, URZ ;  /* 0x0000003f3f3ff290 */ /* 0x000fe6000fffe03f */
[----:B------:R-:W-:Y:S02]  /*3cad0*/  IMAD.MOV.U32 R38, RZ, RZ, R116 ;  /* 0x000000ffff267224 */ /* 0x000fe400078e0074 */
[----:B------:R-:W-:Y:S01]  /*3cae0*/  IMAD.MOV.U32 R39, RZ, RZ, R117 ;  /* 0x000000ffff277224 */ /* 0x000fe200078e0075 */
[----:B------:R-:W-:Y:S01]  /*3caf0*/  HMMA.1688.F32.TF32 R112, R236, R4, R112 ;  /* 0x00000004ec70723c */ /* 0x000fe20000081070 */
[----:B------:R-:W-:Y:S01]  /*3cb00*/  IMAD.MOV.U32 R43, RZ, RZ, R119 ;  /* 0x000000ffff2b7224 */ /* 0x000fe200078e0077 */
[----:B------:R-:W4:Y:S01]  /*3cb10*/  LDL.LU.64 R116, [R1+0x910] ;  /* 0x0009100001747983 */ /* 0x000f220000300a00 */
[----:B------:R-:W-:-:S03]  /*3cb20*/  IMAD.MOV.U32 R42, RZ, RZ, R118 ;  /* 0x000000ffff2a7224 */ /* 0x000fc600078e0076 */
[----:B------:R-:W4:Y:S04]  /*3cb30*/  LDL.LU.64 R118, [R1+0x918] ;  /* 0x0009180001767983 */ /* 0x000f280000300a00 */
[----:B------:R-:W-:Y:S04]  /*3cb40*/  STL [R1+0x359c], R43 ;  /* 0x00359c2b01007387 */ /* 0x000fe80000100800 */
[----:B------:R-:W-:Y:S04]  /*3cb50*/  STL [R1+0x3598], R42 ;  /* 0x0035982a01007387 */ /* 0x000fe80000100800 */
[----:B------:R-:W-:Y:S04]  /*3cb60*/  STL [R1+0x3594], R39 ;  /* 0x0035942701007387 */ /* 0x000fe80000100800 */
[----:B------:R1:W-:Y:S02]  /*3cb70*/  STL [R1+0x3590], R38 ;  /* 0x0035902601007387 */ /* 0x0003e40000100800 */
[----:B------:R-:W-:-:S02]  /*3cb80*/  IMAD.MOV.U32 R46, RZ, RZ, R112 ;  /* 0x000000ffff2e7224 */ /* 0x000fc400078e0070 */
[----:B------:R-:W-:Y:S02]  /*3cb90*/  IMAD.MOV.U32 R47, RZ, RZ, R113 ;  /* 0x000000ffff2f7224 */ /* 0x000fe400078e0071 */
[----:B------:R-:W-:Y:S01]  /*3cba0*/  IMAD.MOV.U32 R50, RZ, RZ, R114 ;  /* 0x000000ffff327224 */ /* 0x000fe200078e0072 */
[----:B------:R-:W3:Y:S01]  /*3cbb0*/  LDL.LU.64 R112, [R1+0x8e0] ;  /* 0x0008e00001707983 */ /* 0x000ee20000300a00 */
[----:B------:R-:W-:-:S03]  /*3cbc0*/  IMAD.MOV.U32 R51, RZ, RZ, R115 ;  /* 0x000000ffff337224 */ /* 0x000fc600078e0073 */
[----:B------:R-:W3:Y:S04]  /*3cbd0*/  LDL.LU.64 R114, [R1+0x8e8] ;  /* 0x0008e80001727983 */ /* 0x000ee80000300a00 */
[----:B------:R-:W-:Y:S04]  /*3cbe0*/  STL [R1+0x35ac], R51 ;  /* 0x0035ac3301007387 */ /* 0x000fe80000100800 */
[----:B------:R-:W-:Y:S04]  /*3cbf0*/  STL [R1+0x35a8], R50 ;  /* 0x0035a83201007387 */ /* 0x000fe80000100800 */
[----:B------:R1:W-:Y:S04]  /*3cc00*/  STL [R1+0x35a4], R47 ;  /* 0x0035a42f01007387 */ /* 0x0003e80000100800 */
[----:B------:R1:W-:Y:S01]  /*3cc10*/  STL [R1+0x35a0], R46 ;  /* 0x0035a02e01007387 */ /* 0x0003e20000100800 */
[----:B--2---:R-:W-:Y:S11]  /*3cc20*/  HMMA.1688.F32.TF32 R108, R236, R56, R108 ;  /* 0x00000038ec6c723c */ /* 0x004ff6000008106c */
[----:B------:R-:W-:Y:S11]  /*3cc30*/  @!UPT UIADD3 URZ, URZ, URZ, URZ ;  /* 0x0000003f3f3ff290 */ /* 0x000ff6000fffe03f */
[----:B------:R-:W-:Y:S02]  /*3cc40*/  @!UPT UIADD3 URZ, URZ, URZ, URZ ;  /* 0x0000003f3f3ff290 */ /* 0x000fe4000fffe03f */
[----:B------:R-:W-:Y:S02]  /*3cc50*/  IMAD.MOV.U32 R54, RZ, RZ, R108 ;  /* 0x000000ffff367224 */ /* 0x000fe400078e006c */
[----:B------:R-:W-:Y:S02]  /*3cc60*/  IMAD.MOV.U32 R55, RZ, RZ, R109 ;  /* 0x000000ffff377224 */ /* 0x000fe400078e006d */
[----:B------:R-:W-:Y:S01]  /*3cc70*/  IMAD.MOV.U32 R58, RZ, RZ, R110 ;  /* 0x000000ffff3a7224 */ /* 0x000fe200078e006e */
[----:B------:R-:W2:Y:S01]  /*3cc80*/  LDL.LU.64 R108, [R1+0x8d0] ;  /* 0x0008d000016c7983 */ /* 0x000ea20000300a00 */
[----:B------:R-:W-:-:S03]  /*3cc90*/  IMAD.MOV.U32 R59, RZ, RZ, R111 ;  /* 0x000000ffff3b7224 */ /* 0x000fc600078e006f */
[----:B------:R-:W2:Y:S04]  /*3cca0*/  LDL.LU.64 R110, [R1+0x8d8] ;  /* 0x0008d800016e7983 */ /* 0x000ea80000300a00 */
[----:B------:R-:W-:Y:S04]  /*3ccb0*/  STL [R1+0x35bc], R59 ;  /* 0x0035bc3b01007387 */ /* 0x000fe80000100800 */
[----:B------:R-:W-:Y:S04]  /*3ccc0*/  STL [R1+0x35b8], R58 ;  /* 0x0035b83a01007387 */ /* 0x000fe80000100800 */
[----:B------:R1:W-:Y:S04]  /*3ccd0*/  STL [R1+0x35b4], R55 ;  /* 0x0035b43701007387 */ /* 0x0003e80000100800 */
[----:B------:R1:W-:Y:S04]  /*3cce0*/  STL [R1+0x35b0], R54 ;  /* 0x0035b03601007387 */ /* 0x0003e80000100800 */
[----:B------:R-:W2:Y:S04]  /*3ccf0*/  LDL.LU.64 R168, [R1+0x8b0] ;  /* 0x0008b00001a87983 */ /* 0x000ea80000300a00 */
[----:B------:R-:W2:Y:S04]  /*3cd00*/  LDL.LU.64 R170, [R1+0x8b8] ;  /* 0x0008b80001aa7983 */ /* 0x000ea80000300a00 */
[----:B------:R-:W2:Y:S04]  /*3cd10*/  LDL.LU.64 R164, [R1+0x890] ;  /* 0x0008900001a47983 */ /* 0x000ea80000300a00 */
[----:B------:R-:W2:Y:S01]  /*3cd20*/  LDL.LU.64 R166, [R1+0x898] ;  /* 0x0008980001a67983 */ /* 0x000ea20000300a00 */
[C---:B----4-:R-:W-:Y:S08]  /*3cd30*/  HMMA.1688.F32.TF32 R116, R236.reuse, R52, R116 ;  /* 0x00000034ec74723c */ /* 0x050ff00000081074 */
[----:B---3--:R-:W-:Y:S11]  /*3cd40*/  HMMA.1688.F32.TF32 R112, R236, R48, R112 ;  /* 0x00000030ec70723c */ /* 0x008ff60000081070 */
[----:B------:R-:W-:Y:S05]  /*3cd50*/  @!UPT UIADD3 URZ, URZ, URZ, URZ ;  /* 0x0000003f3f3ff290 */ /* 0x000fea000fffe03f */
[----:B------:R-:W-:Y:S02]  /*3cd60*/  IMAD.MOV.U32 R35, RZ, RZ, R119 ;  /* 0x000000ffff237224 */ /* 0x000fe400078e0077 */
[----:B------:R-:W-:Y:S02]  /*3cd70*/  IMAD.MOV.U32 R34, RZ, RZ, R118 ;  /* 0x000000ffff227224 */ /* 0x000fe400078e0076 */
[----:B------:R-:W-:Y:S02]  /*3cd80*/  IMAD.MOV.U32 R31, RZ, RZ, R117 ;  /* 0x000000ffff1f7224 */ /* 0x000fe400078e0075 */
[----:B------:R-:W-:Y:S01]  /*3cd90*/  IMAD.MOV.U32 R30, RZ, RZ, R116 ;  /* 0x000000ffff1e7224 */ /* 0x000fe200078e0074 */
[----:B------:R-:W-:Y:S04]  /*3cda0*/  STL [R1+0x35cc], R35 ;  /* 0x0035cc2301007387 */ /* 0x000fe80000100800 */
[----:B------:R-:W-:Y:S04]  /*3cdb0*/  STL [R1+0x35c8], R34 ;  /* 0x0035c82201007387 */ /* 0x000fe80000100800 */
[----:B------:R3:W-:Y:S04]  /*3cdc0*/  STL [R1+0x35c4], R31 ;  /* 0x0035c41f01007387 */ /* 0x0007e80000100800 */
[----:B------:R4:W-:Y:S01]  /*3cdd0*/  STL [R1+0x35c0], R30 ;  /* 0x0035c01e01007387 */ /* 0x0009e20000100800 */
[----:B-1----:R-:W-:-:S03]  /*3cde0*/  IMAD.MOV.U32 R38, RZ, RZ, R113 ;  /* 0x000000ffff267224 */ /* 0x002fc600078e0071 */
[----:B------:R-:W3:Y:S01]  /*3cdf0*/  LDL.LU.64 R128, [R1+0x880] ;  /* 0x0008800001807983 */ /* 0x000ee20000300a00 */
[----:B------:R-:W-:-:S03]  /*3ce00*/  IMAD.MOV.U32 R39, RZ, RZ, R112 ;  /* 0x000000ffff277224 */ /* 0x000fc600078e0070 */
[----:B------:R-:W3:Y:S04]  /*3ce10*/  LDL.LU.64 R130, [R1+0x888] ;  /* 0x0008880001827983 */ /* 0x000ee80000300a00 */
[----:B------:R-:W3:Y:S04]  /*3ce20*/  LDL.LU.64 R124, [R1+0x840] ;  /* 0x00084000017c7983 */ /* 0x000ee80000300a00 */
[----:B------:R-:W3:Y:S04]  /*3ce30*/  LDL.LU.64 R126, [R1+0x848] ;  /* 0x00084800017e7983 */ /* 0x000ee80000300a00 */
[----:B------:R1:W-:Y:S04]  /*3ce40*/  STL [R1+0x35d4], R38 ;  /* 0x0035d42601007387 */ /* 0x0003e80000100800 */
[----:B------:R1:W-:Y:S04]  /*3ce50*/  STL [R1+0x35d0], R39 ;  /* 0x0035d02701007387 */ /* 0x0003e80000100800 */
[----:B------:R-:W3:Y:S04]  /*3ce60*/  LDL.LU.64 R120, [R1+0x820] ;  /* 0x0008200001787983 */ /* 0x000ee80000300a00 */
[----:B------:R-:W3:Y:S01]  /*3ce70*/  LDL.LU.64 R122, [R1+0x828] ;  /* 0x00082800017a7983 */ /* 0x000ee20000300a00 */
[----:B------:R-:W-:-:S03]  /*3ce80*/  IMAD.MOV.U32 R27, RZ, RZ, R114 ;  /* 0x000000ffff1b7224 */ /* 0x000fc600078e0072 */
[----:B------:R-:W4:Y:S01]  /*3ce90*/  LDL.LU.64 R116, [R1+0x7f0] ;  /* 0x0007f00001747983 */ /* 0x000f220000300a00 */
[----:B------:R-:W-:-:S03]  /*3cea0*/  IMAD.MOV.U32 R26, RZ, RZ, R115 ;  /* 0x000000ffff1a7224 */ /* 0x000fc600078e0073 */
[----:B------:R-:W4:Y:S04]  /*3ceb0*/  LDL.LU.64 R118, [R1+0x7f8] ;  /* 0x0007f80001767983 */ /* 0x000f280000300a00 */
[----:B------:R-:W4:Y:S04]  /*3cec0*/  LDL.LU.64 R112, [R1+0x7d0] ;  /* 0x0007d00001707983 */ /* 0x000f280000300a00 */
[----:B------:R-:W4:Y:S01]  /*3ced0*/  LDL.LU.64 R114, [R1+0x7d8] ;  /* 0x0007d80001727983 */ /* 0x000f220000300a00 */
        /* <DEDUP_REMOVED lines=8> */
[----:B------:R-:W2:Y:S01]  /*3cf60*/  LDL.LU.64 R110, [R1+0x788] ;  /* 0x00078800016e7983 */ /* 0x000ea20000300a00 */
[C---:B------:R-:W-:Y:S08]  /*3cf70*/  HMMA.1688.F32.TF32 R168, R236.reuse, R40, R168 ;  /* 0x00000028eca8723c */ /* 0x040ff000000810a8 */
[----:B------:R-:W-:Y:S11]  /*3cf80*/  HMMA.1688.F32.TF32 R164, R236, R36, R164 ;  /* 0x00000024eca4723c */ /* 0x000ff600000810a4 */
[----:B------:R-:W-:Y:S05]  /*3cf90*/  @!UPT UIADD3 URZ, URZ, URZ, URZ ;  /* 0x0000003f3f3ff290 */ /* 0x000fea000fffe03f */
[----:B------:R-:W-:Y:S01]  /*3cfa0*/  IMAD.MOV.U32 R6, RZ, RZ, R168 ;  /* 0x000000ffff067224 */ /* 0x000fe200078e00a8 */
[----:B------:R-:W-:Y:S01]  /*3cfb0*/  MOV R66, R171 ;  /* 0x000000ab00427202 */ /* 0x000fe20000000f00 */
[----:B------:R-:W-:Y:S02]  /*3cfc0*/  IMAD.MOV.U32 R7, RZ, RZ, R169 ;  /* 0x000000ffff077224 */ /* 0x000fe400078e00a9 */
[----:B------:R-:W-:-:S04]  /*3cfd0*/  IMAD.MOV.U32 R10, RZ, RZ, R170 ;  /* 0x000000ffff0a7224 */ /* 0x000fc800078e00aa */
[----:B------:R-:W-:Y:S02]  /*3cfe0*/  IMAD.MOV.U32 R55, RZ, RZ, R164 ;  /* 0x000000ffff377224 */ /* 0x000fe400078e00a4 */
[----:B------:R-:W-:Y:S02]  /*3cff0*/  IMAD.MOV.U32 R54, RZ, RZ, R165 ;  /* 0x000000ffff367224 */ /* 0x000fe400078e00a5 */
[----:B------:R-:W-:Y:S02]  /*3d000*/  IMAD.MOV.U32 R51, RZ, RZ, R166 ;  /* 0x000000ffff337224 */ /* 0x000fe400078e00a6 */
[----:B------:R-:W-:Y:S01]  /*3d010*/  IMAD.MOV.U32 R50, RZ, RZ, R167 ;  /* 0x000000ffff327224 */ /* 0x000fe200078e00a7 */
[C---:B---3--:R-:W-:Y:S11]  /*3d020*/  HMMA.1688.F32.TF32 R120, R236.reuse, R24, R120 ;  /* 0x00000018ec78723c */ /* 0x048ff60000081078 */
[----:B------:R-:W-:Y:S11]  /*3d030*/  @!UPT UIADD3 URZ, URZ, URZ, URZ ;  /* 0x0000003f3f3ff290 */ /* 0x000ff6000fffe03f */
[----:B------:R-:W-:Y:S02]  /*3d040*/  @!UPT UIADD3 URZ, URZ, URZ, URZ ;  /* 0x0000003f3f3ff290 */ /* 0x000fe4000fffe03f */
[----:B------:R-:W-:Y:S02]  /*3d050*/  IMAD.MOV.U32 R67, RZ, RZ, R120 ;  /* 0x000000ffff437224 */ /* 0x000fe400078e0078 */
[----:B------:R-:W-:Y:S02]  /*3d060*/  IMAD.MOV.U32 R62, RZ, RZ, R121 ;  /* 0x000000ffff3e7224 */ /* 0x000fe400078e0079 */
[----:B------:R-:W-:Y:S02]  /*3d070*/  IMAD.MOV.U32 R63, RZ, RZ, R122 ;  /* 0x000000ffff3f7224 */ /* 0x000fe400078e007a */
[----:B------:R-:W-:Y:S02]  /*3d080*/  IMAD.MOV.U32 R11, RZ, RZ, R123 ;  /* 0x000000ffff0b7224 */ /* 0x000fe400078e007b */
[C---:B----4-:R-:W-:Y:S08]  /*3d090*/  HMMA.1688.F32.TF32 R120, R236.reuse, R20, R116 ;  /* 0x00000014ec78723c */ /* 0x050ff00000081074 */
[C---:B------:R-:W-:Y:S08]  /*3d0a0*/  HMMA.1688.F32.TF32 R116, R236.reuse, R16, R112 ;  /* 0x00000010ec74723c */ /* 0x040ff00000081070 */
[C---:B------:R-:W-:Y:S07]  /*3d0b0*/  HMMA.1688.F32.TF32 R128, R236.reuse, R32, R128 ;  /* 0x00000020ec80723c */ /* 0x040fee0000081080 */
[----:B------:R3:W-:Y:S04]  /*3d0c0*/  STL.64 [R1+0xf70], R120 ;  /* 0x000f707801007387 */ /* 0x0007e80000100a00 */
[----:B------:R4:W-:Y:S01]  /*3d0d0*/  STL.64 [R1+0xf78], R122 ;  /* 0x000f787a01007387 */ /* 0x0009e20000100a00 */
[----:B------:R-:W-:Y:S11]  /*3d0e0*/  HMMA.1688.F32.TF32 R124, R236, R28, R124 ;  /* 0x0000001cec7c723c */ /* 0x000ff6000008107c */
[----:B------:R-:W-:Y:S01]  /*3d0f0*/  @!UPT UIADD3 URZ, URZ, URZ, URZ ;  /* 0x0000003f3f3ff290 */ /* 0x000fe2000fffe03f */
[----:B------:R-:W-:Y:S02]  /*3d100*/  IMAD.MOV.U32 R31, RZ, RZ, R128 ;  /* 0x000000ffff1f7224 */ /* 0x000fe400078e0080 */
[----:B------:R-:W-:Y:S02]  /*3d110*/  IMAD.MOV.U32 R30, RZ, RZ, R129 ;  /* 0x000000ffff1e7224 */ /* 0x000fe400078e0081 */
[----:B------:R-:W-:Y:S02]  /*3d120*/  IMAD.MOV.U32 R59, RZ, RZ, R130 ;  /* 0x000000ffff3b7224 */ /* 0x000fe400078e0082 */
[----:B------:R-:W-:-:S06]  /*3d130*/  IMAD.MOV.U32 R58, RZ, RZ, R131 ;  /* 0x000000ffff3a7224 */ /* 0x000fcc00078e0083 */
[----:B-1----:R-:W-:Y:S02]  /*3d140*/  IMAD.MOV.U32 R38, RZ, RZ, R124 ;  /* 0x000000ffff267224 */ /* 0x002fe400078e007c */
[----:B------:R-:W-:Y:S02]  /*3d150*/  IMAD.MOV.U32 R39, RZ, RZ, R125 ;  /* 0x000000ffff277224 */ /* 0x000fe400078e007d */
[----:B------:R-:W-:Y:S02]  /*3d160*/  IMAD.MOV.U32 R35, RZ, RZ, R126 ;  /* 0x000000ffff237224 */ /* 0x000fe400078e007e */
[----:B------:R-:W-:Y:S01]  /*3d170*/  IMAD.MOV.U32 R34, RZ, RZ, R127 ;  /* 0x000000ffff227224 */ /* 0x000fe200078e007f */
[----:B--2---:R-:W-:Y:S01]  /*3d180*/  HMMA.1688.F32.TF32 R112, R236, R12, R108 ;  /* 0x0000000cec70723c */ /* 0x004fe2000008106c */
[----:B------:R-:W2:Y:S04]  /*3d190*/  LDL.LU.64 R108, [R1+0x770] ;  /* 0x00077000016c7983 */ /* 0x000ea80000300a00 */
[----:B------:R1:W-:Y:S04]  /*3d1a0*/  STL.64 [R1+0xf60], R116 ;  /* 0x000f607401007387 */ /* 0x0003e80000100a00 */
[----:B------:R1:W-:Y:S04]  /*3d1b0*/  STL.64 [R1+0xf68], R118 ;  /* 0x000f687601007387 */ /* 0x0003e80000100a00 */
[----:B------:R-:W2:Y:S04]  /*3d1c0*/  LDL.LU.64 R110, [R1+0x778] ;  /* 0x00077800016e7983 */ /* 0x000ea80000300a00 */
[----:B------:R-:W-:Y:S04]  /*3d1d0*/  LDS R236, [R243+0xa0080] ;  /* 0x0a008000f3ec7984 */ /* 0x000fe80000000800 */
[----:B------:R-:W-:Y:S04]  /*3d1e0*/  LDS R238, [R243+0xa1080] ;  /* 0x0a108000f3ee7984 */ /* 0x000fe80000000800 */
[----:B------:R1:W-:Y:S04]  /*3d1f0*/  STL.64 [R1+0xf50], R112 ;  /* 0x000f507001007387 */ /* 0x0003e80000100a00 */
        /* <DEDUP_REMOVED lines=25> */
[----:B---3--:R-:W3:Y:S04]  /*3d390*/  LDL.LU.64 R120, [R1+0x3e0] ;  /* 0x0003e00001787983 */ /* 0x008ee80000300a00 */
[----:B----4-:R-:W3:Y:S04]  /*3d3a0*/  LDL.LU.64 R122, [R1+0x3e8] ;  /* 0x0003e800017a7983 */ /* 0x010ee80000300a00 */
[----:B-1----:R-:W4:Y:S04]  /*3d3b0*/  LDL.LU.64 R116, [R1+0x3c0] ;  /* 0x0003c00001747983 */ /* 0x002f280000300a00 */
[----:B------:R-:W4:Y:S04]  /*3d3c0*/  LDL.LU.64 R118, [R1+0x3c8] ;  /* 0x0003c80001767983 */ /* 0x000f280000300a00 */
[----:B------:R-:W4:Y:S04]  /*3d3d0*/  LDL.LU.64 R112, [R1+0x390] ;  /* 0x0003900001707983 */ /* 0x000f280000300a00 */
[----:B------:R-:W4:Y:S04]  /*3d3e0*/  LDL.LU.64 R114, [R1+0x398] ;  /* 0x0003980001727983 */ /* 0x000f280000300a00 */
[----:B------:R-:W-:Y:S04]  /*3d3f0*/  LDS R237, [R3+0xa0080] ;  /* 0x0a00800003ed7984 */ /* 0x000fe80000000800 */
[----:B------:R-:W1:Y:S01]  /*3d400*/  LDS R239, [R3+0xa1080] ;  /* 0x0a10800003ef7984 */ /* 0x000e620000000800 */
[C---:B--2---:R-:W-:Y:S08]  /*3d410*/  HMMA.1688.F32.TF32 R108, R232.reuse, R64, R108 ;  /* 0x00000040e86c723c */ /* 0x044ff0000008106c */
[C---:B------:R-:W-:Y:S08]  /*3d420*/  HMMA.1688.F32.TF32 R200, R232.reuse, R60, R200 ;  /* 0x0000003ce8c8723c */ /* 0x040ff000000810c8 */
[C---:B------:R-:W-:Y:S08]  /*3d430*/  HMMA.1688.F32.TF32 R196, R232.reuse, R8, R196 ;  /* 0x00000008e8c4723c */ /* 0x040ff000000810c4 */
[C---:B------:R-:W-:Y:S08]  /*3d440*/  HMMA.1688.F32.TF32 R192, R232.reuse, R4, R192 ;  /* 0x00000004e8c0723c */ /* 0x040ff000000810c0 */
[C---:B------:R-:W-:Y:S08]  /*3d450*/  HMMA.1688.F32.TF32 R188, R232.reuse, R56, R188 ;  /* 0x00000038e8bc723c */ /* 0x040ff000000810bc */
[C---:B------:R-:W-:Y:S08]  /*3d460*/  HMMA.1688.F32.TF32 R184, R232.reuse, R52, R184 ;  /* 0x00000034e8b8723c */ /* 0x040ff000000810b8 */
[C---:B------:R-:W-:Y:S01]  /*3d470*/  HMMA.1688.F32.TF32 R180, R232.reuse, R48, R180 ;  /* 0x00000030e8b4723c */ /* 0x040fe200000810b4 */
[----:B------:R-:W-:Y:S07]  /*3d480*/  STL.64 [R1+0x1800], R108 ;  /* 0x0018006c01007387 */ /* 0x000fee0000100a00 */
[C---:B------:R-:W-:Y:S01]  /*3d490*/  HMMA.1688.F32.TF32 R176, R232.reuse, R44, R176 ;  /* 0x0000002ce8b0723c */ /* 0x040fe200000810b0 */
[----:B------:R2:W-:Y:S07]  /*3d4a0*/  STL.64 [R1+0x1808], R110 ;  /* 0x0018086e01007387 */ /* 0x0005ee0000100a00 */
[C---:B------:R-:W-:Y:S01]  /*3d4b0*/  HMMA.1688.F32.TF32 R172, R232.reuse, R40, R172 ;  /* 0x00000028e8ac723c */ /* 0x040fe200000810ac */
[----:B--2---:R-:W2:Y:S07]  /*3d4c0*/  LDL.LU.64 R110, [R1+0x36d8] ;  /* 0x0036d800016e7983 */ /* 0x004eae0000300a00 */
[C---:B------:R-:W-:Y:S01]  /*3d4d0*/  HMMA.1688.F32.TF32 R168, R232.reuse, R36, R168 ;  /* 0x00000024e8a8723c */ /* 0x040fe200000810a8 */
[----:B------:R-:W2:Y:S07]  /*3d4e0*/  LDL.LU.64 R108, [R1+0x36d0] ;  /* 0x0036d000016c7983 */ /* 0x000eae0000300a00 */
[C---:B------:R-:W-:Y:S01]  /*3d4f0*/  HMMA.1688.F32.TF32 R164, R232.reuse, R32, R164 ;  /* 0x00000020e8a4723c */ /* 0x040fe200000810a4 */
[----:B------:R-:W-:Y:S07]  /*3d500*/  STL.64 [R1+0x17f0], R200 ;  /* 0x0017f0c801007387 */ /* 0x000fee0000100a00 */
[C---:B------:R-:W-:Y:S01]  /*3d510*/  HMMA.1688.F32.TF32 R128, R232.reuse, R28, R128 ;  /* 0x0000001ce880723c */ /* 0x040fe20000081080 */
[----:B------:R-:W-:Y:S04]  /*3d520*/  STL.64 [R1+0x17f8], R202 ;  /* 0x0017f8ca01007387 */ /* 0x000fe80000100a00 */
[----:B------:R-:W-:Y:S03]  /*3d530*/  STL.64 [R1+0x17e0], R196 ;  /* 0x0017e0c401007387 */ /* 0x000fe60000100a00 */
[C---:B------:R-:W-:Y:S01]  /*3d540*/  HMMA.1688.F32.TF32 R124, R232.reuse, R24, R124 ;  /* 0x00000018e87c723c */ /* 0x040fe2000008107c */
[----:B------:R-:W-:Y:S04]  /*3d550*/  STL.64 [R1+0x17e8], R198 ;  /* 0x0017e8c601007387 */ /* 0x000fe80000100a00 */
[----:B------:R-:W-:Y:S03]  /*3d560*/  STL.64 [R1+0x17d0], R192 ;  /* 0x0017d0c001007387 */ /* 0x000fe60000100a00 */
[C---:B---3--:R-:W-:Y:S01]  /*3d570*/  HMMA.1688.F32.TF32 R120, R232.reuse, R20, R120 ;  /* 0x00000014e878723c */ /* 0x048fe20000081078 */
[----:B------:R-:W-:Y:S04]  /*3d580*/  STL.64 [R1+0x17d8], R194 ;  /* 0x0017d8c201007387 */ /* 0x000fe80000100a00 */
[----:B------:R-:W-:Y:S03]  /*3d590*/  STL.64 [R1+0x17c0], R188 ;  /* 0x0017c0bc01007387 */ /* 0x000fe60000100a00 */
[C---:B----4-:R-:W-:Y:S01]  /*3d5a0*/  HMMA.1688.F32.TF32 R116, R232.reuse, R16, R116 ;  /* 0x00000010e874723c */ /* 0x050fe20000081074 */
[----:B------:R-:W-:Y:S07]  /*3d5b0*/  STL.64 [R1+0x17c8], R190 ;  /* 0x0017c8be01007387 */ /* 0x000fee0000100a00 */
[----:B------:R-:W-:Y:S01]  /*3d5c0*/  HMMA.1688.F32.TF32 R112, R232, R12, R112 ;  /* 0x0000000ce870723c */ /* 0x000fe20000081070 */
        /* <DEDUP_REMOVED lines=18> */
[----:B------:R3:W-:Y:S01]  /*3d6f0*/  STL.64 [R1+0x1710], R112 ;  /* 0x0017107001007387 */ /* 0x0007e20000100a00 */
[----:B------:R-:W-:-:S03]  /*3d700*/  IMAD.MOV.U32 R2, RZ, RZ, R115 ;  /* 0x000000ffff027224 */ /* 0x000fc600078e0073 */
[----:B------:R-:W-:Y:S04]  /*3d710*/  STL.64 [R1+0x1720], R116 ;  /* 0x0017207401007387 */ /* 0x000fe80000100a00 */
[----:B------:R-:W-:Y:S04]  /*3d720*/  STL.64 [R1+0x1728], R118 ;  /* 0x0017287601007387 */ /* 0x000fe80000100a00 */
[----:B------:R4:W-:Y:S04]  /*3d730*/  STL [R1+0x1718], R114 ;  /* 0x0017187201007387 */ /* 0x0009e80000100800 */
[----:B---3--:R-:W1:Y:S04]  /*3d740*/  LDL.LU.64 R112, [R1+0x370] ;  /* 0x0003700001707983 */ /* 0x008e680000300a00 */
[----:B------:R-:W-:Y:S04]  /*3d750*/  LDS R232, [R252+0xa0080] ;  /* 0x0a008000fce87984 */ /* 0x000fe80000000800 */
[----:B----4-:R-:W1:Y:S04]  /*3d760*/  LDL.LU.64 R114, [R1+0x378] ;  /* 0x0003780001727983 */ /* 0x010e680000300a00 */
[----:B------:R-:W3:Y:S04]  /*3d770*/  LDL.LU.64 R200, [R1+0x360] ;  /* 0x0003600001c87983 */ /* 0x000ee80000300a00 */
[----:B------:R-:W3:Y:S04]  /*3d780*/  LDL.LU.64 R202, [R1+0x368] ;  /* 0x0003680001ca7983 */ /* 0x000ee80000300a00 */
[----:B------:R-:W4:Y:S04]  /*3d790*/  LDL.LU.64 R196, [R1+0x340] ;  /* 0x0003400001c47983 */ /* 0x000f280000300a00 */
[----:B------:R-:W4:Y:S04]  /*3d7a0*/  LDL.LU.64 R198, [R1+0x348] ;  /* 0x0003480001c67983 */ /* 0x000f280000300a00 */
        /* <DEDUP_REMOVED lines=22> */
[----:B------:R-:W2:Y:S04]  /*3d910*/  LDL.LU.64 R116, [R1] ;  /* 0x0000000001747983 */ /* 0x000ea80000300a00 */
[----:B------:R-:W2:Y:S04]  /*3d920*/  LDL.LU.64 R118, [R1+0x8] ;  /* 0x0000080001767983 */ /* 0x000ea80000300a00 */
[----:B------:R-:W-:Y:S04]  /*3d930*/  STL [R1+0x3488], R2 ;  /* 0x0034880201007387 */ /* 0x000fe80000100800 */
[----:B------:R-:W-:Y:S04]  /*3d940*/  LDS R234, [R252+0xa1080] ;  /* 0x0a108000fcea7984 */ /* 0x000fe80000000800 */
[----:B------:R-:W-:Y:S04]  /*3d950*/  LDS R233, [R0+0xa0080] ;  /* 0x0a00800000e97984 */ /* 0x000fe80000000800 */
[----:B------:R-:W1:Y:S02]  /*3d960*/  LDS R235, [R0+0xa1080] ;  /* 0x0a10800000eb7984 */ /* 0x000e640000000800 */
[C---:B-1----:R-:W-:Y:S08]  /*3d970*/  HMMA.1688.F32.TF32 R112, R236.reuse, R64, R112 ;  /* 0x00000040ec70723c */ /* 0x042ff00000081070 */
[C---:B---3--:R-:W-:Y:S11]  /*3d980*/  HMMA.1688.F32.TF32 R200, R236.reuse, R60, R200 ;  /* 0x0000003cecc8723c */ /* 0x048ff600000810c8 */
[----:B------:R-:W-:Y:S04]  /*3d990*/  @!UPT UIADD3 URZ, URZ, URZ, URZ ;  /* 0x0000003f3f3ff290 */ /* 0x000fe8000fffe03f */
[----:B------:R-:W-:Y:S04]  /*3d9a0*/  STL.64 [R1+0xf40], R112 ;  /* 0x000f407001007387 */ /* 0x000fe80000100a00 */
[----:B------:R1:W-:Y:S04]  /*3d9b0*/  STL.64 [R1+0xf48], R114 ;  /* 0x000f487201007387 */ /* 0x0003e80000100a00 */
[----:B-1----:R-:W3:Y:S04]  /*3d9c0*/  LDL.LU.64 R114, [R1+0x36c8] ;  /* 0x0036c80001727983 */ /* 0x002ee80000300a00 */
[----:B------:R-:W3:Y:S04]  /*3d9d0*/  LDL.LU.64 R112, [R1+0x36c0] ;  /* 0x0036c00001707983 */ /* 0x000ee80000300a00 */
[----:B------:R-:W-:Y:S04]  /*3d9e0*/  STL.64 [R1+0xf30], R200 ;  /* 0x000f30c801007387 */ /* 0x000fe80000100a00 */
[----:B------:R4:W-:Y:S02]  /*3d9f0*/  STL.64 [R1+0xf38], R202 ;  /* 0x000f38ca01007387 */ /* 0x0009e40000100a00 */
[C---:B----4-:R-:W-:Y:S08]  /*3da00*/  HMMA.1688.F32.TF32 R200, R236.reuse, R8, R196 ;  /* 0x00000008ecc8723c */ /* 0x050ff000000810c4 */
        /* <DEDUP_REMOVED lines=17> */
[----:B------:R-:W-:Y:S04]  /*3db20*/  STL.64 [R1+0xf18], R194 ;  /* 0x000f18c201007387 */ /* 0x000fe80000100a00 */
[----:B------:R-:W-:Y:S03]  /*3db30*/  STL.64 [R1+0x660], R188 ;  /* 0x000660bc01007387 */ /* 0x000fe60000100a00 */
        /* <DEDUP_REMOVED lines=17> */
[----:B------:R-:W-:Y:S01]  /*3dc50*/  STL.64 [R1+0xeb8], R126 ;  /* 0x000eb87e01007387 */ /* 0x000fe20000100a00 */
[----:B------:R-:W-:-:S03]  /*3dc60*/  IMAD.MOV.U32 R14, RZ, RZ, R118 ;  /* 0x000000ffff0e7224 */ /* 0x000fc600078e0076 */
[----:B------:R-:W-:Y:S01]  /*3dc70*/  STL.64 [R1+0xea0], R120 ;  /* 0x000ea07801007387 */ /* 0x000fe20000100a00 */
[----:B------:R-:W-:-:S03]  /*3dc80*/  IMAD.MOV.U32 R18, RZ, RZ, R119 ;  /* 0x000000ffff127224 */ /* 0x000fc600078e0077 */
[----:B------:R-:W-:Y:S04]  /*3dc90*/  STL.64 [R1+0xea8], R122 ;  /* 0x000ea87a01007387 */ /* 0x000fe80000100a00 */
[----:B------:R1:W-:Y:S04]  /*3dca0*/  STL.64 [R1+0xe90], R116 ;  /* 0x000e907401007387 */ /* 0x0003e80000100a00 */
[----:B------:R-:W-:Y:S04]  /*3dcb0*/  LDS R236, [R243+0xa0100] ;  /* 0x0a010000f3ec7984 */ /* 0x000fe80000000800 */
[----:B------:R-:W-:Y:S04]  /*3dcc0*/  LDS R238, [R243+0xa1100] ;  /* 0x0a110000f3ee7984 */ /* 0x000fe80000000800 */
[----:B-1----:R-:W2:Y:S04]  /*3dcd0*/  LDL.LU.64 R116, [R1+0x150] ;  /* 0x0001500001747983 */ /* 0x002ea80000300a00 */
[----:B------:R-:W2:Y:S04]  /*3dce0*/  LDL.LU.64 R118, [R1+0x158] ;  /* 0x0001580001767983 */ /* 0x000ea80000300a00 */
[----:B------:R-:W4:Y:S04]  /*3dcf0*/  LDL.LU.64 R120, [R1+0x140] ;  /* 0x0001400001787983 */ /* 0x000f280000300a00 */
[----:B------:R-:W4:Y:S04]  /*3dd00*/  LDL.LU.64 R122, [R1+0x148] ;  /* 0x00014800017a7983 */ /* 0x000f280000300a00 */
        /* <DEDUP_REMOVED lines=26> */
[----:B------:R-:W-:Y:S04]  /*3deb0*/  STL [R1+0x350c], R18 ;  /* 0x00350c1201007387 */ /* 0x000fe80000100800 */
[----:B------:R-:W-:Y:S04]  /*3dec0*/  STL [R1+0x3508], R14 ;  /* 0x0035080e01007387 */ /* 0x000fe80000100800 */
[----:B------:R-:W-:Y:S04]  /*3ded0*/  LDS R237, [R3+0xa0100] ;  /* 0x0a01000003ed7984 */ /* 0x000fe80000000800 */
[----:B------:R-:W1:Y:S01]  /*3dee0*/  LDS R239, [R3+0xa1100] ;  /* 0x0a11000003ef7984 */ /* 0x000e620000000800 */
[C---:B--2---:R-:W-:Y:S08]  /*3def0*/  HMMA.1688.F32.TF32 R116, R232.reuse, R64, R116 ;  /* 0x00000040e874723c */ /* 0x044ff00000081074 */
[C---:B----4-:R-:W-:Y:S08]  /*3df00*/  HMMA.1688.F32.TF32 R120, R232.reuse, R60, R120 ;  /* 0x0000003ce878723c */ /* 0x050ff00000081078 */
[C---:B---3--:R-:W-:Y:S08]  /*3df10*/  HMMA.1688.F32.TF32 R124, R232.reuse, R8, R124 ;  /* 0x00000008e87c723c */ /* 0x048ff0000008107c */
[C---:B------:R-:W-:Y:S01]  /*3df20*/  HMMA.1688.F32.TF32 R248, R232.reuse, R4, R248 ;  /* 0x00000004e8f8723c */ /* 0x040fe200000810f8 */
[----:B------:R-:W-:Y:S04]  /*3df30*/  STL.64 [R1+0x1600], R116 ;  /* 0x0016007401007387 */ /* 0x000fe80000100a00 */
[----:B------:R2:W-:Y:S04]  /*3df40*/  STL.64 [R1+0x1608], R118 ;  /* 0x0016087601007387 */ /* 0x0005e80000100a00 */
[----:B--2---:R-:W2:Y:S04]  /*3df50*/  LDL.LU.64 R118, [R1+0x36b8] ;  /* 0x0036b80001767983 */ /* 0x004ea80000300a00 */
[----:B------:R-:W2:Y:S04]  /*3df60*/  LDL.LU.64 R116, [R1+0x36b0] ;  /* 0x0036b00001747983 */ /* 0x000ea80000300a00 */
[----:B------:R-:W-:Y:S04]  /*3df70*/  STL.64 [R1+0x15f0], R120 ;  /* 0x0015f07801007387 */ /* 0x000fe80000100a00 */
[----:B------:R3:W-:Y:S04]  /*3df80*/  STL.64 [R1+0x15f8], R122 ;  /* 0x0015f87a01007387 */ /* 0x0007e80000100a00 */
[----:B---3--:R-:W3:Y:S04]  /*3df90*/  LDL.LU.64 R122, [R1+0x36a8] ;  /* 0x0036a800017a7983 */ /* 0x008ee80000300a00 */
[----:B------:R-:W3:Y:S04]  /*3dfa0*/  LDL.LU.64 R120, [R1+0x36a0] ;  /* 0x0036a00001787983 */ /* 0x000ee80000300a00 */
[----:B------:R-:W-:Y:S04]  /*3dfb0*/  STL.64 [R1+0x15e0], R124 ;  /* 0x0015e07c01007387 */ /* 0x000fe80000100a00 */
[----:B------:R4:W-:Y:S04]  /*3dfc0*/  STL.64 [R1+0x15e8], R126 ;  /* 0x0015e87e01007387 */ /* 0x0009e80000100a00 */
[----:B----4-:R-:W4:Y:S04]  /*3dfd0*/  LDL.LU.64 R126, [R1+0x3698] ;  /* 0x00369800017e7983 */ /* 0x010f280000300a00 */
[----:B------:R-:W4:Y:S04]  /*3dfe0*/  LDL.LU.64 R124, [R1+0x3690] ;  /* 0x00369000017c7983 */ /* 0x000f280000300a00 */
[----:B------:R1:W-:Y:S04]  /*3dff0*/  STL.64 [R1+0x15d0], R248 ;  /* 0x0015d0f801007387 */ /* 0x0003e80000100a00 */
[----:B------:R1:W-:Y:S04]  /*3e000*/  STL.64 [R1+0x15d8], R250 ;  /* 0x0015d8fa01007387 */ /* 0x0003e80000100a00 */
[----:B-1----:R-:W2:Y:S04]  /*3e010*/  LDL.LU.64 R248, [R1+0x170] ;  /* 0x0001700001f87983 */ /* 0x002ea80000300a00 */
[----:B------:R-:W2:Y:S01]  /*3e020*/  LDL.LU.64 R250, [R1+0x178] ;  /* 0x0001780001fa7983 */ /* 0x000ea20000300a00 */
[C---:B------:R-:W-:Y:S11]  /*3e030*/  HMMA.1688.F32.TF32 R128, R232.reuse, R56, R128 ;  /* 0x00000038e880723c */ /* 0x040ff60000081080 */
[----:B------:R-:W-:Y:S11]  /*3e040*/  @!UPT UIADD3 URZ, URZ, URZ, URZ ;  /* 0x0000003f3f3ff290 */ /* 0x000ff6000fffe03f */
[----:B------:R-:W-:Y:S01]  /*3e050*/  @!UPT UIADD3 URZ, URZ, URZ, URZ ;  /* 0x0000003f3f3ff290 */ /* 0x000fe2000fffe03f */
[----:B------:R-:W-:Y:S04]  /*3e060*/  STL.64 [R1+0x15c0], R128 ;  /* 0x0015c08001007387 */ /* 0x000fe80000100a00 */
[----:B------:R1:W-:Y:S04]  /*3e070*/  STL.64 [R1+0x15c8], R130 ;  /* 0x0015c88201007387 */ /* 0x0003e80000100a00 */
[----:B-1----:R-:W3:Y:S04]  /*3e080*/  LDL.LU.64 R130, [R1+0x3688] ;  /* 0x0036880001827983 */ /* 0x002ee80000300a00 */
[----:B------:R-:W3:Y:S01]  /*3e090*/  LDL.LU.64 R128, [R1+0x3680] ;  /* 0x0036800001807983 */ /* 0x000ee20000300a00 */
        /* <DEDUP_REMOVED lines=8> */
[----:B-1----:R-:W3:Y:S07]  /*3e120*/  LDL.LU.64 R174, [R1+0x3678] ;  /* 0x0036780001ae7983 */ /* 0x002eee0000300a00 */
[C---:B------:R-:W-:Y:S01]  /*3e130*/  HMMA.1688.F32.TF32 R196, R232.reuse, R28, R196 ;  /* 0x0000001ce8c4723c */ /* 0x040fe200000810c4 */
[----:B------:R-:W3:Y:S04]  /*3e140*/  LDL.LU.64 R172, [R1+0x3670] ;  /* 0x0036700001ac7983 */ /* 0x000ee80000300a00 */
[----:B------:R-:W-:Y:S03]  /*3e150*/  STL.64 [R1+0x15a0], R176 ;  /* 0x0015a0b001007387 */ /* 0x000fe60000100a00 */
[C---:B------:R-:W-:Y:S01]  /*3e160*/  HMMA.1688.F32.TF32 R200, R232.reuse, R24, R200 ;  /* 0x00000018e8c8723c */ /* 0x040fe200000810c8 */
[----:B------:R1:W-:Y:S07]  /*3e170*/  STL.64 [R1+0x15a8], R178 ;  /* 0x0015a8b201007387 */ /* 0x0003ee0000100a00 */
[C---:B------:R-:W-:Y:S01]  /*3e180*/  HMMA.1688.F32.TF32 R164, R232.reuse, R20, R164 ;  /* 0x00000014e8a4723c */ /* 0x040fe200000810a4 */
[----:B-1----:R-:W3:Y:S04]  /*3e190*/  LDL.LU.64 R178, [R1+0x3668] ;  /* 0x0036680001b27983 */ /* 0x002ee80000300a00 */
[----:B------:R-:W3:Y:S04]  /*3e1a0*/  LDL.LU.64 R176, [R1+0x3660] ;  /* 0x0036600001b07983 */ /* 0x000ee80000300a00 */
[----:B------:R-:W-:Y:S04]  /*3e1b0*/  STL.64 [R1+0x1590], R180 ;  /* 0x001590b401007387 */ /* 0x000fe80000100a00 */
[----:B------:R1:W-:Y:S01]  /*3e1c0*/  STL.64 [R1+0x1598], R182 ;  /* 0x001598b601007387 */ /* 0x0003e20000100a00 */
[C---:B------:R-:W-:Y:S03]  /*3e1d0*/  HMMA.1688.F32.TF32 R168, R232.reuse, R16, R168 ;  /* 0x00000010e8a8723c */ /* 0x040fe600000810a8 */
[----:B-1----:R-:W3:Y:S04]  /*3e1e0*/  LDL.LU.64 R182, [R1+0x3658] ;  /* 0x0036580001b67983 */ /* 0x002ee80000300a00 */
[----:B------:R-:W3:Y:S04]  /*3e1f0*/  LDL.LU.64 R180, [R1+0x3650] ;  /* 0x0036500001b47983 */ /* 0x000ee80000300a00 */
[----:B------:R-:W-:Y:S04]  /*3e200*/  STL.64 [R1+0x1580], R184 ;  /* 0x001580b801007387 */ /* 0x000fe80000100a00 */
[----:B------:R1:W-:Y:S01]  /*3e210*/  STL.64 [R1+0x1588], R186 ;  /* 0x001588ba01007387 */ /* 0x0003e20000100a00 */
[----:B------:R-:W-:Y:S03]  /*3e220*/  HMMA.1688.F32.TF32 R244, R232, R12, R244 ;  /* 0x0000000ce8f4723c */ /* 0x000fe600000810f4 */
[----:B------:R-:W-:Y:S04]  /*3e230*/  LDS R232, [R252+0xa0100] ;  /* 0x0a010000fce87984 */ /* 0x000fe80000000800 */
[----:B------:R-:W-:Y:S04]  /*3e240*/  LDS R234, [R252+0xa1100] ;  /* 0x0a110000fcea7984 */ /* 0x000fe80000000800 */
[----:B-1----:R-:W3:Y:S04]  /*3e250*/  LDL.LU.64 R186, [R1+0x3648] ;  /* 0x0036480001ba7983 */ /* 0x002ee80000300a00 */
[----:B------:R-:W3:Y:S04]  /*3e260*/  LDL.LU.64 R184, [R1+0x3640] ;  /* 0x0036400001b87983 */ /* 0x000ee80000300a00 */
[----:B------:R-:W-:Y:S04]  /*3e270*/  STL.64 [R1+0x1570], R188 ;  /* 0x001570bc01007387 */ /* 0x000fe80000100a00 */
[----:B------:R1:W-:Y:S01]  /*3e280*/  STL.64 [R1+0x1578], R190 ;  /* 0x001578be01007387 */ /* 0x0003e20000100a00 */
[C---:B------:R-:W-:Y:S03]  /*3e290*/  HMMA.1688.F32.TF32 R224, R236.reuse, R8, R224 ;  /* 0x00000008ece0723c */ /* 0x040fe600000810e0 */
[----:B------:R-:W-:Y:S04]  /*3e2a0*/  LDS R233, [R0+0xa0100] ;  /* 0x0a01000000e97984 */ /* 0x000fe80000000800 */
[----:B------:R-:W2:Y:S04]  /*3e2b0*/  LDS R235, [R0+0xa1100] ;  /* 0x0a11000000eb7984 */ /* 0x000ea80000000800 */
[----:B-1----:R-:W3:Y:S04]  /*3e2c0*/  LDL.LU.64 R190, [R1+0x3638] ;  /* 0x0036380001be7983 */ /* 0x002ee80000300a00 */
[----:B------:R-:W3:Y:S04]  /*3e2d0*/  LDL.LU.64 R188, [R1+0x3630] ;  /* 0x0036300001bc7983 */ /* 0x000ee80000300a00 */
[----:B------:R-:W-:Y:S04]  /*3e2e0*/  STL.64 [R1+0x1560], R192 ;  /* 0x001560c001007387 */ /* 0x000fe80000100a00 */
[----:B------:R1:W-:Y:S04]  /*3e2f0*/  STL.64 [R1+0x1568], R194 ;  /* 0x001568c201007387 */ /* 0x0003e80000100a00 */
        /* <DEDUP_REMOVED lines=13> */
[----:B------:R-:W3:Y:S01]  /*3e3d0*/  LDL.LU.64 R164, [R1+0x35f0] ;  /* 0x0035f00001a47983 */ /* 0x000ee20000300a00 */
[C---:B--2---:R-:W-:Y:S03]  /*3e3e0*/  HMMA.1688.F32.TF32 R248, R236.reuse, R64, R248 ;  /* 0x00000040ecf8723c */ /* 0x044fe600000810f8 */
[----:B------:R-:W-:Y:S04]  /*3e3f0*/  STL.64 [R1+0x1520], R168 ;  /* 0x001520a801007387 */ /* 0x000fe80000100a00 */
[----:B------:R1:W-:Y:S01]  /*3e400*/  STL.64 [R1+0x1528], R170 ;  /* 0x001528aa01007387 */ /* 0x0003e20000100a00 */
[----:B------:R-:W-:Y:S03]  /*3e410*/  HMMA.1688.F32.TF32 R228, R236, R60, R228 ;  /* 0x0000003cece4723c */ /* 0x000fe600000810e4 */
[----:B-1----:R-:W2:Y:S04]  /*3e420*/  LDL.LU.64 R170, [R1+0x35e8] ;  /* 0x0035e80001aa7983 */ /* 0x002ea80000300a00 */
[----:B------:R-:W2:Y:S09]  /*3e430*/  LDL.LU.64 R168, [R1+0x35e0] ;  /* 0x0035e00001a87983 */ /* 0x000eb20000300a00 */
[----:B------:R-:W-:-:S02]  /*3e440*/  IMAD.MOV.U32 R15, RZ, RZ, R251 ;  /* 0x000000ffff0f7224 */ /* 0x000fc400078e00fb */
[----:B------:R-:W-:Y:S01]  /*3e450*/  IMAD.MOV.U32 R23, RZ, RZ, R250 ;  /* 0x000000ffff177224 */ /* 0x000fe200078e00fa */
[----:B------:R-:W-:Y:S01]  /*3e460*/  STL.64 [R1+0x1510], R244 ;  /* 0x001510f401007387 */ /* 0x000fe20000100a00 */
[----:B------:R-:W-:Y:S02]  /*3e470*/  IMAD.MOV.U32 R22, RZ, RZ, R249 ;  /* 0x000000ffff167224 */ /* 0x000fe400078e00f9 */
[----:B------:R-:W-:Y:S01]  /*3e480*/  IMAD.MOV.U32 R19, RZ, RZ, R248 ;  /* 0x000000ffff137224 */ /* 0x000fe200078e00f8 */
[----:B------:R-:W-:Y:S04]  /*3e490*/  STL.64 [R1+0x1518], R246 ;  /* 0x001518f601007387 */ /* 0x000fe80000100a00 */
[----:B------:R1:W-:Y:S04]  /*3e4a0*/  STL [R1+0x351c], R15 ;  /* 0x00351c0f01007387 */ /* 0x0003e80000100800 */
[----:B------:R4:W-:Y:S04]  /*3e4b0*/  STL [R1+0x3518], R23 ;  /* 0x0035181701007387 */ /* 0x0009e80000100800 */
[----:B------:R4:W-:Y:S01]  /*3e4c0*/  STL [R1+0x3514], R22 ;  /* 0x0035141601007387 */ /* 0x0009e20000100800 */
[----:B-1----:R-:W-:-:S03]  /*3e4d0*/  IMAD.MOV.U32 R15, RZ, RZ, R224 ;  /* 0x000000ffff0f7224 */ /* 0x002fc600078e00e0 */
[----:B------:R1:W-:Y:S01]  /*3e4e0*/  STL [R1+0x3510], R19 ;  /* 0x0035101301007387 */ /* 0x0003e20000100800 */
[----:B----4-:R-:W-:Y:S01]  /*3e4f0*/  IMAD.MOV.U32 R23, RZ, RZ, R225 ;  /* 0x000000ffff177224 */ /* 0x010fe200078e00e1 */
[----:B------:R-:W-:Y:S02]  /*3e500*/  HMMA.1688.F32.TF32 R76, R236, R32, R76 ;  /* 0x00000020ec4c723c */ /* 0x000fe4000008104c */
[----:B------:R-:W-:Y:S01]  /*3e510*/  LDS R248, [R243+0xa0180] ;  /* 0x0a018000f3f87984 */ /* 0x000fe20000000800 */
[----:B------:R-:W-:-:S03]  /*3e520*/  MOV R22, R226 ;  /* 0x000000e200167202 */ /* 0x000fc60000000f00 */
[----:B------:R-:W-:Y:S01]  /*3e530*/  LDS R250, [R243+0xa1180] ;  /* 0x0a118000f3fa7984 */ /* 0x000fe20000000800 */
[----:B-1----:R-:W-:Y:S02]  /*3e540*/  IMAD.MOV.U32 R19, RZ, RZ, R227 ;  /* 0x000000ffff137224 */ /* 0x002fe400078e00e3 */
[C---:B------:R-:W-:Y:S01]  /*3e550*/  HMMA.1688.F32.TF32 R224, R236.reuse, R4, R220 ;  /* 0x00000004ece0723c */ /* 0x040fe200000810dc */
[----:B------:R-:W-:Y:S04]  /*3e560*/  LDS R249, [R3+0xa0180] ;  /* 0x0a01800003f97984 */ /* 0x000fe80000000800 */
[----:B------:R-:W1:Y:S03]  /*3e570*/  LDS R251, [R3+0xa1180] ;  /* 0x0a11800003fb7984 */ /* 0x000e660000000800 */
[C---:B------:R-:W-:Y:S08]  /*3e580*/  HMMA.1688.F32.TF32 R220, R236.reuse, R56, R216 ;  /* 0x00000038ecdc723c */ /* 0x040ff000000810d8 */
[C---:B------:R-:W-:Y:S08]  /*3e590*/  HMMA.1688.F32.TF32 R216, R236.reuse, R52, R212 ;  /* 0x00000034ecd8723c */ /* 0x040ff000000810d4 */
[C---:B------:R-:W-:Y:S08]  /*3e5a0*/  HMMA.1688.F32.TF32 R212, R236.reuse, R48, R208 ;  /* 0x00000030ecd4723c */ /* 0x040ff000000810d0 */
[C---:B------:R-:W-:Y:S08]  /*3e5b0*/  HMMA.1688.F32.TF32 R208, R236.reuse, R44, R204 ;  /* 0x0000002cecd0723c */ /* 0x040ff000000810cc */
[C---:B------:R-:W-:Y:S08]  /*3e5c0*/  HMMA.1688.F32.TF32 R204, R236.reuse, R40, R68 ;  /* 0x00000028eccc723c */ /* 0x040ff00000081044 */
[C---:B------:R-:W-:Y:S01]  /*3e5d0*/  HMMA.1688.F32.TF32 R68, R236.reuse, R36, R72 ;  /* 0x00000024ec44723c */ /* 0x040fe20000081048 */
        /* <DEDUP_REMOVED lines=10> */
[C---:B------:R-:W-:Y:S03]  /*3e680*/  HMMA.1688.F32.TF32 R72, R236.reuse, R28, R80 ;  /* 0x0000001cec48723c */ /* 0x040fe60000081050 */
[----:B------:R-:W-:Y:S04]  /*3e690*/  STL.64 [R1+0x978], R210 ;  /* 0x000978d201007387 */ /* 0x000fe80000100a00 */
[----:B------:R-:W-:Y:S04]  /*3e6a0*/  STL.64 [R1+0x930], R204 ;  /* 0x000930cc01007387 */ /* 0x000fe80000100a00 */
[----:B------:R-:W-:Y:S04]  /*3e6b0*/  STL.64 [R1+0x938], R206 ;  /* 0x000938ce01007387 */ /* 0x000fe80000100a00 */
[----:B------:R-:W-:Y:S04]  /*3e6c0*/  STL.64 [R1+0x910], R68 ;  /* 0x0009104401007387 */ /* 0x000fe80000100a00 */
[----:B------:R4:W-:Y:S02]  /*3e6d0*/  STL.64 [R1+0x918], R70 ;  /* 0x0009184601007387 */ /* 0x0009e40000100a00 */
[C---:B----4-:R-:W-:Y:S02]  /*3e6e0*/  HMMA.1688.F32.TF32 R68, R236.reuse, R24, R84 ;  /* 0x00000018ec44723c */ /* 0x050fe40000081054 */
[----:B------:R-:W-:Y:S04]  /*3e6f0*/  STL.64 [R1+0x8e0], R76 ;  /* 0x0008e04c01007387 */ /* 0x000fe80000100a00 */
[----:B------:R4:W-:Y:S04]  /*3e700*/  STL.64 [R1+0x8e8], R78 ;  /* 0x0008e84e01007387 */ /* 0x0009e80000100a00 */
[----:B------:R-:W-:Y:S04]  /*3e710*/  STL.64 [R1+0x8d0], R72 ;  /* 0x0008d04801007387 */ /* 0x000fe80000100a00 */
[----:B------:R1:W-:Y:S01]  /*3e720*/  STL.64 [R1+0x8d8], R74 ;  /* 0x0008d84a01007387 */ /* 0x0003e20000100a00 */
[C---:B----4-:R-:W-:Y:S08]  /*3e730*/  HMMA.1688.F32.TF32 R76, R236.reuse, R20, R88 ;  /* 0x00000014ec4c723c */ /* 0x050ff00000081058 */
[----:B------:R-:W-:Y:S01]  /*3e740*/  STL.64 [R1+0x8b0], R68 ;  /* 0x0008b04401007387 */ /* 0x000fe20000100a00 */
[C---:B-1----:R-:W-:Y:S03]  /*3e750*/  HMMA.1688.F32.TF32 R72, R236.reuse, R16, R92 ;  /* 0x00000010ec48723c */ /* 0x042fe6000008105c */
[----:B------:R1:W-:Y:S05]  /*3e760*/  STL.64 [R1+0x8b8], R70 ;  /* 0x0008b84601007387 */ /* 0x0003ea0000100a00 */
[----:B-1----:R-:W-:Y:S06]  /*3e770*/  HMMA.1688.F32.TF32 R68, R236, R12, R96 ;  /* 0x0000000cec44723c */ /* 0x002fec0000081060 */
[----:B------:R-:W-:Y:S04]  /*3e780*/  STL.64 [R1+0x890], R76 ;  /* 0x0008904c01007387 */ /* 0x000fe80000100a00 */
[----:B------:R1:W-:Y:S05]  /*3e790*/  STL.64 [R1+0x898], R78 ;  /* 0x0008984e01007387 */ /* 0x0003ea0000100a00 */
[----:B------:R-:W-:Y:S04]  /*3e7a0*/  STL.64 [R1+0x880], R72 ;  /* 0x0008804801007387 */ /* 0x000fe80000100a00 */
[----:B------:R4:W-:Y:S01]  /*3e7b0*/  STL.64 [R1+0x888], R74 ;  /* 0x0008884a01007387 */ /* 0x0009e20000100a00 */
[----:B-1----:R-:W-:Y:S01]  /*3e7c0*/  HMMA.1688.F32.TF32 R76, R232, R60, R136 ;  /* 0x0000003ce84c723c */ /* 0x002fe20000081088 */
[----:B------:R-:W-:-:S02]  /*3e7d0*/  IMAD.MOV.U32 R18, RZ, RZ, R230 ;  /* 0x000000ffff127224 */ /* 0x000fc400078e00e6 */
[----:B------:R-:W-:Y:S04]  /*3e7e0*/  LDS R236, [R252+0xa0300] ;  /* 0x0a030000fcec7984 */ /* 0x000fe80000000800 */
[----:B------:R-:W-:Y:S04]  /*3e7f0*/  STL.64 [R1+0x840], R68 ;  /* 0x0008404401007387 */ /* 0x000fe80000100a00 */
[----:B------:R1:W-:Y:S01]  /*3e800*/  STL.64 [R1+0x848], R70 ;  /* 0x0008484601007387 */ /* 0x0003e20000100a00 */
[----:B----4-:R-:W-:Y:S01]  /*3e810*/  HMMA.1688.F32.TF32 R72, R232, R8, R140 ;  /* 0x00000008e848723c */ /* 0x010fe2000008108c */
[----:B------:R-:W-:-:S02]  /*3e820*/  IMAD.MOV.U32 R14, RZ, RZ, R231 ;  /* 0x000000ffff0e7224 */ /* 0x000fc400078e00e7 */
[----:B------:R-:W-:Y:S04]  /*3e830*/  LDS R238, [R252+0xa1300] ;  /* 0x0a130000fcee7984 */ /* 0x000fe80000000800 */
[----:B------:R-:W-:Y:S01]  /*3e840*/  LDS R237, [R0+0xa0300] ;  /* 0x0a03000000ed7984 */ /* 0x000fe20000000800 */
[C---:B-1----:R-:W-:Y:S03]  /*3e850*/  HMMA.1688.F32.TF32 R68, R232.reuse, R64, R132 ;  /* 0x00000040e844723c */ /* 0x042fe60000081084 */
[----:B------:R-:W-:Y:S11]  /*3e860*/  LDS R239, [R0+0xa1300] ;  /* 0x0a13000000ef7984 */ /* 0x000ff60000000800 */
[----:B------:R-:W-:Y:S09]  /*3e870*/  @!UPT UIADD3 URZ, URZ, URZ, URZ ;  /* 0x0000003f3f3ff290 */ /* 0x000ff2000fffe03f */
[----:B------:R-:W-:Y:S04]  /*3e880*/  STL.64 [R1+0x1400], R68 ;  /* 0x0014004401007387 */ /* 0x000fe80000100a00 */
[----:B------:R1:W-:Y:S04]  /*3e890*/  STL.64 [R1+0x1408], R70 ;  /* 0x0014084601007387 */ /* 0x0003e80000100a00 */
[----:B------:R-:W-:Y:S04]  /*3e8a0*/  STL.64 [R1+0x13f0], R76 ;  /* 0x0013f04c01007387 */ /* 0x000fe80000100a00 */
[----:B------:R4:W-:Y:S01]  /*3e8b0*/  STL.64 [R1+0x13f8], R78 ;  /* 0x0013f84e01007387 */ /* 0x0009e20000100a00 */
[C---:B-1----:R-:W-:Y:S03]  /*3e8c0*/  HMMA.1688.F32.TF32 R68, R232.reuse, R4, R144 ;  /* 0x00000004e844723c */ /* 0x042fe60000081090 */
[----:B------:R-:W-:Y:S04]  /*3e8d0*/  STL.64 [R1+0x13e0], R72 ;  /* 0x0013e04801007387 */ /* 0x000fe80000100a00 */
[----:B------:R1:W-:Y:S01]  /*3e8e0*/  STL.64 [R1+0x13e8], R74 ;  /* 0x0013e84a01007387 */ /* 0x0003e20000100a00 */
[C---:B----4-:R-:W-:Y:S08]  /*3e8f0*/  HMMA.1688.F32.TF32 R76, R232.reuse, R56, R148 ;  /* 0x00000038e84c723c */ /* 0x050ff00000081094 */
[C---:B-1----:R-:W-:Y:S07]  /*3e900*/  HMMA.1688.F32.TF32 R72, R232.reuse, R52, R152 ;  /* 0x00000034e848723c */ /* 0x042fee0000081098 */
        /* <DEDUP_REMOVED lines=25> */
[C---:B---3--:R-:W-:Y:S08]  /*3eaa0*/  HMMA.1688.F32.TF32 R76, R232.reuse, R20, R120 ;  /* 0x00000014e84c723c */ /* 0x048ff00000081078 */
[C---:B-1----:R-:W-:Y:S07]  /*3eab0*/  HMMA.1688.F32.TF32 R72, R232.reuse, R16, R124 ;  /* 0x00000010e848723c */ /* 0x042fee000008107c */
[----:B------:R-:W-:Y:S04]  /*3eac0*/  STL.64 [R1+0x1340], R68 ;  /* 0x0013404401007387 */ /* 0x000fe80000100a00 */
[----:B------:R1:W-:Y:S04]  /*3ead0*/  STL.64 [R1+0x1348], R70 ;  /* 0x0013484601007387 */ /* 0x0003e80000100a00 */
[----:B------:R-:W-:Y:S04]  /*3eae0*/  STL.64 [R1+0x1330], R76 ;  /* 0x0013304c01007387 */ /* 0x000fe80000100a00 */
[----:B------:R3:W-:Y:S04]  /*3eaf0*/  STL.64 [R1+0x1338], R78 ;  /* 0x0013384e01007387 */ /* 0x0007e80000100a00 */
[----:B------:R-:W4:Y:S01]  /*3eb00*/  LDL.LU.64 R80, [R1+0xa0] ;  /* 0x0000a00001507983 */ /* 0x000f220000300a00 */
[----:B-1----:R-:W-:Y:S03]  /*3eb10*/  HMMA.1688.F32.TF32 R68, R232, R12, R128 ;  /* 0x0000000ce844723c */ /* 0x002fe60000081080 */
[----:B------:R1:W-:Y:S04]  /*3eb20*/  STL.64 [R1+0x1320], R72 ;  /* 0x0013204801007387 */ /* 0x0003e80000100a00 */
[----:B------:R1:W-:Y:S04]  /*3eb30*/  STL.64 [R1+0x1328], R74 ;  /* 0x0013284a01007387 */ /* 0x0003e80000100a00 */
[----:B------:R-:W4:Y:S01]  /*3eb40*/  LDL.LU.64 R82, [R1+0xa8] ;  /* 0x0000a80001527983 */ /* 0x000f220000300a00 */
[C---:B---3--:R-:W-:Y:S03]  /*3eb50*/  HMMA.1688.F32.TF32 R76, R248.reuse, R64, R172 ;  /* 0x00000040f84c723c */ /* 0x048fe600000810ac */
[----:B------:R-:W-:Y:S04]  /*3eb60*/  LDS R232, [R243+0xa0380] ;  /* 0x0a038000f3e87984 */ /* 0x000fe80000000800 */
[----:B------:R-:W-:Y:S04]  /*3eb70*/  LDS R234, [R243+0xa1380] ;  /* 0x0a138000f3ea7984 */ /* 0x000fe80000000800 */
[----:B------:R-:W-:Y:S04]  /*3eb80*/  STL.64 [R1+0x1310], R68 ;  /* 0x0013104401007387 */ /* 0x000fe80000100a00 */
[----:B------:R-:W-:Y:S04]  /*3eb90*/  STL.64 [R1+0x1318], R70 ;  /* 0x0013184601007387 */ /* 0x000fe80000100a00 */
        /* <DEDUP_REMOVED lines=10> */
[----:B------:R-:W-:Y:S01]  /*3ec40*/  STL.64 [R1+0x820], R76 ;  /* 0x0008204c01007387 */ /* 0x000fe20000100a00 */
[C---:B------:R-:W-:Y:S03]  /*3ec50*/  HMMA.1688.F32.TF32 R96, R248.reuse, R8, R180 ;  /* 0x00000008f860723c */ /* 0x040fe600000810b4 */
[----:B------:R1:W-:Y:S04]  /*3ec60*/  STL.64 [R1+0x828], R78 ;  /* 0x0008284e01007387 */ /* 0x0003e80000100a00 */
[----:B------:R-:W-:Y:S01]  /*3ec70*/  LDS R68, [R252+0xa0180] ;  /* 0x0a018000fc447984 */ /* 0x000fe20000000800 */
[C---:B------:R-:W-:Y:S03]  /*3ec80*/  HMMA.1688.F32.TF32 R104, R248.reuse, R4, R184 ;  /* 0x00000004f868723c */ /* 0x040fe600000810b8 */
[----:B------:R-:W-:Y:S04]  /*3ec90*/  LDS R70, [R252+0xa1180] ;  /* 0x0a118000fc467984 */ /* 0x000fe80000000800 */
[----:B------:R-:W-:Y:S01]  /*3eca0*/  LDS R69, [R0+0xa0180] ;  /* 0x0a01800000457984 */ /* 0x000fe20000000800 */
[C---:B-1----:R-:W-:Y:S03]  /*3ecb0*/  HMMA.1688.F32.TF32 R76, R248.reuse, R60, R176 ;  /* 0x0000003cf84c723c */ /* 0x042fe600000810b0 */
[----:B------:R-:W1:Y:S04]  /*3ecc0*/  LDS R71, [R0+0xa1180] ;  /* 0x0a11800000477984 */ /* 0x000e680000000800 */
[----:B------:R-:W-:Y:S04]  /*3ecd0*/  LDS R233, [R3+0xa0380] ;  /* 0x0a03800003e97984 */ /* 0x000fe80000000800 */
[----:B------:R-:W-:Y:S11]  /*3ece0*/  LDS R235, [R3+0xa1380] ;  /* 0x0a13800003eb7984 */ /* 0x000ff60000000800 */
[----:B------:R-:W-:Y:S01]  /*3ecf0*/  @!UPT UIADD3 URZ, URZ, URZ, URZ ;  /* 0x0000003f3f3ff290 */ /* 0x000fe2000fffe03f */
[----:B------:R-:W-:Y:S04]  /*3ed00*/  STL.64 [R1+0x7f0], R76 ;  /* 0x0007f04c01007387 */ /* 0x000fe80000100a00 */
[----:B------:R2:W-:Y:S04]  /*3ed10*/  STL.64 [R1+0x7f8], R78 ;  /* 0x0007f84e01007387 */ /* 0x0005e80000100a00 */
[----:B------:R-:W-:Y:S04]  /*3ed20*/  STL.64 [R1+0x7d0], R96 ;  /* 0x0007d06001007387 */ /* 0x000fe80000100a00 */
[----:B------:R1:W-:Y:S01]  /*3ed30*/  STL.64 [R1+0x7d8], R98 ;  /* 0x0007d86201007387 */ /* 0x0003e20000100a00 */
[C---:B--2---:R-:W-:Y:S03]  /*3ed40*/  HMMA.1688.F32.TF32 R76, R248.reuse, R56, R188 ;  /* 0x00000038f84c723c */ /* 0x044fe600000810bc */
[----:B------:R-:W-:Y:S04]  /*3ed50*/  STL.64 [R1+0x780], R104 ;  /* 0x0007806801007387 */ /* 0x000fe80000100a00 */
[----:B------:R2:W-:Y:S01]  /*3ed60*/  STL.64 [R1+0x788], R106 ;  /* 0x0007886a01007387 */ /* 0x0005e20000100a00 */
[C---:B-1----:R-:W-:Y:S08]  /*3ed70*/  HMMA.1688.F32.TF32 R96, R248.reuse, R52, R192 ;  /* 0x00000034f860723c */ /* 0x042ff000000810c0 */
[C---:B--2---:R-:W-:Y:S07]  /*3ed80*/  HMMA.1688.F32.TF32 R104, R248.reuse, R48, R196 ;  /* 0x00000030f868723c */ /* 0x044fee00000810c4 */
[----:B------:R-:W-:Y:S04]  /*3ed90*/  STL.64 [R1+0x770], R76 ;  /* 0x0007704c01007387 */ /* 0x000fe80000100a00 */
[----:B------:R1:W-:Y:S04]  /*3eda0*/  STL.64 [R1+0x778], R78 ;  /* 0x0007784e01007387 */ /* 0x0003e80000100a00 */
[----:B------:R2:W-:Y:S04]  /*3edb0*/  STL.64 [R1+0x750], R96 ;  /* 0x0007506001007387 */ /* 0x0005e80000100a00 */
[----:B------:R2:W-:Y:S01]  /*3edc0*/  STL.64 [R1+0x758], R98 ;  /* 0x0007586201007387 */ /* 0x0005e20000100a00 */
[C---:B-1----:R-:W-:Y:S03]  /*3edd0*/  HMMA.1688.F32.TF32 R76, R248.reuse, R44, R200 ;  /* 0x0000002cf84c723c */ /* 0x042fe600000810c8 */
[----:B--2---:R-:W2:Y:S04]  /*3ede0*/  LDL.LU.64 R96, [R1+0x330] ;  /* 0x0003300001607983 */ /* 0x004ea80000300a00 */
[----:B------:R-:W-:Y:S04]  /*3edf0*/  STL.64 [R1+0x720], R104 ;  /* 0x0007206801007387 */ /* 0x000fe80000100a00 */
[----:B------:R1:W-:Y:S04]  /*3ee00*/  STL.64 [R1+0x728], R106 ;  /* 0x0007286a01007387 */ /* 0x0003e80000100a00 */
[----:B------:R-:W2:Y:S08]  /*3ee10*/  LDL.LU.64 R98, [R1+0x338] ;  /* 0x0003380001627983 */ /* 0x000eb00000300a00 */
[----:B------:R1:W-:Y:S02]  /*3ee20*/  STL.64 [R1+0x6e0], R76 ;  /* 0x0006e04c01007387 */ /* 0x0003e40000100a00 */
[C---:B-1----:R-:W-:Y:S02]  /*3ee30*/  HMMA.1688.F32.TF32 R104, R248.reuse, R40, R164 ;  /* 0x00000028f868723c */ /* 0x042fe400000810a4 */
[----:B------:R1:W-:Y:S04]  /*3ee40*/  STL.64 [R1+0x6e8], R78 ;  /* 0x0006e84e01007387 */ /* 0x0003e80000100a00 */
[----:B------:R-:W-:Y:S04]  /*3ee50*/  LDS R164, [R243+0xa0300] ;  /* 0x0a030000f3a47984 */ /* 0x000fe80000000800 */
[----:B------:R-:W2:Y:S04]  /*3ee60*/  LDL.LU.64 R76, [R1+0x320] ;  /* 0x00032000014c7983 */ /* 0x000ea80000300a00 */
[----:B-1----:R-:W2:Y:S04]  /*3ee70*/  LDL.LU.64 R78, [R1+0x328] ;  /* 0x00032800014e7983 */ /* 0x002ea80000300a00 */
[----:B------:R-:W-:Y:S05]  /*3ee80*/  LDS R166, [R243+0xa1300] ;  /* 0x0a130000f3a67984 */ /* 0x000fea0000000800 */
[----:B------:R-:W-:Y:S04]  /*3ee90*/  STL.64 [R1+0x6c0], R104 ;  /* 0x0006c06801007387 */ /* 0x000fe80000100a00 */
[----:B------:R1:W-:Y:S04]  /*3eea0*/  STL.64 [R1+0x6c8], R106 ;  /* 0x0006c86a01007387 */ /* 0x0003e80000100a00 */
[----:B------:R-:W2:Y:S04]  /*3eeb0*/  LDL.LU.64 R108, [R1+0x310] ;  /* 0x00031000016c7983 */ /* 0x000ea80000300a00 */
[----:B------:R-:W2:Y:S01]  /*3eec0*/  LDL.LU.64 R110, [R1+0x318] ;  /* 0x00031800016e7983 */ /* 0x000ea20000300a00 */
[C---:B-1----:R-:W-:Y:S03]  /*3eed0*/  HMMA.1688.F32.TF32 R104, R248.reuse, R36, R168 ;  /* 0x00000024f868723c */ /* 0x042fe600000810a8 */
[----:B------:R-:W-:Y:S04]  /*3eee0*/  LDS R165, [R3+0xa0300] ;  /* 0x0a03000003a57984 */ /* 0x000fe80000000800 */
[----:B------:R-:W-:Y:S04]  /*3eef0*/  LDS R167, [R3+0xa1300] ;  /* 0x0a13000003a77984 */ /* 0x000fe80000000800 */
[----:B------:R-:W-:Y:S04]  /*3ef00*/  LDS R168, [R252+0xa0280] ;  /* 0x0a028000fca87984 */ /* 0x000fe80000000800 */
[----:B------:R-:W-:Y:S04]  /*3ef10*/  LDS R170, [R252+0xa1280] ;  /* 0x0a128000fcaa7984 */ /* 0x000fe80000000800 */
[----:B------:R-:W-:Y:S04]  /*3ef20*/  LDS R169, [R0+0xa0280] ;  /* 0x0a02800000a97984 */ /* 0x000fe80000000800 */
[----:B------:R-:W-:Y:S04]  /*3ef30*/  LDS R171, [R0+0xa1280] ;  /* 0x0a12800000ab7984 */ /* 0x000fe80000000800 */
[----:B------:R-:W-:Y:S04]  /*3ef40*/  STL.64 [R1+0x50], R104 ;  /* 0x0000506801007387 */ /* 0x000fe80000100a00 */
[----:B------:R4:W-:Y:S02]  /*3ef50*/  STL.64 [R1+0x58], R106 ;  /* 0x0000586a01007387 */ /* 0x0009e40000100a00 */
[C---:B----4-:R-:W-:Y:S02]  /*3ef60*/  HMMA.1688.F32.TF32 R104, R248.reuse, R32, R80 ;  /* 0x00000020f868723c */ /* 0x050fe40000081050 */
[----:B------:R-:W4:Y:S04]  /*3ef70*/  LDL.LU.64 R80, [R1+0x300] ;  /* 0x0003000001507983 */ /* 0x000f280000300a00 */
[----:B------:R-:W4:Y:S11]  /*3ef80*/  LDL.LU.64 R82, [R1+0x308] ;  /* 0x0003080001527983 */ /* 0x000f360000300a00 */
[----:B------:R-:W-:Y:S06]  /*3ef90*/  @!UPT UIADD3 URZ, URZ, URZ, URZ ;  /* 0x0000003f3f3ff290 */ /* 0x000fec000fffe03f */
[----:B------:R-:W-:Y:S04]  /*3efa0*/  STL.64 [R1+0x40], R104 ;  /* 0x0000406801007387 */ /* 0x000fe80000100a00 */
[----:B------:R3:W-:Y:S02]  /*3efb0*/  STL.64 [R1+0x48], R106 ;  /* 0x0000486a01007387 */ /* 0x0007e40000100a00 */
[C---:B---3--:R-:W-:Y:S02]  /*3efc0*/  HMMA.1688.F32.TF32 R104, R248.reuse, R28, R100 ;  /* 0x0000001cf868723c */ /* 0x048fe40000081064 */
[----:B------:R-:W3:Y:S04]  /*3efd0*/  LDL.LU.64 R100, [R1+0x2f0] ;  /* 0x0002f00001647983 */ /* 0x000ee80000300a00 */
[----:B------:R-:W3:Y:S11]  /*3efe0*/  LDL.LU.64 R102, [R1+0x2f8] ;  /* 0x0002f80001667983 */ /* 0x000ef60000300a00 */
[----:B------:R-:W-:Y:S06]  /*3eff0*/  @!UPT UIADD3 URZ, URZ, URZ, URZ ;  /* 0x0000003f3f3ff290 */ /* 0x000fec000fffe03f */
[----:B------:R-:W-:Y:S04]  /*3f000*/  STL.64 [R1+0x30], R104 ;  /* 0x0000306801007387 */ /* 0x000fe80000100a00 */
[----:B------:R1:W-:Y:S02]  /*3f010*/  STL.64 [R1+0x38], R106 ;  /* 0x0000386a01007387 */ /* 0x0003e40000100a00 */
[C---:B-1----:R-:W-:Y:S02]  /*3f020*/  HMMA.1688.F32.TF32 R104, R248.reuse, R24, R92 ;  /* 0x00000018f868723c */ /* 0x042fe4000008105c */
        /* <DEDUP_REMOVED lines=13> */
[----:B------:R-:W3:Y:S02]  /*3f100*/  LDL.LU.64 R90, [R1+0x2c8] ;  /* 0x0002c800015a7983 */ /* 0x000ee40000300a00 */
[----:B------:R-:W-:Y:S02]  /*3f110*/  HMMA.1688.F32.TF32 R248, R248, R12, R72 ;  /* 0x0000000cf8f8723c */ /* 0x000fe40000081048 */
[----:B------:R-:W-:Y:S04]  /*3f120*/  LDS R72, [R243+0xa0200] ;  /* 0x0a020000f3487984 */ /* 0x000fe80000000800 */
[----:B------:R-:W-:Y:S02]  /*3f130*/  LDS R74, [R243+0xa1200] ;  /* 0x0a120000f34a7984 */ /* 0x000fe40000000800 */
[C---:B--2---:R-:W-:Y:S02]  /*3f140*/  HMMA.1688.F32.TF32 R112, R68.reuse, R64, R96 ;  /* 0x000000404470723c */ /* 0x044fe40000081060 */
[----:B------:R-:W-:Y:S04]  /*3f150*/  LDS R73, [R3+0xa0200] ;  /* 0x0a02000003497984 */ /* 0x000fe80000000800 */
[----:B------:R-:W1:Y:S04]  /*3f160*/  LDS R75, [R3+0xa1200] ;  /* 0x0a120000034b7984 */ /* 0x000e680000000800 */
[----:B------:R2:W-:Y:S04]  /*3f170*/  STL.64 [R1], R104 ;  /* 0x0000006801007387 */ /* 0x0005e80000100a00 */
[----:B------:R2:W-:Y:S04]  /*3f180*/  STL.64 [R1+0x8], R106 ;  /* 0x0000086a01007387 */ /* 0x0005e80000100a00 */
[----:B--2---:R-:W2:Y:S04]  /*3f190*/  LDL.LU.64 R104, [R1+0x2b0] ;  /* 0x0002b00001687983 */ /* 0x004ea80000300a00 */
[----:B------:R-:W2:Y:S04]  /*3f1a0*/  LDL.LU.64 R106, [R1+0x2b8] ;  /* 0x0002b800016a7983 */ /* 0x000ea80000300a00 */
[----:B------:R-:W-:Y:S04]  /*3f1b0*/  STL.64 [R1+0x3498], R250 ;  /* 0x003498fa01007387 */ /* 0x000fe80000100a00 */
[----:B------:R-:W-:Y:S04]  /*3f1c0*/  STL.64 [R1+0x3490], R248 ;  /* 0x003490f801007387 */ /* 0x000fe80000100a00 */
[----:B------:R-:W2:Y:S04]  /*3f1d0*/  LDL.LU.64 R96, [R1+0x2a0] ;  /* 0x0002a00001607983 */ /* 0x000ea80000300a00 */
[----:B------:R-:W2:Y:S04]  /*3f1e0*/  LDL.LU.64 R98, [R1+0x2a8] ;  /* 0x0002a80001627983 */ /* 0x000ea80000300a00 */
[----:B------:R-:W-:Y:S04]  /*3f1f0*/  STL.64 [R1+0x1200], R112 ;  /* 0x0012007001007387 */ /* 0x000fe80000100a00 */
[----:B------:R1:W-:Y:S02]  /*3f200*/  STL.64 [R1+0x1208], R114 ;  /* 0x0012087201007387 */ /* 0x0003e40000100a00 */
[C---:B-1----:R-:W-:Y:S02]  /*3f210*/  HMMA.1688.F32.TF32 R112, R68.reuse, R60, R76 ;  /* 0x0000003c4470723c */ /* 0x042fe4000008104c */
[----:B------:R-:W2:Y:S04]  /*3f220*/  LDL.LU.64 R76, [R1+0x290] ;  /* 0x00029000014c7983 */ /* 0x000ea80000300a00 */
[----:B------:R-:W2:Y:S11]  /*3f230*/  LDL.LU.64 R78, [R1+0x298] ;  /* 0x00029800014e7983 */ /* 0x000eb60000300a00 */
[----:B------:R-:W-:Y:S06]  /*3f240*/  @!UPT UIADD3 URZ, URZ, URZ, URZ ;  /* 0x0000003f3f3ff290 */ /* 0x000fec000fffe03f */
        /* <DEDUP_REMOVED lines=38> */
[C---:B--2---:R-:W-:Y:S02]  /*3f4b0*/  HMMA.1688.F32.TF32 R112, R68.reuse, R40, R104 ;  /* 0x000000284470723c */ /* 0x044fe40000081068 */
        /* <DEDUP_REMOVED lines=38> */
[----:B------:R-:W-:Y:S11]  /*3f720*/  HMMA.1688.F32.TF32 R68, R68, R12, R84 ;  /* 0x0000000c4444723c */ /* 0x000ff60000081054 */
[----:B------:R-:W-:Y:S04]  /*3f730*/  @!UPT UIADD3 URZ, URZ, URZ, URZ ;  /* 0x0000003f3f3ff290 */ /* 0x000fe8000fffe03f */
[----:B------:R-:W-:Y:S04]  /*3f740*/  STL.64 [R1+0x1120], R112 ;  /* 0x0011207001007387 */ /* 0x000fe80000100a00 */
[----:B------:R1:W-:Y:S04]  /*3f750*/  STL.64 [R1+0x1128], R114 ;  /* 0x0011287201007387 */ /* 0x0003e80000100a00 */
[----:B------:R-:W3:Y:S04]  /*3f760*/  LDL.LU.64 R84, [R1+0x410] ;  /* 0x0004100001547983 */ /* 0x000ee80000300a00 */
[----:B------:R-:W3:Y:S04]  /*3f770*/  LDL.LU.64 R86, [R1+0x418] ;  /* 0x0004180001567983 */ /* 0x000ee80000300a00 */
[----:B------:R-:W-:Y:S01]  /*3f780*/  STL.64 [R1+0x1110], R68 ;  /* 0x0011104401007387 */ /* 0x000fe20000100a00 */
[C---:B-1----:R-:W-:Y:S03]  /*3f790*/  HMMA.1688.F32.TF32 R112, R72.reuse, R64, R88 ;  /* 0x000000404870723c */ /* 0x042fe60000081058 */
[----:B------:R-:W-:Y:S04]  /*3f7a0*/  STL.64 [R1+0x1118], R70 ;  /* 0x0011184601007387 */ /* 0x000fe80000100a00 */
[----:B------:R-:W3:Y:S04]  /*3f7b0*/  LDL.LU.64 R88, [R1+0x430] ;  /* 0x0004300001587983 */ /* 0x000ee80000300a00 */
[----:B------:R-:W3:Y:S04]  /*3f7c0*/  LDL.LU.64 R90, [R1+0x438] ;  /* 0x00043800015a7983 */ /* 0x000ee80000300a00 */
[----:B------:R-:W-:Y:S04]  /*3f7d0*/  LDS R68, [R252+0xa0200] ;  /* 0x0a020000fc447984 */ /* 0x000fe80000000800 */
[----:B------:R-:W-:Y:S04]  /*3f7e0*/  LDS R70, [R252+0xa1200] ;  /* 0x0a120000fc467984 */ /* 0x000fe80000000800 */
[----:B------:R-:W-:Y:S04]  /*3f7f0*/  STL.64 [R1+0x150], R112 ;  /* 0x0001507001007387 */ /* 0x000fe80000100a00 */
[----:B------:R2:W-:Y:S04]  /*3f800*/  STL.64 [R1+0x158], R114 ;  /* 0x0001587201007387 */ /* 0x0005e80000100a00 */
[----:B------:R-:W-:Y:S04]  /*3f810*/  LDS R69, [R0+0xa0200] ;  /* 0x0a02000000457984 */ /* 0x000fe80000000800 */
[----:B------:R-:W1:Y:S01]  /*3f820*/  LDS R71, [R0+0xa1200] ;  /* 0x0a12000000477984 */ /* 0x000e620000000800 */
[C---:B--2---:R-:W-:Y:S03]  /*3f830*/  HMMA.1688.F32.TF32 R112, R72.reuse, R60, R104 ;  /* 0x0000003c4870723c */ /* 0x044fe60000081068 */
[----:B------:R-:W2:Y:S04]  /*3f840*/  LDL.LU.64 R104, [R1+0x450] ;  /* 0x0004500001687983 */ /* 0x000ea80000300a00 */
[----:B------:R-:W2:Y:S11]  /*3f850*/  LDL.LU.64 R106, [R1+0x458] ;  /* 0x00045800016a7983 */ /* 0x000eb60000300a00 */
[----:B------:R-:W-:Y:S05]  /*3f860*/  @!UPT UIADD3 URZ, URZ, URZ, URZ ;  /* 0x0000003f3f3ff290 */ /* 0x000fea000fffe03f */
        /* <DEDUP_REMOVED lines=61> */
[----:B------:R1:W-:Y:S01]  /*3fc40*/  STL.64 [R1+0xa8], R114 ;  /* 0x0000a87201007387 */ /* 0x0003e20000100a00 */
[C---:B------:R-:W-:Y:S08]  /*3fc50*/  HMMA.1688.F32.TF32 R108, R72.reuse, R20, R108 ;  /* 0x00000014486c723c */ /* 0x040ff0000008106c */
[C---:B-1----:R-:W-:Y:S01]  /*3fc60*/  HMMA.1688.F32.TF32 R112, R72.reuse, R24, R76 ;  /* 0x000000184870723c */ /* 0x042fe2000008104c */
[----:B------:R-:W2:Y:S04]  /*3fc70*/  LDL.LU.64 R76, [R1+0x570] ;  /* 0x00057000014c7983 */ /* 0x000ea80000300a00 */
[----:B------:R-:W2:Y:S11]  /*3fc80*/  LDL.LU.64 R78, [R1+0x578] ;  /* 0x00057800014e7983 */ /* 0x000eb60000300a00 */
[----:B------:R-:W-:Y:S07]  /*3fc90*/  @!UPT UIADD3 URZ, URZ, URZ, URZ ;  /* 0x0000003f3f3ff290 */ /* 0x000fee000fffe03f */
[----:B------:R1:W-:Y:S04]  /*3fca0*/  STL.64 [R1+0x90], R112 ;  /* 0x0000907001007387 */ /* 0x0003e80000100a00 */
[----:B------:R4:W-:Y:S04]  /*3fcb0*/  STL.64 [R1+0x98], R114 ;  /* 0x0000987201007387 */ /* 0x0009e80000100a00 */
[----:B-1----:R-:W2:Y:S04]  /*3fcc0*/  LDL.LU.64 R112, [R1+0x560] ;  /* 0x0005600001707983 */ /* 0x002ea80000300a00 */
[----:B----4-:R-:W4:Y:S04]  /*3fcd0*/  LDL.LU.64 R114, [R1+0x568] ;  /* 0x0005680001727983 */ /* 0x010f280000300a00 */
[----:B------:R-:W-:Y:S04]  /*3fce0*/  STL.64 [R1+0x80], R108 ;  /* 0x0000806c01007387 */ /* 0x000fe80000100a00 */
[----:B------:R1:W-:Y:S02]  /*3fcf0*/  STL.64 [R1+0x88], R110 ;  /* 0x0000886e01007387 */ /* 0x0003e40000100a00 */
[C---:B-1----:R-:W-:Y:S02]  /*3fd00*/  HMMA.1688.F32.TF32 R108, R72.reuse, R16, R80 ;  /* 0x00000010486c723c */ /* 0x042fe40000081050 */
[----:B------:R-:W4:Y:S04]  /*3fd10*/  LDL.LU.64 R80, [R1+0x550] ;  /* 0x0005500001507983 */ /* 0x000f280000300a00 */
[----:B------:R-:W4:Y:S02]  /*3fd20*/  LDL.LU.64 R82, [R1+0x558] ;  /* 0x0005580001527983 */ /* 0x000f240000300a00 */
[----:B---3--:R-:W-:Y:S02]  /*3fd30*/  HMMA.1688.F32.TF32 R72, R72, R12, R100 ;  /* 0x0000000c4848723c */ /* 0x008fe40000081064 */
[----:B------:R-:W-:Y:S04]  /*3fd40*/  LDS R100, [R243+0xa0280] ;  /* 0x0a028000f3647984 */ /* 0x000fe80000000800 */
[----:B------:R-:W-:Y:S04]  /*3fd50*/  LDS R102, [R243+0xa1280] ;  /* 0x0a128000f3667984 */ /* 0x000fe80000000800 */
[----:B------:R-:W-:Y:S05]  /*3fd60*/  LDS R101, [R3+0xa0280] ;  /* 0x0a02800003657984 */ /* 0x000fea0000000800 */
[----:B------:R1:W-:Y:S04]  /*3fd70*/  STL.64 [R1+0x70], R108 ;  /* 0x0000706c01007387 */ /* 0x0003e80000100a00 */
[----:B------:R3:W-:Y:S04]  /*3fd80*/  STL.64 [R1+0x78], R110 ;  /* 0x0000786e01007387 */ /* 0x0007e80000100a00 */
[----:B------:R-:W2:Y:S04]  /*3fd90*/  LDS R103, [R3+0xa1280] ;  /* 0x0a12800003677984 */ /* 0x000ea80000000800 */
[----:B-1----:R-:W4:Y:S04]  /*3fda0*/  LDL.LU.64 R108, [R1+0x540] ;  /* 0x00054000016c7983 */ /* 0x002f280000300a00 */
[----:B---3--:R-:W3:Y:S04]  /*3fdb0*/  LDL.LU.64 R110, [R1+0x548] ;  /* 0x00054800016e7983 */ /* 0x008ee80000300a00 */
        /* <DEDUP_REMOVED lines=34> */
[----:B------:R-:W2:Y:S02]  /*3ffe0*/  LDL.LU.64 R78, [R1+0x4e8] ;  /* 0x0004e800014e7983 */ /* 0x000ea40000300a00 */
[C---:B----4-:R-:W-:Y:S11]  /*3fff0*/  HMMA.1688.F32.TF32 R112, R68.reuse, R48, R112 ;  /* 0x000000304470723c */ /* 0x050ff60000081070 */
[----:B------:R-:W-:Y:S04]  /*40000*/  @!UPT UIADD3 URZ, URZ, URZ, URZ ;  /* 0x0000003f3f3ff290 */ /* 0x000fe8000fffe03f */
        /* <DEDUP_REMOVED lines=9> */
[C---:B---3--:R-:W-:Y:S11]  /*400a0*/  HMMA.1688.F32.TF32 R108, R68.reuse, R40, R108 ;  /* 0x00000028446c723c */ /* 0x048ff6000008106c */
[----:B------:R-:W-:Y:S04]  /*400b0*/  @!UPT UIADD3 URZ, URZ, URZ, URZ ;  /* 0x0000003f3f3ff290 */ /* 0x000fe8000fffe03f */
[----:B------:R1:W-:Y:S04]  /*400c0*/  STL.64 [R1+0xe10], R112 ;  /* 0x000e107001007387 */ /* 0x0003e80000100a00 */
[----:B------:R3:W-:Y:S04]  /*400d0*/  STL.64 [R1+0xe18], R114 ;  /* 0x000e187201007387 */ /* 0x0007e80000100a00 */
        /* <DEDUP_REMOVED lines=19> */
[C---:B--2---:R-:W-:Y:S11]  /*40210*/  HMMA.1688.F32.TF32 R104, R68.reuse, R24, R104 ;  /* 0x000000184468723c */ /* 0x044ff60000081068 */
[----:B------:R-:W-:Y:S04]  /*40220*/  @!UPT UIADD3 URZ, URZ, URZ, URZ ;  /* 0x0000003f3f3ff290 */ /* 0x000fe8000fffe03f */
[----:B------:R1:W-:Y:S04]  /*40230*/  STL.64 [R1+0xdd0], R108 ;  /* 0x000dd06c01007387 */ /* 0x0003e80000100a00 */
[----:B------:R2:W-:Y:S04]  /*40240*/  STL.64 [R1+0xdd8], R110 ;  /* 0x000dd86e01007387 */ /* 0x0005e80000100a00 */
[----:B-1----:R-:W3:Y:S04]  /*40250*/  LDL.LU.64 R108, [R1+0x620] ;  /* 0x00062000016c7983 */ /* 0x002ee80000300a00 */
[----:B--2---:R-:W2:Y:S04]  /*40260*/  LDL.LU.64 R110, [R1+0x628] ;  /* 0x00062800016e7983 */ /* 0x004ea80000300a00 */
[----:B------:R-:W-:Y:S04]  /*40270*/  STL.64 [R1+0xdc0], R104 ;  /* 0x000dc06801007387 */ /* 0x000fe80000100a00 */
[----:B------:R1:W-:Y:S02]  /*40280*/  STL.64 [R1+0xdc8], R106 ;  /* 0x000dc86a01007387 */ /* 0x0003e40000100a00 */
[C---:B-1----:R-:W-:Y:S02]  /*40290*/  HMMA.1688.F32.TF32 R104, R68.reuse, R20, R96 ;  /* 0x000000144468723c */ /* 0x042fe40000081060 */
[----:B------:R-:W2:Y:S04]  /*402a0*/  LDL.LU.64 R96, [R1+0x640] ;  /* 0x0006400001607983 */ /* 0x000ea80000300a00 */
[----:B------:R-:W2:Y:S02]  /*402b0*/  LDL.LU.64 R98, [R1+0x648] ;  /* 0x0006480001627983 */ /* 0x000ea40000300a00 */
[C---:B------:R-:W-:Y:S11]  /*402c0*/  HMMA.1688.F32.TF32 R76, R68.reuse, R16, R76 ;  /* 0x00000010444c723c */ /* 0x040ff6000008104c */
[----:B------:R-:W-:Y:S04]  /*402d0*/  @!UPT UIADD3 URZ, URZ, URZ, URZ ;  /* 0x0000003f3f3ff290 */ /* 0x000fe8000fffe03f */
[----:B------:R1:W-:Y:S04]  /*402e0*/  STL.64 [R1+0xdb0], R104 ;  /* 0x000db06801007387 */ /* 0x0003e80000100a00 */
[----:B------:R4:W-:Y:S04]  /*402f0*/  STL.64 [R1+0xdb8], R106 ;  /* 0x000db86a01007387 */ /* 0x0009e80000100a00 */
[----:B-1----:R-:W2:Y:S01]  /*40300*/  LDL.LU.64 R104, [R1+0x650] ;  /* 0x0006500001687983 */ /* 0x002ea20000300a00 */
[----:B----4-:R-:W-:Y:S03]  /*40310*/  HMMA.1688.F32.TF32 R68, R68, R12, R72 ;  /* 0x0000000c4444723c */ /* 0x010fe60000081048 */
[----:B------:R-:W-:Y:S04]  /*40320*/  STL.64 [R1+0xda0], R76 ;  /* 0x000da04c01007387 */ /* 0x000fe80000100a00 */
[----:B------:R-:W-:Y:S04]  /*40330*/  STL.64 [R1+0xda8], R78 ;  /* 0x000da84e01007387 */ /* 0x000fe80000100a00 */
[----:B------:R-:W4:Y:S11]  /*40340*/  LDL.LU.64 R106, [R1+0x658] ;  /* 0x00065800016a7983 */ /* 0x000f360000300a00 */
[----:B------:R-:W-:Y:S01]  /*40350*/  @!UPT UIADD3 URZ, URZ, URZ, URZ ;  /* 0x0000003f3f3ff290 */ /* 0x000fe2000fffe03f */
[----:B------:R-:W-:Y:S04]  /*40360*/  STL.64 [R1+0xd90], R68 ;  /* 0x000d904401007387 */ /* 0x000fe80000100a00 */
[----:B------:R1:W-:Y:S04]  /*40370*/  STL.64 [R1+0xd98], R70 ;  /* 0x000d984601007387 */ /* 0x0003e80000100a00 */
[----:B------:R-:W4:Y:S04]  /*40380*/  LDL.LU.64 R72, [R1+0x670] ;  /* 0x0006700001487983 */ /* 0x000f280000300a00 */
[----:B------:R-:W4:Y:S01]  /*40390*/  LDL.LU.64 R74, [R1+0x678] ;  /* 0x00067800014a7983 */ /* 0x000f220000300a00 */
[C---:B-1----:R-:W-:Y:S03]  /*403a0*/  HMMA.1688.F32.TF32 R68, R100.reuse, R64, R80 ;  /* 0x000000406444723c */ /* 0x042fe60000081050 */
[----:B------:R-:W4:Y:S04]  /*403b0*/  LDL.LU.64 R76, [R1+0x690] ;  /* 0x00069000014c7983 */ /* 0x000f280000300a00 */
[----:B------:R-:W4:Y:S04]  /*403c0*/  LDL.LU.64 R78, [R1+0x698] ;  /* 0x00069800014e7983 */ /* 0x000f280000300a00 */
[----:B------:R-:W4:Y:S04]  /*403d0*/  LDL.LU.64 R80, [R1+0x6a0] ;  /* 0x0006a00001507983 */ /* 0x000f280000300a00 */
[----:B------:R-:W4:Y:S01]  /*403e0*/  LDL.LU.64 R82, [R1+0x6a8] ;  /* 0x0006a80001527983 */ /* 0x000f220000300a00 */
[C---:B---3--:R-:W-:Y:S07]  /*403f0*/  HMMA.1688.F32.TF32 R112, R100.reuse, R60, R112 ;  /* 0x0000003c6470723c */ /* 0x048fee0000081070 */
[----:B------:R-:W-:Y:S04]  /*40400*/  STL.64 [R1+0x1b0], R68 ;  /* 0x0001b04401007387 */ /* 0x000fe80000100a00 */
[----:B------:R1:W-:Y:S01]  /*40410*/  STL.64 [R1+0x1b8], R70 ;  /* 0x0001b84601007387 */ /* 0x0003e20000100a00 */
[C---:B------:R-:W-:Y:S11]  /*40420*/  HMMA.1688.F32.TF32 R92, R100.reuse, R8, R92 ;  /* 0x00000008645c723c */ /* 0x040ff6000008105c */
[----:B------:R-:W-:Y:S04]  /*40430*/  STL.64 [R1+0x1a0], R112 ;  /* 0x0001a07001007387 */ /* 0x000fe80000100a00 */
[----:B------:R-:W-:Y:S01]  /*40440*/  STL.64 [R1+0x1a8], R114 ;  /* 0x0001a87201007387 */ /* 0x000fe20000100a00 */
[C---:B-1----:R-:W-:Y:S03]  /*40450*/  HMMA.1688.F32.TF32 R68, R100.reuse, R4, R84 ;  /* 0x000000046444723c */ /* 0x042fe60000081054 */
[----:B------:R-:W3:Y:S04]  /*40460*/  LDL.LU.64 R84, [R1+0x6b0] ;  /* 0x0006b00001547983 */ /* 0x000ee80000300a00 */
[----:B------:R-:W-:Y:S04]  /*40470*/  STL.64 [R1+0x190], R92 ;  /* 0x0001905c01007387 */ /* 0x000fe80000100a00 */
[----:B------:R-:W-:Y:S04]  /*40480*/  STL.64 [R1+0x198], R94 ;  /* 0x0001985e01007387 */ /* 0x000fe80000100a00 */
[----:B------:R-:W3:Y:S08]  /*40490*/  LDL.LU.64 R86, [R1+0x6b8] ;  /* 0x0006b80001567983 */ /* 0x000ef00000300a00 */
[----:B------:R-:W-:Y:S04]  /*404a0*/  STL.64 [R1+0x180], R68 ;  /* 0x0001804401007387 */ /* 0x000fe80000100a00 */
[----:B------:R1:W-:Y:S02]  /*404b0*/  STL.64 [R1+0x188], R70 ;  /* 0x0001884601007387 */ /* 0x0003e40000100a00 */
[----:B-1----:R-:W-:Y:S11]  /*404c0*/  HMMA.1688.F32.TF32 R68, R100, R56, R88 ;  /* 0x000000386444723c */ /* 0x002ff60000081058 */
[----:B------:R-:W-:Y:S11]  /*404d0*/  @!UPT UIADD3 URZ, URZ, URZ, URZ ;  /* 0x0000003f3f3ff290 */ /* 0x000ff6000fffe03f */
[----:B------:R-:W-:Y:S01]  /*404e0*/  @!UPT UIADD3 URZ, URZ, URZ, URZ ;  /* 0x0000003f3f3ff290 */ /* 0x000fe2000fffe03f */
[----:B------:R-:W-:Y:S04]  /*404f0*/  STL.64 [R1+0x170], R68 ;  /* 0x0001704401007387 */ /* 0x000fe80000100a00 */
[----:B------:R2:W-:Y:S04]  /*40500*/  STL [R1+0x178], R70 ;  /* 0x0001784601007387 */ /* 0x0005e80000100800 */
[----:B------:R-:W3:Y:S04]  /*40510*/  LDL.LU.64 R88, [R1+0x6d0] ;  /* 0x0006d00001587983 */ /* 0x000ee80000300a00 */
[----:B------:R-:W3:Y:S01]  /*40520*/  LDL.LU.64 R90, [R1+0x6d8] ;  /* 0x0006d800015a7983 */ /* 0x000ee20000300a00 */
[----:B------:R-:W-:-:S02]  /*40530*/  IMAD.MOV.U32 R2, RZ, RZ, R71 ;  /* 0x000000ffff027224 */ /* 0x000fc400078e0047 */
[C---:B--2---:R-:W-:Y:S01]  /*40540*/  HMMA.1688.F32.TF32 R68, R100.reuse, R52, R108 ;  /* 0x000000346444723c */ /* 0x044fe2000008106c */
[----:B------:R-:W2:Y:S04]  /*40550*/  LDL.LU.64 R92, [R1+0x6f0] ;  /* 0x0006f000015c7983 */ /* 0x000ea80000300a00 */
[----:B------:R-:W2:Y:S03]  /*40560*/  LDL.LU.64 R94, [R1+0x6f8] ;  /* 0x0006f800015e7983 */ /* 0x000ea60000300a00 */
[C---:B------:R-:W-:Y:S01]  /*40570*/  HMMA.1688.F32.TF32 R244, R100.reuse, R48, R96 ;  /* 0x0000003064f4723c */ /* 0x040fe20000081060 */
[----:B------:R-:W2:Y:S11]  /*40580*/  LDL.LU.64 R96, [R1+0x710] ;  /* 0x0007100001607983 */ /* 0x000eb60000300a00 */
[----:B------:R-:W-:Y:S03]  /*40590*/  @!UPT UIADD3 URZ, URZ, URZ, URZ ;  /* 0x0000003f3f3ff290 */ /* 0x000fe6000fffe03f */
[----:B------:R-:W-:Y:S04]  /*405a0*/  STL.64 [R1+0x160], R68 ;  /* 0x0001604401007387 */ /* 0x000fe80000100a00 */
[----:B------:R4:W-:Y:S04]  /*405b0*/  STL.64 [R1+0x168], R70 ;  /* 0x0001684601007387 */ /* 0x0009e80000100a00 */
[----:B------:R-:W2:Y:S04]  /*405c0*/  LDL.LU.64 R98, [R1+0x718] ;  /* 0x0007180001627983 */ /* 0x000ea80000300a00 */
[----:B------:R-:W2:Y:S04]  /*405d0*/  LDL.LU.64 R108, [R1+0x700] ;  /* 0x00070000016c7983 */ /* 0x000ea80000300a00 */
[----:B------:R-:W2:Y:S04]  /*405e0*/  LDL.LU.64 R110, [R1+0x708] ;  /* 0x00070800016e7983 */ /* 0x000ea80000300a00 */
[----:B------:R-:W-:Y:S04]  /*405f0*/  STL.64 [R1+0x3350], R246 ;  /* 0x003350f601007387 */ /* 0x000fe80000100a00 */
[----:B------:R-:W-:Y:S01]  /*40600*/  STL.64 [R1+0x3348], R244 ;  /* 0x003348f401007387 */ /* 0x000fe20000100a00 */
[C---:B----4-:R-:W-:Y:S08]  /*40610*/  HMMA.1688.F32.TF32 R68, R100.reuse, R44, R104 ;  /* 0x0000002c6444723c */ /* 0x050ff00000081068 */
[C---:B------:R-:W-:Y:S08]  /*40620*/  HMMA.1688.F32.TF32 R72, R100.reuse, R40, R72 ;  /* 0x000000286448723c */ /* 0x040ff00000081048 */
[C---:B------:R-:W-:Y:S08]  /*40630*/  HMMA.1688.F32.TF32 R76, R100.reuse, R36, R76 ;  /* 0x00000024644c723c */ /* 0x040ff0000008104c */
[C---:B------:R-:W-:Y:S01]  /*40640*/  HMMA.1688.F32.TF32 R80, R100.reuse, R32, R80 ;  /* 0x000000206450723c */ /* 0x040fe20000081050 */
[----:B------:R-:W-:Y:S04]  /*40650*/  STL.64 [R1+0x3360], R70 ;  /* 0x0033604601007387 */ /* 0x000fe80000100a00 */
[----:B------:R-:W-:Y:S04]  /*40660*/  STL.64 [R1+0x3358], R68 ;  /* 0x0033584401007387 */ /* 0x000fe80000100a00 */
[----:B------:R-:W-:Y:S04]  /*40670*/  STL.64 [R1+0x3370], R74 ;  /* 0x0033704a01007387 */ /* 0x000fe80000100a00 */
[----:B------:R-:W-:Y:S04]  /*40680*/  STL.64 [R1+0x3368], R72 ;  /* 0x0033684801007387 */ /* 0x000fe80000100a00 */
[----:B------:R-:W4:Y:S04]  /*40690*/  LDL.LU.64 R104, [R1+0x730] ;  /* 0x0007300001687983 */ /* 0x000f280000300a00 */
[----:B------:R-:W4:Y:S04]  /*406a0*/  LDL.LU.64 R106, [R1+0x738] ;  /* 0x00073800016a7983 */ /* 0x000f280000300a00 */
[----:B------:R-:W-:Y:S04]  /*406b0*/  STL.64 [R1+0x3380], R78 ;  /* 0x0033804e01007387 */ /* 0x000fe80000100a00 */
[----:B------:R1:W-:Y:S04]  /*406c0*/  STL.64 [R1+0x3378], R76 ;  /* 0x0033784c01007387 */ /* 0x0003e80000100a00 */
[----:B-1----:R-:W4:Y:S04]  /*406d0*/  LDL.LU.64 R76, [R1+0x740] ;  /* 0x00074000014c7983 */ /* 0x002f280000300a00 */
[----:B------:R-:W4:Y:S04]  /*406e0*/  LDL.LU.64 R78, [R1+0x748] ;  /* 0x00074800014e7983 */ /* 0x000f280000300a00 */
[----:B------:R-:W-:Y:S04]  /*406f0*/  STL.64 [R1+0x3390], R82 ;  /* 0x0033905201007387 */ /* 0x000fe80000100a00 */
[----:B------:R-:W-:Y:S01]  /*40700*/  STL.64 [R1+0x3388], R80 ;  /* 0x0033885001007387 */ /* 0x000fe20000100a00 */
[C---:B---3--:R-:W-:Y:S11]  /*40710*/  HMMA.1688.F32.TF32 R84, R100.reuse, R28, R84 ;  /* 0x0000001c6454723c */ /* 0x048ff60000081054 */
[----:B------:R-:W-:Y:S11]  /*40720*/  @!UPT UIADD3 URZ, URZ, URZ, URZ ;  /* 0x0000003f3f3ff290 */ /* 0x000ff6000fffe03f */
[----:B------:R-:W-:Y:S01]  /*40730*/  @!UPT UIADD3 URZ, URZ, URZ, URZ ;  /* 0x0000003f3f3ff290 */ /* 0x000fe2000fffe03f */
[----:B------:R-:W-:Y:S04]  /*40740*/  STL.64 [R1+0x33a0], R86 ;  /* 0x0033a05601007387 */ /* 0x000fe80000100a00 */
[----:B------:R-:W-:Y:S01]  /*40750*/  STL.64 [R1+0x3398], R84 ;  /* 0x0033985401007387 */ /* 0x000fe20000100a00 */
[C---:B------:R-:W-:Y:S11]  /*40760*/  HMMA.1688.F32.TF32 R88, R100.reuse, R24, R88 ;  /* 0x000000186458723c */ /* 0x040ff60000081058 */
[----:B------:R-:W-:Y:S11]  /*40770*/  @!UPT UIADD3 URZ, URZ, URZ, URZ ;  /* 0x0000003f3f3ff290 */ /* 0x000ff6000fffe03f */
[----:B------:R-:W-:Y:S01]  /*40780*/  @!UPT UIADD3 URZ, URZ, URZ, URZ ;  /* 0x0000003f3f3ff290 */ /* 0x000fe2000fffe03f */
[----:B------:R-:W-:Y:S04]  /*40790*/  STL.64 [R1+0x33b0], R90 ;  /* 0x0033b05a01007387 */ /* 0x000fe80000100a00 */
[----:B------:R-:W-:Y:S04]  /*407a0*/  STL.64 [R1+0x33a8], R88 ;  /* 0x0033a85801007387 */ /* 0x000fe80000100a00 */
[----:B------:R-:W3:Y:S04]  /*407b0*/  LDL.LU.64 R72, [R1+0x760] ;  /* 0x0007600001487983 */ /* 0x000ee80000300a00 */
[----:B------:R-:W3:Y:S01]  /*407c0*/  LDL.LU.64 R74, [R1+0x768] ;  /* 0x00076800014a7983 */ /* 0x000ee20000300a00 */
[C---:B--2---:R-:W-:Y:S08]  /*407d0*/  HMMA.1688.F32.TF32 R92, R100.reuse, R20, R92 ;  /* 0x00000014645c723c */ /* 0x044ff0000008105c */
[C---:B------:R-:W-:Y:S11]  /*407e0*/  HMMA.1688.F32.TF32 R96, R100.reuse, R16, R96 ;  /* 0x000000106460723c */ /* 0x040ff60000081060 */
[----:B------:R-:W-:Y:S04]  /*407f0*/  @!UPT UIADD3 URZ, URZ, URZ, URZ ;  /* 0x0000003f3f3ff290 */ /* 0x000fe8000fffe03f */
[----:B------:R-:W-:Y:S04]  /*40800*/  STL.64 [R1+0x33c0], R94 ;  /* 0x0033c05e01007387 */ /* 0x000fe80000100a00 */
[----:B------:R-:W-:Y:S04]  /*40810*/  STL.64 [R1+0x33b8], R92 ;  /* 0x0033b85c01007387 */ /* 0x000fe80000100a00 */
[----:B------:R-:W-:Y:S04]  /*40820*/  STL.64 [R1+0x33d0], R98 ;  /* 0x0033d06201007387 */ /* 0x000fe80000100a00 */
[----:B------:R-:W-:Y:S04]  /*40830*/  STL.64 [R1+0x33c8], R96 ;  /* 0x0033c86001007387 */ /* 0x000fe80000100a00 */
[----:B------:R-:W2:Y:S04]  /*40840*/  LDL.LU.64 R68, [R1+0x790] ;  /* 0x0007900001447983 */ /* 0x000ea80000300a00 */
[----:B------:R-:W2:Y:S01]  /*40850*/  LDL.LU.64 R70, [R1+0x798] ;  /* 0x0007980001467983 */ /* 0x000ea20000300a00 */
[----:B------:R-:W-:Y:S11]  /*40860*/  HMMA.1688.F32.TF32 R100, R100, R12, R108 ;  /* 0x0000000c6464723c */ /* 0x000ff6000008106c */
[----:B------:R-:W-:Y:S11]  /*40870*/  @!UPT UIADD3 URZ, URZ, URZ, URZ ;  /* 0x0000003f3f3ff290 */ /* 0x000ff6000fffe03f */
[----:B------:R-:W-:Y:S01]  /*40880*/  @!UPT UIADD3 URZ, URZ, URZ, URZ ;  /* 0x0000003f3f3ff290 */ /* 0x000fe2000fffe03f */
[----:B------:R-:W-:Y:S04]  /*40890*/  STL.64 [R1+0x33e0], R102 ;  /* 0x0033e06601007387 */ /* 0x000fe80000100a00 */
[----:B------:R1:W-:Y:S04]  /*408a0*/  STL.64 [R1+0x33d8], R100 ;  /* 0x0033d86401007387 */ /* 0x0003e80000100a00 */
[----:B------:R-:W2:Y:S04]  /*408b0*/  LDL.LU R243, [R1+0x35d8] ;  /* 0x0035d80001f37983 */ /* 0x000ea80000300800 */
[----:B------:R-:W2:Y:S04]  /*408c0*/  LDL.LU.64 R120, [R1+0x7a0] ;  /* 0x0007a00001787983 */ /* 0x000ea80000300a00 */
[----:B------:R-:W2:Y:S04]  /*408d0*/  LDL.LU.64 R122, [R1+0x7a8] ;  /* 0x0007a800017a7983 */ /* 0x000ea80000300a00 */
[----:B------:R-:W2:Y:S04]  /*408e0*/  LDL.LU.64 R124, [R1+0x7b0] ;  /* 0x0007b000017c7983 */ /* 0x000ea80000300a00 */
[----:B------:R-:W2:Y:S01]  /*408f0*/  LDL.LU.64 R126, [R1+0x7b8] ;  /* 0x0007b800017e7983 */ /* 0x000ea20000300a00 */
[C---:B----4-:R-:W-:Y:S08]  /*40900*/  HMMA.1688.F32.TF32 R104, R164.reuse, R64, R104 ;  /* 0x00000040a468723c */ /* 0x050ff00000081068 */
[C---:B------:R-:W-:Y:S11]  /*40910*/  HMMA.1688.F32.TF32 R108, R164.reuse, R60, R76 ;  /* 0x0000003ca46c723c */ /* 0x040ff6000008104c */
[----:B------:R-:W-:Y:S04]  /*40920*/  @!UPT UIADD3 URZ, URZ, URZ, URZ ;  /* 0x0000003f3f3ff290 */ /* 0x000fe8000fffe03f */
[----:B------:R-:W-:Y:S04]  /*40930*/  STL.64 [R1+0x33f0], R106 ;  /* 0x0033f06a01007387 */ /* 0x000fe80000100a00 */
[----:B------:R-:W-:Y:S04]  /*40940*/  STL.64 [R1+0x33e8], R104 ;  /* 0x0033e86801007387 */ /* 0x000fe80000100a00 */
[----:B-1----:R-:W4:Y:S04]  /*40950*/  LDL.LU.64 R100, [R1+0x7c0] ;  /* 0x0007c00001647983 */ /* 0x002f280000300a00 */
[----:B------:R-:W4:Y:S04]  /*40960*/  LDL.LU.64 R102, [R1+0x7c8] ;  /* 0x0007c80001667983 */ /* 0x000f280000300a00 */
[----:B------:R-:W4:Y:S04]  /*40970*/  LDL.LU.64 R96, [R1+0x7e0] ;  /* 0x0007e00001607983 */ /* 0x000f280000300a00 */
[----:B------:R-:W4:Y:S04]  /*40980*/  LDL.LU.64 R98, [R1+0x7e8] ;  /* 0x0007e80001627983 */ /* 0x000f280000300a00 */
[----:B------:R-:W4:Y:S04]  /*40990*/  LDL.LU.64 R92, [R1+0x800] ;  /* 0x00080000015c7983 */ /* 0x000f280000300a00 */
[----:B------:R-:W4:Y:S04]  /*409a0*/  LDL.LU.64 R94, [R1+0x808] ;  /* 0x00080800015e7983 */ /* 0x000f280000300a00 */
[----:B------:R-:W-:Y:S04]  /*409b0*/  STL.64 [R1+0x3400], R110 ;  /* 0x0034006e01007387 */ /* 0x000fe80000100a00 */
[----:B------:R-:W-:Y:S04]  /*409c0*/  STL.64 [R1+0x33f8], R108 ;  /* 0x0033f86c01007387 */ /* 0x000fe80000100a00 */
[----:B------:R-:W4:Y:S04]  /*409d0*/  LDL.LU.64 R88, [R1+0x810] ;  /* 0x0008100001587983 */ /* 0x000f280000300a00 */
[----:B------:R-:W4:Y:S04]  /*409e0*/  LDL.LU.64 R90, [R1+0x818] ;  /* 0x00081800015a7983 */ /* 0x000f280000300a00 */
[----:B------:R-:W4:Y:S04]  /*409f0*/  LDL.LU.64 R84, [R1+0x830] ;  /* 0x0008300001547983 */ /* 0x000f280000300a00 */
[----:B------:R-:W4:Y:S04]  /*40a00*/  LDL.LU.64 R86, [R1+0x838] ;  /* 0x0008380001567983 */ /* 0x000f280000300a00 */
[----:B------:R-:W4:Y:S04]  /*40a10*/  LDL.LU.64 R80, [R1+0x860] ;  /* 0x0008600001507983 */ /* 0x000f280000300a00 */
[----:B------:R-:W4:Y:S01]  /*40a20*/  LDL.LU.64 R82, [R1+0x868] ;  /* 0x0008680001527983 */ /* 0x000f220000300a00 */
[C---:B---3--:R-:W-:Y:S11]  /*40a30*/  HMMA.1688.F32.TF32 R112, R164.reuse, R8, R72 ;  /* 0x00000008a470723c */ /* 0x048ff60000081048 */
[----:B------:R-:W-:Y:S11]  /*40a40*/  @!UPT UIADD3 URZ, URZ, URZ, URZ ;  /* 0x0000003f3f3ff290 */ /* 0x000ff6000fffe03f */
[----:B------:R-:W-:Y:S01]  /*40a50*/  @!UPT UIADD3 URZ, URZ, URZ, URZ ;  /* 0x0000003f3f3ff290 */ /* 0x000fe2000fffe03f */
[----:B------:R-:W-:Y:S04]  /*40a60*/  STL.64 [R1+0x3410], R114 ;  /* 0x0034107201007387 */ /* 0x000fe80000100a00 */
[----:B------:R-:W-:Y:S04]  /*40a70*/  STL.64 [R1+0x3408], R112 ;  /* 0x0034087001007387 */ /* 0x000fe80000100a00 */
[----:B------:R-:W3:Y:S04]  /*40a80*/  LDL.LU.64 R76, [R1+0x870] ;  /* 0x00087000014c7983 */ /* 0x000ee80000300a00 */
[----:B------:R-:W3:Y:S04]  /*40a90*/  LDL.LU.64 R78, [R1+0x878] ;  /* 0x00087800014e7983 */ /* 0x000ee80000300a00 */
[----:B------:R-:W3:Y:S04]  /*40aa0*/  LDL.LU.64 R72, [R1+0x8a0] ;  /* 0x0008a00001487983 */ /* 0x000ee80000300a00 */
[----:B------:R-:W3:Y:S01]  /*40ab0*/  LDL.LU.64 R74, [R1+0x8a8] ;  /* 0x0008a800014a7983 */ /* 0x000ee20000300a00 */
[C---:B--2---:R-:W-:Y:S03]  /*40ac0*/  HMMA.1688.F32.TF32 R116, R164.reuse, R4, R68 ;  /* 0x00000004a474723c */ /* 0x044fe60000081044 */
[----:B------:R-:W2:Y:S04]  /*40ad0*/  LDL.LU.64 R68, [R1+0x8c0] ;  /* 0x0008c00001447983 */ /* 0x000ea80000300a00 */
[----:B------:R-:W2:Y:S01]  /*40ae0*/  LDL.LU.64 R70, [R1+0x8c8] ;  /* 0x0008c80001467983 */ /* 0x000ea20000300a00 */
[C---:B------:R-:W-:Y:S08]  /*40af0*/  HMMA.1688.F32.TF32 R120, R164.reuse, R56, R120 ;  /* 0x00000038a478723c */ /* 0x040ff00000081078 */
[C---:B------:R-:W-:Y:S07]  /*40b00*/  HMMA.1688.F32.TF32 R124, R164.reuse, R52, R124 ;  /* 0x00000034a47c723c */ /* 0x040fee000008107c */
[----:B------:R-:W-:Y:S04]  /*40b10*/  STL.64 [R1+0x3420], R118 ;  /* 0x0034207601007387 */ /* 0x000fe80000100a00 */
[----:B------:R-:W-:Y:S04]  /*40b20*/  STL.64 [R1+0x3418], R116 ;  /* 0x0034187401007387 */ /* 0x000fe80000100a00 */
[----:B------:R-:W-:Y:S04]  /*40b30*/  STL.64 [R1+0x3430], R122 ;  /* 0x0034307a01007387 */ /* 0x000fe80000100a00 */
[----:B------:R-:W-:Y:S04]  /*40b40*/  STL.64 [R1+0x3428], R120 ;  /* 0x0034287801007387 */ /* 0x000fe80000100a00 */
[----:B------:R-:W-:Y:S04]  /*40b50*/  STL.64 [R1+0x3440], R126 ;  /* 0x0034407e01007387 */ /* 0x000fe80000100a00 */
[----:B------:R-:W-:Y:S01]  /*40b60*/  STL.64 [R1+0x3438], R124 ;  /* 0x0034387c01007387 */ /* 0x000fe20000100a00 */
[C---:B----4-:R-:W-:Y:S08]  /*40b70*/  HMMA.1688.F32.TF32 R128, R164.reuse, R48, R100 ;  /* 0x00000030a480723c */ /* 0x050ff00000081064 */
        /* <DEDUP_REMOVED lines=17> */
[C---:B---3--:R-:W-:Y:S08]  /*40c90*/  HMMA.1688.F32.TF32 R152, R164.reuse, R24, R76 ;  /* 0x00000018a498723c */ /* 0x048ff0000008104c */
[C---:B------:R-:W-:Y:S11]  /*40ca0*/  HMMA.1688.F32.TF32 R156, R164.reuse, R20, R72 ;  /* 0x00000014a49c723c */ /* 0x040ff60000081048 */
[----:B------:R-:W-:Y:S04]  /*40cb0*/  @!UPT UIADD3 URZ, URZ, URZ, URZ ;  /* 0x0000003f3f3ff290 */ /* 0x000fe8000fffe03f */
[----:B------:R-:W-:Y:S04]  /*40cc0*/  STL.64 [R1+0x34c8], R154 ;  /* 0x0034c89a01007387 */ /* 0x000fe80000100a00 */
[----:B------:R-:W-:Y:S04]  /*40cd0*/  STL.64 [R1+0x34c0], R152 ;  /* 0x0034c09801007387 */ /* 0x000fe80000100a00 */
[----:B------:R-:W-:Y:S04]  /*40ce0*/  STL.64 [R1+0x34d8], R158 ;  /* 0x0034d89e01007387 */ /* 0x000fe80000100a00 */
[----:B------:R-:W-:Y:S04]  /*40cf0*/  STL.64 [R1+0x34d0], R156 ;  /* 0x0034d09c01007387 */ /* 0x000fe80000100a00 */
[----:B-1----:R-:W3:Y:S04]  /*40d00*/  LDL.LU.64 R132, [R1+0x8f0] ;  /* 0x0008f00001847983 */ /* 0x002ee80000300a00 */
[----:B------:R-:W3:Y:S04]  /*40d10*/  LDL.LU.64 R134, [R1+0x8f8] ;  /* 0x0008f80001867983 */ /* 0x000ee80000300a00 */
[----:B------:R-:W4:Y:S04]  /*40d20*/  LDL.LU.64 R128, [R1+0x900] ;  /* 0x0009000001807983 */ /* 0x000f280000300a00 */
[----:B------:R-:W4:Y:S04]  /*40d30*/  LDL.LU.64 R130, [R1+0x908] ;  /* 0x0009080001827983 */ /* 0x000f280000300a00 */
        /* <DEDUP_REMOVED lines=24> */
[----:B--2---:R-:W-:Y:S03]  /*40ec0*/  HMMA.1688.F32.TF32 R160, R164, R16, R68 ;  /* 0x00000010a4a0723c */ /* 0x004fe60000081044 */
[----:B------:R-:W2:Y:S04]  /*40ed0*/  LDL.LU.64 R80, [R1+0xa20] ;  /* 0x000a200001507983 */ /* 0x000ea80000300a00 */
[----:B------:R-:W2:Y:S04]  /*40ee0*/  LDL.LU.64 R82, [R1+0xa28] ;  /* 0x000a280001527983 */ /* 0x000ea80000300a00 */
[----:B------:R-:W2:Y:S04]  /*40ef0*/  LDL.LU.64 R72, [R1+0xa10] ;  /* 0x000a100001487983 */ /* 0x000ea80000300a00 */
[----:B------:R-:W2:Y:S04]  /*40f00*/  LDL.LU.64 R74, [R1+0xa18] ;  /* 0x000a1800014a7983 */ /* 0x000ea80000300a00 */
[----:B------:R-:W2:Y:S04]  /*40f10*/  LDL.LU.64 R68, [R1+0xa30] ;  /* 0x000a300001447983 */ /* 0x000ea80000300a00 */
[----:B------:R-:W2:Y:S04]  /*40f20*/  LDL.LU.64 R70, [R1+0xa38] ;  /* 0x000a380001467983 */ /* 0x000ea80000300a00 */
[----:B------:R-:W-:Y:S04]  /*40f30*/  STL.64 [R1+0x34e8], R162 ;  /* 0x0034e8a201007387 */ /* 0x000fe80000100a00 */
[----:B------:R-:W-:Y:S01]  /*40f40*/  STL.64 [R1+0x34e0], R160 ;  /* 0x0034e0a001007387 */ /* 0x000fe20000100a00 */
[C---:B---3--:R-:W-:Y:S03]  /*40f50*/  HMMA.1688.F32.TF32 R180, R232.reuse, R8, R100 ;  /* 0x00000008e8b4723c */ /* 0x048fe60000081064 */
[----:B------:R-:W3:Y:S04]  /*40f60*/  LDL.LU.64 R100, [R1+0xa40] ;  /* 0x000a400001647983 */ /* 0x000ee80000300a00 */
[----:B------:R-:W3:Y:S01]  /*40f70*/  LDL.LU.64 R102, [R1+0xa48] ;  /* 0x000a480001667983 */ /* 0x000ee20000300a00 */
[C---:B----4-:R-:W-:Y:S03]  /*40f80*/  HMMA.1688.F32.TF32 R184, R232.reuse, R4, R96 ;  /* 0x00000004e8b8723c */ /* 0x050fe60000081060 */
[----:B------:R-:W4:Y:S04]  /*40f90*/  LDL.LU.64 R96, [R1+0xa50] ;  /* 0x000a500001607983 */ /* 0x000f280000300a00 */
[----:B------:R-:W4:Y:S01]  /*40fa0*/  LDL.LU.64 R98, [R1+0xa58] ;  /* 0x000a580001627983 */ /* 0x000f220000300a00 */
[C---:B------:R-:W-:Y:S03]  /*40fb0*/  HMMA.1688.F32.TF32 R188, R232.reuse, R56, R92 ;  /* 0x00000038e8bc723c */ /* 0x040fe6000008105c */
        /* <DEDUP_REMOVED lines=8> */
[C---:B------:R-:W-:Y:S08]  /*41040*/  HMMA.1688.F32.TF32 R172, R232.reuse, R64, R132 ;  /* 0x00000040e8ac723c */ /* 0x040ff00000081084 */
        /* <DEDUP_REMOVED lines=8> */
[C---:B--2---:R-:W-:Y:S08]  /*410d0*/  HMMA.1688.F32.TF32 R228, R232.reuse, R16, R80 ;  /* 0x00000010e8e4723c */ /* 0x044ff00000081050 */
[----:B------:R-:W-:Y:S01]  /*410e0*/  HMMA.1688.F32.TF32 R232, R232, R12, R72 ;  /* 0x0000000ce8e8723c */ /* 0x000fe20000081048 */
[----:B------:R-:W2:Y:S04]  /*410f0*/  LDL.LU.64 R72, [R1+0xa90] ;  /* 0x000a900001487983 */ /* 0x000ea80000300a00 */
[----:B------:R-:W2:Y:S03]  /*41100*/  LDL.LU.64 R74, [R1+0xa98] ;  /* 0x000a9800014a7983 */ /* 0x000ea60000300a00 */
[C---:B------:R-:W-:Y:S11]  /*41110*/  HMMA.1688.F32.TF32 R68, R168.reuse, R64, R68 ;  /* 0x00000040a844723c */ /* 0x040ff60000081044 */
[----:B------:R-:W-:Y:S11]  /*41120*/  @!UPT UIADD3 URZ, URZ, URZ, URZ ;  /* 0x0000003f3f3ff290 */ /* 0x000ff6000fffe03f */
[----:B------:R-:W-:Y:S01]  /*41130*/  @!UPT UIADD3 URZ, URZ, URZ, URZ ;  /* 0x0000003f3f3ff290 */ /* 0x000fe2000fffe03f */
[----:B------:R1:W-:Y:S04]  /*41140*/  STL.64 [R1+0x3d0], R68 ;  /* 0x0003d04401007387 */ /* 0x0003e80000100a00 */
[----:B------:R1:W-:Y:S04]  /*41150*/  STL.64 [R1+0x3d8], R70 ;  /* 0x0003d84601007387 */ /* 0x0003e80000100a00 */
[----:B------:R-:W2:Y:S04]  /*41160*/  LDL.LU.64 R80, [R1+0xaa0] ;  /* 0x000aa00001507983 */ /* 0x000ea80000300a00 */
[----:B------:R-:W2:Y:S04]  /*41170*/  LDL.LU.64 R82, [R1+0xaa8] ;  /* 0x000aa80001527983 */ /* 0x000ea80000300a00 */
[----:B-1----:R-:W2:Y:S04]  /*41180*/  LDL.LU.64 R68, [R1+0xab0] ;  /* 0x000ab00001447983 */ /* 0x002ea80000300a00 */
[----:B------:R-:W2:Y:S04]  /*41190*/  LDL.LU.64 R70, [R1+0xab8] ;  /* 0x000ab80001467983 */ /* 0x000ea80000300a00 */
[----:B------:R-:W2:Y:S04]  /*411a0*/  LDL.LU.64 R84, [R1+0xac0] ;  /* 0x000ac00001547983 */ /* 0x000ea80000300a00 */
[----:B------:R-:W2:Y:S01]  /*411b0*/  LDL.LU.64 R86, [R1+0xac8] ;  /* 0x000ac80001567983 */ /* 0x000ea20000300a00 */
[C---:B---3--:R-:W-:Y:S08]  /*411c0*/  HMMA.1688.F32.TF32 R104, R168.reuse, R60, R100 ;  /* 0x0000003ca868723c */ /* 0x048ff00000081064 */
[C---:B----4-:R-:W-:Y:S08]  /*411d0*/  HMMA.1688.F32.TF32 R100, R168.reuse, R8, R96 ;  /* 0x00000008a864723c */ /* 0x050ff00000081060 */
[C---:B------:R-:W-:Y:S08]  /*411e0*/  HMMA.1688.F32.TF32 R96, R168.reuse, R4, R92 ;  /* 0x00000004a860723c */ /* 0x040ff0000008105c */
[C---:B------:R-:W-:Y:S01]  /*411f0*/  HMMA.1688.F32.TF32 R92, R168.reuse, R56, R88 ;  /* 0x00000038a85c723c */ /* 0x040fe20000081058 */
[----:B------:R-:W-:Y:S04]  /*41200*/  STL.64 [R1+0x4b0], R104 ;  /* 0x0004b06801007387 */ /* 0x000fe80000100a00 */
[----:B------:R-:W-:Y:S04]  /*41210*/  STL.64 [R1+0x4b8], R106 ;  /* 0x0004b86a01007387 */ /* 0x000fe80000100a00 */
[----:B------:R-:W-:Y:S01]  /*41220*/  STL.64 [R1+0x4a0], R100 ;  /* 0x0004a06401007387 */ /* 0x000fe20000100a00 */
[C---:B------:R-:W-:Y:S03]  /*41230*/  HMMA.1688.F32.TF32 R88, R168.reuse, R52, R76 ;  /* 0x00000034a858723c */ /* 0x040fe6000008104c */
[----:B------:R-:W-:Y:S04]  /*41240*/  STL.64 [R1+0x4a8], R102 ;  /* 0x0004a86601007387 */ /* 0x000fe80000100a00 */
[----:B------:R-:W-:Y:S04]  /*41250*/  STL.64 [R1+0x490], R96 ;  /* 0x0004906001007387 */ /* 0x000fe80000100a00 */
[----:B------:R-:W-:Y:S04]  /*41260*/  STL.64 [R1+0x498], R98 ;  /* 0x0004986201007387 */ /* 0x000fe80000100a00 */
[----:B------:R-:W3:Y:S04]  /*41270*/  LDL.LU.64 R76, [R1+0xad0] ;  /* 0x000ad000014c7983 */ /* 0x000ee80000300a00 */
[----:B------:R-:W-:Y:S04]  /*41280*/  STL.64 [R1+0x480], R92 ;  /* 0x0004805c01007387 */ /* 0x000fe80000100a00 */
[----:B------:R-:W-:Y:S04]  /*41290*/  STL.64 [R1+0x488], R94 ;  /* 0x0004885e01007387 */ /* 0x000fe80000100a00 */
[----:B------:R-:W3:Y:S04]  /*412a0*/  LDL.LU.64 R78, [R1+0xad8] ;  /* 0x000ad800014e7983 */ /* 0x000ee80000300a00 */
        /* <DEDUP_REMOVED lines=9> */
[----:B------:R-:W4:Y:S04]  /*41340*/  LDL.LU.64 R80, [R1+0xaf0] ;  /* 0x000af00001507983 */ /* 0x000f280000300a00 */
[----:B------:R-:W4:Y:S11]  /*41350*/  LDL.LU.64 R82, [R1+0xaf8] ;  /* 0x000af80001527983 */ /* 0x000f360000300a00 */
[----:B------:R-:W-:Y:S06]  /*41360*/  @!UPT UIADD3 URZ, URZ, URZ, URZ ;  /* 0x0000003f3f3ff290 */ /* 0x000fec000fffe03f */
[----:B------:R-:W-:Y:S04]  /*41370*/  STL.64 [R1+0x450], R88 ;  /* 0x0004505801007387 */ /* 0x000fe80000100a00 */
[----:B------:R1:W-:Y:S02]  /*41380*/  STL.64 [R1+0x458], R90 ;  /* 0x0004585a01007387 */ /* 0x0003e40000100a00 */
[C---:B-1----:R-:W-:Y:S02]  /*41390*/  HMMA.1688.F32.TF32 R88, R168.reuse, R40, R68 ;  /* 0x00000028a858723c */ /* 0x042fe40000081044 */
[----:B------:R-:W4:Y:S04]  /*413a0*/  LDL.LU.64 R68, [R1+0xb00] ;  /* 0x000b000001447983 */ /* 0x000f280000300a00 */
[----:B------:R-:W4:Y:S02]  /*413b0*/  LDL.LU.64 R70, [R1+0xb08] ;  /* 0x000b080001467983 */ /* 0x000f240000300a00 */
[C---:B------:R-:W-:Y:S11]  /*413c0*/  HMMA.1688.F32.TF32 R84, R168.reuse, R36, R84 ;  /* 0x00000024a854723c */ /* 0x040ff60000081054 */
[----:B------:R-:W-:Y:S04]  /*413d0*/  @!UPT UIADD3 URZ, URZ, URZ, URZ ;  /* 0x0000003f3f3ff290 */ /* 0x000fe8000fffe03f */
[----:B------:R1:W-:Y:S04]  /*413e0*/  STL.64 [R1+0x440], R88 ;  /* 0x0004405801007387 */ /* 0x0003e80000100a00 */
[----:B------:R1:W-:Y:S04]  /*413f0*/  STL.64 [R1+0x448], R90 ;  /* 0x0004485a01007387 */ /* 0x0003e80000100a00 */
[----:B-1----:R-:W4:Y:S04]  /*41400*/  LDL.LU.64 R88, [R1+0xb30] ;  /* 0x000b300001587983 */ /* 0x002f280000300a00 */
[----:B------:R-:W4:Y:S04]  /*41410*/  LDL.LU.64 R90, [R1+0xb38] ;  /* 0x000b3800015a7983 */ /* 0x000f280000300a00 */
[----:B------:R1:W-:Y:S04]  /*41420*/  STL.64 [R1+0x430], R84 ;  /* 0x0004305401007387 */ /* 0x0003e80000100a00 */
[----:B------:R1:W-:Y:S04]  /*41430*/  STL.64 [R1+0x438], R86 ;  /* 0x0004385601007387 */ /* 0x0003e80000100a00 */
[----:B------:R-:W4:Y:S04]  /*41440*/  LDL.LU.64 R92, [R1+0xb20] ;  /* 0x000b2000015c7983 */ /* 0x000f280000300a00 */
[----:B------:R-:W4:Y:S04]  /*41450*/  LDL.LU.64 R94, [R1+0xb28] ;  /* 0x000b2800015e7983 */ /* 0x000f280000300a00 */
[----:B-1----:R-:W4:Y:S04]  /*41460*/  LDL.LU.64 R84, [R1+0xb10] ;  /* 0x000b100001547983 */ /* 0x002f280000300a00 */
[----:B------:R-:W4:Y:S01]  /*41470*/  LDL.LU.64 R86, [R1+0xb18] ;  /* 0x000b180001567983 */ /* 0x000f220000300a00 */
[C---:B---3--:R-:W-:Y:S03]  /*41480*/  HMMA.1688.F32.TF32 R96, R168.reuse, R32, R76 ;  /* 0x00000020a860723c */ /* 0x048fe6000008104c */
[----:B------:R-:W3:Y:S04]  /*41490*/  LDL.LU.64 R76, [R1+0xb40] ;  /* 0x000b4000014c7983 */ /* 0x000ee80000300a00 */
[----:B------:R-:W3:Y:S11]  /*414a0*/  LDL.LU.64 R78, [R1+0xb48] ;  /* 0x000b4800014e7983 */ /* 0x000ef60000300a00 */
[----:B------:R-:W-:Y:S05]  /*414b0*/  @!UPT UIADD3 URZ, URZ, URZ, URZ ;  /* 0x0000003f3f3ff290 */ /* 0x000fea000fffe03f */
        /* <DEDUP_REMOVED lines=26> */
[----:B-1----:R-:W-:Y:S01]  /*41660*/  HMMA.1688.F32.TF32 R96, R168, R12, R92 ;  /* 0x0000000ca860723c */ /* 0x002fe2000008105c */
[----:B------:R-:W-:Y:S01]  /*41670*/  IMAD.MOV.U32 R244, RZ, RZ, R38 ;  /* 0x000000fffff47224 */ /* 0x000fe200078e0026 */
[----:B------:R-:W-:Y:S01]  /*41680*/  LDS R169, [R3+0xa2000] ;  /* 0x0a20000003a97984 */ /* 0x000fe20000000800 */
[----:B------:R-:W-:Y:S02]  /*41690*/  IMAD.MOV.U32 R245, RZ, RZ, R39 ;  /* 0x000000fffff57224 */ /* 0x000fe400078e0027 */
[----:B------:R-:W-:Y:S01]  /*416a0*/  IMAD.MOV.U32 R246, RZ, RZ, R35 ;  /* 0x000000fffff67224 */ /* 0x000fe200078e0023 */
[----:B------:R-:W-:Y:S02]  /*416b0*/  LDS R171, [R3+0xa3000] ;  /* 0x0a30000003ab7984 */ /* 0x000fe40000000800 */
[C---:B------:R-:W-:Y:S02]  /*416c0*/  HMMA.1688.F32.TF32 R92, R236.reuse, R64, R84 ;  /* 0x00000040ec5c723c */ /* 0x040fe40000081054 */
[----:B------:R-:W4:Y:S11]  /*416d0*/  LDL.LU.64 R84, [R1+0xb90] ;  /* 0x000b900001547983 */ /* 0x000f360000300a00 */
[----:B------:R-:W-:Y:S02]  /*416e0*/  @!UPT UIADD3 URZ, URZ, URZ, URZ ;  /* 0x0000003f3f3ff290 */ /* 0x000fe4000fffe03f */
[----:B------:R-:W-:Y:S04]  /*416f0*/  STL.64 [R1+0x3c0], R96 ;  /* 0x0003c06001007387 */ /* 0x000fe80000100a00 */
[----:B------:R-:W-:Y:S04]  /*41700*/  STL.64 [R1+0x3c8], R98 ;  /* 0x0003c86201007387 */ /* 0x000fe80000100a00 */
[----:B------:R-:W4:Y:S04]  /*41710*/  LDL.LU.64 R86, [R1+0xb98] ;  /* 0x000b980001567983 */ /* 0x000f280000300a00 */
        /* <DEDUP_REMOVED lines=31> */
[----:B-1----:R-:W4:Y:S04]  /*41910*/  LDL.LU.64 R88, [R1+0xd50] ;  /* 0x000d500001587983 */ /* 0x002f280000300a00 */
[----:B------:R-:W4:Y:S01]  /*41920*/  LDL.LU.64 R90, [R1+0xd58] ;  /* 0x000d5800015a7983 */ /* 0x000f220000300a00 */
[C---:B------:R-:W-:Y:S03]  /*41930*/  HMMA.1688.F32.TF32 R96, R236.reuse, R48, R84 ;  /* 0x00000030ec60723c */ /* 0x040fe60000081054 */
[----:B------:R-:W4:Y:S04]  /*41940*/  LDL.LU.64 R84, [R1+0xd60] ;  /* 0x000d600001547983 */ /* 0x000f280000300a00 */
[----:B------:R-:W4:Y:S11]  /*41950*/  LDL.LU.64 R86, [R1+0xd68] ;  /* 0x000d680001567983 */ /* 0x000f360000300a00 */
[----:B------:R-:W-:Y:S05]  /*41960*/  @!UPT UIADD3 URZ, URZ, URZ, URZ ;  /* 0x0000003f3f3ff290 */ /* 0x000fea000fffe03f */
        /* <DEDUP_REMOVED lines=26> */
[C---:B-1----:R-:W-:Y:S08]  /*41b10*/  HMMA.1688.F32.TF32 R96, R236.reuse, R28, R92 ;  /* 0x0000001cec60723c */ /* 0x042ff0000008105c */
[C---:B------:R-:W-:Y:S01]  /*41b20*/  HMMA.1688.F32.TF32 R92, R236.reuse, R24, R88 ;  /* 0x00000018ec5c723c */ /* 0x040fe20000081058 */
[----:B------:R-:W4:Y:S11]  /*41b30*/  LDL.LU.64 R88, [R1+0xd30] ;  /* 0x000d300001587983 */ /* 0x000f360000300a00 */
[----:B------:R-:W-:Y:S03]  /*41b40*/  @!UPT UIADD3 URZ, URZ, URZ, URZ ;  /* 0x0000003f3f3ff290 */ /* 0x000fe6000fffe03f */
[----:B------:R-:W-:Y:S04]  /*41b50*/  STL.64 [R1+0x300], R96 ;  /* 0x0003006001007387 */ /* 0x000fe80000100a00 */
[----:B------:R-:W-:Y:S04]  /*41b60*/  STL.64 [R1+0x308], R98 ;  /* 0x0003086201007387 */ /* 0x000fe80000100a00 */
[----:B------:R-:W4:Y:S04]  /*41b70*/  LDL.LU.64 R90, [R1+0xd38] ;  /* 0x000d3800015a7983 */ /* 0x000f280000300a00 */
[----:B------:R-:W-:Y:S04]  /*41b80*/  STL.64 [R1+0x2f0], R92 ;  /* 0x0002f05c01007387 */ /* 0x000fe80000100a00 */
[----:B------:R1:W-:Y:S02]  /*41b90*/  STL.64 [R1+0x2f8], R94 ;  /* 0x0002f85e01007387 */ /* 0x0003e40000100a00 */
[----:B-1----:R-:W-:Y:S02]  /*41ba0*/  HMMA.1688.F32.TF32 R92, R236, R20, R84 ;  /* 0x00000014ec5c723c */ /* 0x002fe40000081054 */
[----:B------:R-:W4:Y:S04]  /*41bb0*/  LDL.LU.64 R84, [R1+0xd20] ;  /* 0x000d200001547983 */ /* 0x000f280000300a00 */
[----:B------:R-:W4:Y:S02]  /*41bc0*/  LDL.LU.64 R86, [R1+0xd28] ;  /* 0x000d280001567983 */ /* 0x000f240000300a00 */
[----:B------:R-:W-:Y:S02]  /*41bd0*/  HMMA.1688.F32.TF32 R164, R164, R12, R240 ;  /* 0x0000000ca4a4723c */ /* 0x000fe400000810f0 */
[----:B------:R-:W-:Y:S04]  /*41be0*/  LDS R240, [R252+0xa0380] ;  /* 0x0a038000fcf07984 */ /* 0x000fe80000000800 */
[----:B------:R-:W-:Y:S04]  /*41bf0*/  LDS R242, [R252+0xa1380] ;  /* 0x0a138000fcf27984 */ /* 0x000fe80000000800 */
[----:B------:R-:W-:Y:S04]  /*41c00*/  LDS R241, [R0+0xa0380] ;  /* 0x0a03800000f17984 */ /* 0x000fe80000000800 */
[----:B------:R-:W4:Y:S04]  /*41c10*/  LDS R243, [R0+0xa1380] ;  /* 0x0a13800000f37984 */ /* 0x000f280000000800 */
        /* <DEDUP_REMOVED lines=8> */
[----:B--2---:R-:W-:Y:S02]  /*41ca0*/  HMMA.1688.F32.TF32 R92, R236, R12, R72 ;  /* 0x0000000cec5c723c */ /* 0x004fe40000081048 */
[----:B------:R-:W2:Y:S04]  /*41cb0*/  LDL.LU.64 R72, [R1+0xd00] ;  /* 0x000d000001487983 */ /* 0x000ea80000300a00 */
[----:B------:R-:W2:Y:S01]  /*41cc0*/  LDL.LU.64 R74, [R1+0xd08] ;  /* 0x000d0800014a7983 */ /* 0x000ea20000300a00 */
[----:B------:R-:W-:-:S02]  /*41cd0*/  IMAD.MOV.U32 R247, RZ, RZ, R34 ;  /* 0x000000fffff77224 */ /* 0x000fc400078e0022 */
[----:B------:R-:W-:Y:S01]  /*41ce0*/  IMAD.MOV.U32 R248, RZ, RZ, R67 ;  /* 0x000000fffff87224 */ /* 0x000fe200078e0043 */
[----:B------:R-:W-:Y:S01]  /*41cf0*/  LDS R237, [R3+0xa2080] ;  /* 0x0a20800003ed7984 */ /* 0x000fe20000000800 */
[----:B------:R-:W-:Y:S02]  /*41d00*/  IMAD.MOV.U32 R249, RZ, RZ, R62 ;  /* 0x000000fffff97224 */ /* 0x000fe400078e003e */
[----:B------:R-:W-:Y:S01]  /*41d10*/  IMAD.MOV.U32 R250, RZ, RZ, R63 ;  /* 0x000000fffffa7224 */ /* 0x000fe200078e003f */
[----:B------:R-:W-:Y:S09]  /*41d20*/  LDS R239, [R3+0xa3080] ;  /* 0x0a30800003ef7984 */ /* 0x000ff20000000800 */
        /* <DEDUP_REMOVED lines=13> */
[----:B------:R-:W-:Y:S04]  /*41e00*/  STL.64 [R1+0x2a8], R94 ;  /* 0x0002a85e01007387 */ /* 0x000fe80000100a00 */
[----:B------:R-:W4:Y:S01]  /*41e10*/  LDL R61, [R1+0x854] ;  /* 0x00085400013d7983 */ /* 0x000f220000100800 */
[C---:B------:R-:W-:Y:S08]  /*41e20*/  HMMA.1688.F32.TF32 R88, R240.reuse, R8, R88 ;  /* 0x00000008f058723c */ /* 0x040ff00000081058 */
[C---:B------:R-:W-:Y:S11]  /*41e30*/  HMMA.1688.F32.TF32 R84, R240.reuse, R4, R84 ;  /* 0x00000004f054723c */ /* 0x040ff60000081054 */
[----:B------:R-:W-:Y:S04]  /*41e40*/  @!UPT UIADD3 URZ, URZ, URZ, URZ ;  /* 0x0000003f3f3ff290 */ /* 0x000fe8000fffe03f */
[----:B------:R-:W-:Y:S04]  /*41e50*/  STL.64 [R1+0x290], R88 ;  /* 0x0002905801007387 */ /* 0x000fe80000100a00 */
[----:B------:R-:W-:Y:S04]  /*41e60*/  STL.64 [R1+0x298], R90 ;  /* 0x0002985a01007387 */ /* 0x000fe80000100a00 */
[----:B------:R-:W-:Y:S04]  /*41e70*/  STL.64 [R1+0x280], R84 ;  /* 0x0002805401007387 */ /* 0x000fe80000100a00 */
[----:B------:R-:W-:Y:S01]  /*41e80*/  STL.64 [R1+0x288], R86 ;  /* 0x0002885601007387 */ /* 0x000fe20000100a00 */
[C---:B---3--:R-:W-:Y:S11]  /*41e90*/  HMMA.1688.F32.TF32 R76, R240.reuse, R56, R76 ;  /* 0x00000038f04c723c */ /* 0x048ff6000008104c */
[----:B------:R-:W-:Y:S11]  /*41ea0*/  @!UPT UIADD3 URZ, URZ, URZ, URZ ;  /* 0x0000003f3f3ff290 */ /* 0x000ff6000fffe03f */
[----:B------:R-:W-:Y:S01]  /*41eb0*/  @!UPT UIADD3 URZ, URZ, URZ, URZ ;  /* 0x0000003f3f3ff290 */ /* 0x000fe2000fffe03f */
[----:B------:R1:W-:Y:S01]  /*41ec0*/  STL [R1+0x270], R76 ;  /* 0x0002704c01007387 */ /* 0x0003e20000100800 */
[----:B------:R-:W-:Y:S02]  /*41ed0*/  IMAD.MOV.U32 R60, RZ, RZ, R77 ;  /* 0x000000ffff3c7224 */ /* 0x000fe400078e004d */
[----:B------:R-:W-:Y:S02]  /*41ee0*/  IMAD.MOV.U32 R57, RZ, RZ, R78 ;  /* 0x000000ffff397224 */ /* 0x000fe400078e004e */
[----:B------:R-:W-:Y:S01]  /*41ef0*/  IMAD.MOV.U32 R56, RZ, RZ, R79 ;  /* 0x000000ffff387224 */ /* 0x000fe200078e004f */
[----:B-1----:R-:W3:Y:S04]  /*41f00*/  LDL.LU.64 R76, [R1+0xcd0] ;  /* 0x000cd000014c7983 */ /* 0x002ee80000300a00 */
[----:B------:R-:W3:Y:S04]  /*41f10*/  LDL.LU.64 R78, [R1+0xcd8] ;  /* 0x000cd800014e7983 */ /* 0x000ee80000300a00 */
[----:B------:R-:W-:Y:S01]  /*41f20*/  STL [R1+0x32e0], R56 ;  /* 0x0032e03801007387 */ /* 0x000fe20000100800 */
[C---:B--2---:R-:W-:Y:S03]  /*41f30*/  HMMA.1688.F32.TF32 R72, R240.reuse, R52, R72 ;  /* 0x00000034f048723c */ /* 0x044fe60000081048 */
[----:B------:R-:W-:Y:S04]  /*41f40*/  STL [R1+0x32dc], R57 ;  /* 0x0032dc3901007387 */ /* 0x000fe80000100800 */
[----:B------:R-:W-:Y:S01]  /*41f50*/  STL [R1+0x32d8], R60 ;  /* 0x0032d83c01007387 */ /* 0x000fe20000100800 */
[----:B----4-:R-:W-:Y:S11]  /*41f60*/  HMMA.1688.F32.TF32 R80, R240, R48, R80 ;  /* 0x00000030f050723c */ /* 0x010ff60000081050 */
[----:B------:R-:W-:Y:S05]  /*41f70*/  @!UPT UIADD3 URZ, URZ, URZ, URZ ;  /* 0x0000003f3f3ff290 */ /* 0x000fea000fffe03f */
[----:B------:R-:W-:Y:S01]  /*41f80*/  IMAD.MOV.U32 R52, RZ, RZ, R75 ;  /* 0x000000ffff347224 */ /* 0x000fe200078e004b */
[----:B------:R1:W-:Y:S01]  /*41f90*/  STL.64 [R1+0x260], R72 ;  /* 0x0002604801007387 */ /* 0x0003e20000100a00 */
[----:B------:R-:W-:-:S03]  /*41fa0*/  IMAD.MOV.U32 R53, RZ, RZ, R74 ;  /* 0x000000ffff357224 */ /* 0x000fc600078e004a */
[----:B-1----:R-:W2:Y:S04]  /*41fb0*/  LDL.LU.64 R72, [R1+0xcc0] ;  /* 0x000cc00001487983 */ /* 0x002ea80000300a00 */
[----:B------:R-:W2:Y:S01]  /*41fc0*/  LDL.LU.64 R74, [R1+0xcc8] ;  /* 0x000cc800014a7983 */ /* 0x000ea20000300a00 */
[----:B------:R-:W-:Y:S01]  /*41fd0*/  HMMA.1688.F32.TF32 R68, R240, R44, R68 ;  /* 0x0000002cf044723c */ /* 0x000fe20000081044 */
[----:B------:R-:W-:Y:S02]  /*41fe0*/  IMAD.MOV.U32 R56, RZ, RZ, R81 ;  /* 0x000000ffff387224 */ /* 0x000fe400078e0051 */
[----:B------:R-:W-:Y:S01]  /*41ff0*/  STL [R1+0x32e8], R52 ;  /* 0x0032e83401007387 */ /* 0x000fe20000100800 */
[----:B------:R-:W-:Y:S02]  /*42000*/  IMAD.MOV.U32 R57, RZ, RZ, R82 ;  /* 0x000000ffff397224 */ /* 0x000fe400078e0052 */
[----:B------:R-:W-:Y:S01]  /*42010*/  IMAD.MOV.U32 R60, RZ, RZ, R83 ;  /* 0x000000ffff3c7224 */ /* 0x000fe200078e0053 */
[----:B------:R1:W-:Y:S04]  /*42020*/  STL [R1+0x32e4], R53 ;  /* 0x0032e43501007387 */ /* 0x0003e80000100800 */
[----:B------:R-:W-:Y:S04]  /*42030*/  STL [R1+0x250], R80 ;  /* 0x0002505001007387 */ /* 0x000fe80000100800 */
[----:B------:R-:W-:Y:S04]  /*42040*/  STL [R1+0x32f4], R56 ;  /* 0x0032f43801007387 */ /* 0x000fe80000100800 */
[----:B------:R-:W-:Y:S04]  /*42050*/  STL [R1+0x32f0], R57 ;  /* 0x0032f03901007387 */ /* 0x000fe80000100800 */
[----:B------:R4:W-:Y:S01]  /*42060*/  STL [R1+0x32ec], R60 ;  /* 0x0032ec3c01007387 */ /* 0x0009e20000100800 */
[----:B------:R-:W-:-:S02]  /*42070*/  IMAD.MOV.U32 R49, RZ, RZ, R68 ;  /* 0x000000ffff317224 */ /* 0x000fc400078e0044 */
[----:B------:R-:W-:Y:S01]  /*42080*/  IMAD.MOV.U32 R48, RZ, RZ, R69 ;  /* 0x000000ffff307224 */ /* 0x000fe200078e0045 */
[----:B------:R-:W-:Y:S01]  /*42090*/  LDS R168, [R61+0xa2000] ;  /* 0x0a2000003da87984 */ /* 0x000fe20000000800 */
[----:B------:R-:W-:Y:S02]  /*420a0*/  IMAD.MOV.U32 R45, RZ, RZ, R70 ;  /* 0x000000ffff2d7224 */ /* 0x000fe400078e0046 */
[----:B------:R-:W-:Y:S01]  /*420b0*/  IMAD.MOV.U32 R44, RZ, RZ, R71 ;  /* 0x000000ffff2c7224 */ /* 0x000fe200078e0047 */
[----:B------:R-:W2:Y:S04]  /*420c0*/  LDL.LU.64 R68, [R1+0xcb0] ;  /* 0x000cb00001447983 */ /* 0x000ea80000300a00 */
[----:B------:R-:W2:Y:S04]  /*420d0*/  LDL.LU.64 R70, [R1+0xcb8] ;  /* 0x000cb80001467983 */ /* 0x000ea80000300a00 */
[----:B------:R-:W-:Y:S04]  /*420e0*/  STL [R1+0x3304], R44 ;  /* 0x0033042c01007387 */ /* 0x000fe80000100800 */
[----:B------:R-:W-:Y:S04]  /*420f0*/  STL [R1+0x3300], R45 ;  /* 0x0033002d01007387 */ /* 0x000fe80000100800 */
[----:B------:R-:W-:Y:S04]  /*42100*/  STL [R1+0x32fc], R48 ;  /* 0x0032fc3001007387 */ /* 0x000fe80000100800 */
[----:B------:R1:W-:Y:S04]  /*42110*/  STL [R1+0x32f8], R49 ;  /* 0x0032f83101007387 */ /* 0x0003e80000100800 */
[----:B------:R-:W2:Y:S04]  /*42120*/  LDL.LU.64 R84, [R1+0xca0] ;  /* 0x000ca00001547983 */ /* 0x000ea80000300a00 */
[----:B------:R-:W2:Y:S01]  /*42130*/  LDL.LU.64 R86, [R1+0xca8] ;  /* 0x000ca80001567983 */ /* 0x000ea20000300a00 */
[----:B------:R-:W-:-:S03]  /*42140*/  IMAD.MOV.U32 R251, RZ, RZ, R11 ;  /* 0x000000fffffb7224 */ /* 0x000fc600078e000b */
[----:B------:R-:W1:Y:S04]  /*42150*/  LDS R170, [R61+0xa3000] ;  /* 0x0a3000003daa7984 */ /* 0x000e680000000800 */
[----:B------:R-:W-:Y:S04]  /*42160*/  LDS R236, [R61+0xa2080] ;  /* 0x0a2080003dec7984 */ /* 0x000fe80000000800 */
[----:B------:R-:W1:Y:S01]  /*42170*/  LDS R238, [R61+0xa3080] ;  /* 0x0a3080003dee7984 */ /* 0x000e620000000800 */
[C---:B---3--:R-:W-:Y:S11]  /*42180*/  HMMA.1688.F32.TF32 R76, R240.reuse, R40, R76 ;  /* 0x00000028f04c723c */ /* 0x048ff6000008104c */
[----:B------:R-:W-:Y:S11]  /*42190*/  @!UPT UIADD3 URZ, URZ, URZ, URZ ;  /* 0x0000003f3f3ff290 */ /* 0x000ff6000fffe03f */
[----:B------:R-:W-:Y:S02]  /*421a0*/  @!UPT UIADD3 URZ, URZ, URZ, URZ ;  /* 0x0000003f3f3ff290 */ /* 0x000fe4000fffe03f */
[----:B-1----:R-:W-:Y:S02]  /*421b0*/  IMAD.MOV.U32 R53, RZ, RZ, R79 ;  /* 0x000000ffff357224 */ /* 0x002fe400078e004f */
[----:B------:R-:W-:Y:S02]  /*421c0*/  IMAD.MOV.U32 R52, RZ, RZ, R78 ;  /* 0x000000ffff347224 */ /* 0x000fe400078e004e */
[----:B----4-:R-:W-:Y:S02]  /*421d0*/  IMAD.MOV.U32 R60, RZ, RZ, R77 ;  /* 0x000000ffff3c7224 */ /* 0x010fe400078e004d */
[----:B------:R-:W-:Y:S01]  /*421e0*/  IMAD.MOV.U32 R57, RZ, RZ, R76 ;  /* 0x000000ffff397224 */ /* 0x000fe200078e004c */
[----:B------:R-:W-:Y:S04]  /*421f0*/  STL [R1+0x3314], R53 ;  /* 0x0033143501007387 */ /* 0x000fe80000100800 */
[----:B------:R1:W-:Y:S04]  /*42200*/  STL [R1+0x3310], R52 ;  /* 0x0033103401007387 */ /* 0x0003e80000100800 */
[----:B------:R3:W-:Y:S04]  /*42210*/  STL [R1+0x330c], R60 ;  /* 0x00330c3c01007387 */ /* 0x0007e80000100800 */
[----:B------:R2:W-:Y:S04]  /*42220*/  STL [R1+0x3308], R57 ;  /* 0x0033083901007387 */ /* 0x0005e80000100800 */
[----:B------:R-:W4:Y:S04]  /*42230*/  LDL.LU.64 R80, [R1+0xc60] ;  /* 0x000c600001507983 */ /* 0x000f280000300a00 */
[----:B------:R-:W4:Y:S04]  /*42240*/  LDL.LU.64 R82, [R1+0xc68] ;  /* 0x000c680001527983 */ /* 0x000f280000300a00 */
[----:B------:R-:W4:Y:S04]  /*42250*/  LDL.LU.64 R76, [R1+0xc50] ;  /* 0x000c5000014c7983 */ /* 0x000f280000300a00 */
[----:B------:R-:W4:Y:S01]  /*42260*/  LDL.LU.64 R78, [R1+0xc58] ;  /* 0x000c5800014e7983 */ /* 0x000f220000300a00 */
[C---:B--2---:R-:W-:Y:S11]  /*42270*/  HMMA.1688.F32.TF32 R72, R240.reuse, R36, R72 ;  /* 0x00000024f048723c */ /* 0x044ff60000081048 */
[----:B------:R-:W-:Y:S11]  /*42280*/  @!UPT UIADD3 URZ, URZ, URZ, URZ ;  /* 0x0000003f3f3ff290 */ /* 0x000ff6000fffe03f */
[----:B------:R-:W-:Y:S02]  /*42290*/  @!UPT UIADD3 URZ, URZ, URZ, URZ ;  /* 0x0000003f3f3ff290 */ /* 0x000fe4000fffe03f */
[----:B------:R-:W-:Y:S02]  /*422a0*/  IMAD.MOV.U32 R56, RZ, RZ, R75 ;  /* 0x000000ffff387224 */ /* 0x000fe400078e004b */
[----:B------:R-:W-:Y:S02]  /*422b0*/  IMAD.MOV.U32 R49, RZ, RZ, R74 ;  /* 0x000000ffff317224 */ /* 0x000fe400078e004a */
[----:B------:R-:W-:Y:S02]  /*422c0*/  IMAD.MOV.U32 R45, RZ, RZ, R72 ;  /* 0x000000ffff2d7224 */ /* 0x000fe400078e0048 */
[----:B------:R-:W-:Y:S02]  /*422d0*/  IMAD.MOV.U32 R48, RZ, RZ, R73 ;  /* 0x000000ffff307224 */ /* 0x000fe400078e0049 */
[----:B------:R-:W2:Y:S04]  /*422e0*/  LDL.LU.64 R72, [R1+0xc40] ;  /* 0x000c400001487983 */ /* 0x000ea80000300a00 */
[----:B------:R-:W2:Y:S01]  /*422f0*/  LDL.LU.64 R74, [R1+0xc48] ;  /* 0x000c4800014a7983 */ /* 0x000ea20000300a00 */
[----:B------:R-:W-:Y:S03]  /*42300*/  HMMA.1688.F32.TF32 R68, R240, R32, R68 ;  /* 0x00000020f044723c */ /* 0x000fe60000081044 */
[----:B------:R-:W-:Y:S04]  /*42310*/  STL [R1+0x3324], R56 ;  /* 0x0033243801007387 */ /* 0x000fe80000100800 */
[----:B------:R1:W-:Y:S04]  /*42320*/  STL [R1+0x3320], R49 ;  /* 0x0033203101007387 */ /* 0x0003e80000100800 */
[----:B------:R1:W-:Y:S04]  /*42330*/  STL [R1+0x331c], R48 ;  /* 0x00331c3001007387 */ /* 0x0003e80000100800 */
[----:B------:R1:W-:Y:S09]  /*42340*/  STL [R1+0x3318], R45 ;  /* 0x0033182d01007387 */ /* 0x0003f20000100800 */
[----:B-1----:R-:W-:-:S02]  /*42350*/  IMAD.MOV.U32 R52, RZ, RZ, R68 ;  /* 0x000000ffff347224 */ /* 0x002fc400078e0044 */
[----:B---3--:R-:W-:Y:S02]  /*42360*/  IMAD.MOV.U32 R60, RZ, RZ, R69 ;  /* 0x000000ffff3c7224 */ /* 0x008fe400078e0045 */
[----:B------:R-:W-:Y:S01]  /*42370*/  IMAD.MOV.U32 R57, RZ, RZ, R70 ;  /* 0x000000ffff397224 */ /* 0x000fe200078e0046 */
[----:B------:R-:W3:Y:S01]  /*42380*/  LDL.LU.64 R68, [R1+0xc20] ;  /* 0x000c200001447983 */ /* 0x000ee20000300a00 */
[----:B------:R-:W-:-:S03]  /*42390*/  IMAD.MOV.U32 R44, RZ, RZ, R71 ;  /* 0x000000ffff2c7224 */ /* 0x000fc600078e0047 */
[----:B------:R-:W3:Y:S01]  /*423a0*/  LDL.LU.64 R70, [R1+0xc28] ;  /* 0x000c280001467983 */ /* 0x000ee20000300a00 */
[----:B------:R-:W-:Y:S03]  /*423b0*/  HMMA.1688.F32.TF32 R84, R240, R28, R84 ;  /* 0x0000001cf054723c */ /* 0x000fe60000081054 */
[----:B------:R-:W-:Y:S04]  /*423c0*/  STL [R1+0x3334], R44 ;  /* 0x0033342c01007387 */ /* 0x000fe80000100800 */
[----:B------:R-:W-:Y:S04]  /*423d0*/  STL [R1+0x3330], R57 ;  /* 0x0033303901007387 */ /* 0x000fe80000100800 */
[----:B------:R-:W-:Y:S04]  /*423e0*/  STL [R1+0x332c], R60 ;  /* 0x00332c3c01007387 */ /* 0x000fe80000100800 */
[----:B------:R-:W-:Y:S09]  /*423f0*/  STL [R1+0x3328], R52 ;  /* 0x0033283401007387 */ /* 0x000ff20000100800 */
[----:B------:R-:W-:Y:S01]  /*42400*/  IMAD.MOV.U32 R37, RZ, RZ, R86 ;  /* 0x000000ffff257224 */ /* 0x000fe200078e0056 */
[----:B------:R-:W-:Y:S01]  /*42410*/  MOV R40, R85 ;  /* 0x0000005500287202 */ /* 0x000fe20000000f00 */
[----:B------:R-:W-:-:S03]  /*42420*/  IMAD.MOV.U32 R41, RZ, RZ, R84 ;  /* 0x000000ffff297224 */ /* 0x000fc600078e0054 */
[----:B------:R1:W-:Y:S04]  /*42430*/  STL [R1+0x3340], R37 ;  /* 0x0033402501007387 */ /* 0x0003e80000100800 */
[----:B------:R1:W-:Y:S04]  /*42440*/  STL [R1+0x333c], R40 ;  /* 0x00333c2801007387 */ /* 0x0003e80000100800 */
[----:B------:R1:W-:Y:S04]  /*42450*/  STL [R1+0x3338], R41 ;  /* 0x0033382901007387 */ /* 0x0003e80000100800 */
[----:B------:R-:W3:Y:S04]  /*42460*/  LDL.LU R38, [R1+0x35d4] ;  /* 0x0035d40001267983 */ /* 0x000ee80000300800 */
[----:B------:R-:W3:Y:S04]  /*42470*/  LDL.LU R39, [R1+0x35d0] ;  /* 0x0035d00001277983 */ /* 0x000ee80000300800 */
[----:B------:R-:W3:Y:S04]  /*42480*/  LDL.LU R35, [R1+0x35cc] ;  /* 0x0035cc0001237983 */ /* 0x000ee80000300800 */
[----:B------:R-:W3:Y:S01]  /*42490*/  LDL.LU R34, [R1+0x35c8] ;  /* 0x0035c80001227983 */ /* 0x000ee20000300800 */
[----:B------:R-:W-:-:S02]  /*424a0*/  IMAD.MOV.U32 R36, RZ, RZ, R87 ;  /* 0x000000ffff247224 */ /* 0x000fc400078e0057 */
[----:B------:R-:W-:Y:S02]  /*424b0*/  IMAD.MOV.U32 R86, RZ, RZ, R27 ;  /* 0x000000ffff567224 */ /* 0x000fe400078e001b */
[----:B------:R-:W-:Y:S01]  /*424c0*/  IMAD.MOV.U32 R87, RZ, RZ, R26 ;  /* 0x000000ffff577224 */ /* 0x000fe200078e001a */
[----:B----4-:R-:W-:Y:S11]  /*424d0*/  HMMA.1688.F32.TF32 R80, R240, R24, R80 ;  /* 0x00000018f050723c */ /* 0x010ff60000081050 */
[----:B------:R-:W-:Y:S11]  /*424e0*/  @!UPT UIADD3 URZ, URZ, URZ, URZ ;  /* 0x0000003f3f3ff290 */ /* 0x000ff6000fffe03f */
[----:B------:R-:W-:Y:S02]  /*424f0*/  @!UPT UIADD3 URZ, URZ, URZ, URZ ;  /* 0x0000003f3f3ff290 */ /* 0x000fe4000fffe03f */
[----:B------:R-:W-:Y:S02]  /*42500*/  IMAD.MOV.U32 R49, RZ, RZ, R80 ;  /* 0x000000ffff317224 */ /* 0x000fe400078e0050 */
[----:B------:R-:W-:Y:S02]  /*42510*/  IMAD.MOV.U32 R48, RZ, RZ, R81 ;  /* 0x000000ffff307224 */ /* 0x000fe400078e0051 */
[----:B------:R-:W-:Y:S02]  /*42520*/  IMAD.MOV.U32 R80, RZ, RZ, R47 ;  /* 0x000000ffff507224 */ /* 0x000fe400078e002f */
[----:B------:R-:W-:Y:S02]  /*42530*/  IMAD.MOV.U32 R45, RZ, RZ, R82 ;  /* 0x000000ffff2d7224 */ /* 0x000fe400078e0052 */
[----:B------:R-:W-:Y:S02]  /*42540*/  IMAD.MOV.U32 R81, RZ, RZ, R46 ;  /* 0x000000ffff517224 */ /* 0x000fe400078e002e */
[----:B------:R-:W-:-:S02]  /*42550*/  IMAD.MOV.U32 R53, RZ, RZ, R83 ;  /* 0x000000ffff357224 */ /* 0x000fc400078e0053 */
[----:B------:R-:W-:Y:S01]  /*42560*/  IMAD.MOV.U32 R82, RZ, RZ, R43 ;  /* 0x000000ffff527224 */ /* 0x000fe200078e002b */
[C---:B--2---:R-:W-:Y:S01]  /*42570*/  HMMA.1688.F32.TF32 R72, R240.reuse, R16, R72 ;  /* 0x00000010f048723c */ /* 0x044fe20000081048 */
[----:B------:R-:W-:Y:S11]  /*42580*/  IMAD.MOV.U32 R83, RZ, RZ, R42 ;  /* 0x000000ffff537224 */ /* 0x000ff600078e002a */
[----:B------:R-:W-:Y:S11]  /*42590*/  @!UPT UIADD3 URZ, URZ, URZ, URZ ;  /* 0x0000003f3f3ff290 */ /* 0x000ff6000fffe03f */
[----:B------:R-:W-:Y:S01]  /*425a0*/  @!UPT UIADD3 URZ, URZ, URZ, URZ ;  /* 0x0000003f3f3ff290 */ /* 0x000fe2000fffe03f */
[----:B-1----:R-:W-:Y:S01]  /*425b0*/  IMAD.MOV.U32 R37, RZ, RZ, R72 ;  /* 0x000000ffff257224 */ /* 0x002fe200078e0048 */
[----:B---3--:R-:W-:Y:S01]  /*425c0*/  HMMA.1688.F32.TF32 R68, R240, R12, R68 ;  /* 0x0000000cf044723c */ /* 0x008fe20000081044 */
[----:B------:R-:W-:Y:S01]  /*425d0*/  IMAD.MOV.U32 R40, RZ, RZ, R73 ;  /* 0x000000ffff287224 */ /* 0x000fe200078e0049 */
[----:B------:R-:W-:Y:S01]  /*425e0*/  MOV R73, R54 ;  /* 0x0000003600497202 */ /* 0x000fe20000000f00 */
[----:B------:R-:W-:Y:S02]  /*425f0*/  IMAD.MOV.U32 R72, RZ, RZ, R55 ;  /* 0x000000ffff487224 */ /* 0x000fe400078e0037 */
[----:B------:R-:W-:Y:S02]  /*42600*/  IMAD.MOV.U32 R41, RZ, RZ, R74 ;  /* 0x000000ffff297224 */ /* 0x000fe400078e004a */
[----:B------:R-:W-:Y:S02]  /*42610*/  IMAD.MOV.U32 R44, RZ, RZ, R75 ;  /* 0x000000ffff2c7224 */ /* 0x000fe400078e004b */
[----:B------:R-:W-:-:S02]  /*42620*/  IMAD.MOV.U32 R74, RZ, RZ, R51 ;  /* 0x000000ffff4a7224 */ /* 0x000fc400078e0033 */
[----:B------:R-:W-:Y:S11]  /*42630*/  IMAD.MOV.U32 R75, RZ, RZ, R50 ;  /* 0x000000ffff4b7224 */ /* 0x000ff600078e0032 */
[----:B------:R-:W-:Y:S02]  /*42640*/  @!UPT UIADD3 URZ, URZ, URZ, URZ ;  /* 0x0000003f3f3ff290 */ /* 0x000fe4000fffe03f */
[----:B------:R-:W-:Y:S02]  /*42650*/  IMAD.MOV.U32 R33, RZ, RZ, R68 ;  /* 0x000000ffff217224 */ /* 0x000fe400078e0044 */
[----:B------:R-:W-:Y:S02]  /*42660*/  IMAD.MOV.U32 R32, RZ, RZ, R69 ;  /* 0x000000ffff207224 */ /* 0x000fe400078e0045 */
[----:B------:R-:W-:Y:S02]  /*42670*/  IMAD.MOV.U32 R68, RZ, RZ, R31 ;  /* 0x000000ffff447224 */ /* 0x000fe400078e001f */
[----:B------:R-:W-:Y:S01]  /*42680*/  IMAD.MOV.U32 R29, RZ, RZ, R70 ;  /* 0x000000ffff1d7224 */ /* 0x000fe200078e0046 */
[----:B------:R-:W2:Y:S01]  /*42690*/  LDL.LU R31, [R1+0x35c4] ;  /* 0x0035c400011f7983 */ /* 0x000ea20000300800 */
[----:B------:R-:W-:Y:S02]  /*426a0*/  IMAD.MOV.U32 R69, RZ, RZ, R30 ;  /* 0x000000ffff457224 */ /* 0x000fe400078e001e */
[----:B------:R-:W-:Y:S01]  /*426b0*/  IMAD.MOV.U32 R28, RZ, RZ, R71 ;  /* 0x000000ffff1c7224 */ /* 0x000fe200078e0047 */
[----:B------:R-:W3:Y:S01]  /*426c0*/  LDL.LU R30, [R1+0x35c0] ;  /* 0x0035c000011e7983 */ /* 0x000ee20000300800 */
[----:B------:R-:W-:-:S02]  /*426d0*/  IMAD.MOV.U32 R70, RZ, RZ, R59 ;  /* 0x000000ffff467224 */ /* 0x000fc400078e003b */
[----:B------:R-:W-:Y:S01]  /*426e0*/  IMAD.MOV.U32 R71, RZ, RZ, R58 ;  /* 0x000000ffff477224 */ /* 0x000fe200078e003a */
        /* <DEDUP_REMOVED lines=9> */
[----:B------:R-:W4:Y:S04]  /*42780*/  LDL.LU R46, [R1+0x35a0] ;  /* 0x0035a000012e7983 */ /* 0x000f280000300800 */
[----:B------:R-:W4:Y:S04]  /*42790*/  LDL.LU R43, [R1+0x359c] ;  /* 0x00359c00012b7983 */ /* 0x000f280000300800 */
[----:B------:R-:W4:Y:S04]  /*427a0*/  LDL.LU R42, [R1+0x3598] ;  /* 0x00359800012a7983 */ /* 0x000f280000300800 */
[----:B------:R-:W4:Y:S04]  /*427b0*/  LDL.LU R39, [R1+0x3594] ;  /* 0x0035940001277983 */ /* 0x000f280000300800 */
[----:B------:R-:W4:Y:S04]  /*427c0*/  LDL.LU R38, [R1+0x3590] ;  /* 0x0035900001267983 */ /* 0x000f280000300800 */
[----:B------:R-:W4:Y:S04]  /*427d0*/  LDL.LU R27, [R1+0x358c] ;  /* 0x00358c00011b7983 */ /* 0x000f280000300800 */
[----:B------:R-:W4:Y:S01]  /*427e0*/  LDL.LU R26, [R1+0x3588] ;  /* 0x00358800011a7983 */ /* 0x000f220000300800 */
[----:B------:R-:W-:Y:S03]  /*427f0*/  HMMA.1688.F32.TF32 R76, R240, R20, R76 ;  /* 0x00000014f04c723c */ /* 0x000fe6000008104c */
[----:B------:R-:W4:Y:S04]  /*42800*/  LDL.LU R108, [R1+0x1040] ;  /* 0x00104000016c7983 */ /* 0x000f280000300800 */
[----:B------:R-:W4:Y:S04]  /*42810*/  LDL.LU R109, [R1+0x1044] ;  /* 0x00104400016d7983 */ /* 0x000f280000300800 */
[----:B------:R-:W4:Y:S04]  /*42820*/  LDL.LU R110, [R1+0x1048] ;  /* 0x00104800016e7983 */ /* 0x000f280000300800 */
[----:B------:R-:W4:Y:S04]  /*42830*/  LDL.LU R111, [R1+0x104c] ;  /* 0x00104c00016f7983 */ /* 0x000f280000300800 */
[----:B------:R-:W4:Y:S04]  /*42840*/  LDL.LU R104, [R1+0x1030] ;  /* 0x0010300001687983 */ /* 0x000f280000300800 */
[----:B------:R-:W4:Y:S01]  /*42850*/  LDL.LU R105, [R1+0x1034] ;  /* 0x0010340001697983 */ /* 0x000f220000300800 */
[----:B------:R-:W-:-:S02]  /*42860*/  IMAD.MOV.U32 R90, RZ, RZ, R34 ;  /* 0x000000ffff5a7224 */ /* 0x000fc400078e0022 */
[----:B------:R-:W-:Y:S02]  /*42870*/  IMAD.MOV.U32 R91, RZ, RZ, R35 ;  /* 0x000000ffff5b7224 */ /* 0x000fe400078e0023 */
[----:B------:R-:W-:Y:S02]  /*42880*/  IMAD.MOV.U32 R57, RZ, RZ, R76 ;  /* 0x000000ffff397224 */ /* 0x000fe400078e004c */
[----:B------:R-:W-:Y:S02]  /*42890*/  IMAD.MOV.U32 R60, RZ, RZ, R77 ;  /* 0x000000ffff3c7224 */ /* 0x000fe400078e004d */
[----:B------:R-:W-:Y:S02]  /*428a0*/  IMAD.MOV.U32 R76, RZ, RZ, R6 ;  /* 0x000000ffff4c7224 */ /* 0x000fe400078e0006 */
[----:B------:R-:W-:Y:S02]  /*428b0*/  IMAD.MOV.U32 R52, RZ, RZ, R78 ;  /* 0x000000ffff347224 */ /* 0x000fe400078e004e */
[----:B------:R-:W-:-:S02]  /*428c0*/  IMAD.MOV.U32 R77, RZ, RZ, R7 ;  /* 0x000000ffff4d7224 */ /* 0x000fc400078e0007 */
[----:B------:R-:W-:Y:S02]  /*428d0*/  IMAD.MOV.U32 R56, RZ, RZ, R79 ;  /* 0x000000ffff387224 */ /* 0x000fe400078e004f */
[----:B------:R-:W-:Y:S02]  /*428e0*/  IMAD.MOV.U32 R78, RZ, RZ, R10 ;  /* 0x000000ffff4e7224 */ /* 0x000fe400078e000a */
[----:B------:R-:W-:Y:S02]  /*428f0*/  IMAD.MOV.U32 R79, RZ, RZ, R66 ;  /* 0x000000ffff4f7224 */ /* 0x000fe400078e0042 */
[----:B--2---:R-:W-:Y:S02]  /*42900*/  IMAD.MOV.U32 R89, RZ, RZ, R31 ;  /* 0x000000ffff597224 */ /* 0x004fe400078e001f */
[----:B---3--:R-:W-:Y:S01]  /*42910*/  IMAD.MOV.U32 R88, RZ, RZ, R30 ;  /* 0x000000ffff587224 */ /* 0x008fe200078e001e */
[----:B----4-:R-:W-:Y:S01]  /*42920*/  MOV R95, R59 ;  /* 0x0000003b005f7202 */ /* 0x010fe20000000f00 */
        /* <DEDUP_REMOVED lines=10> */
[----:B------:R-:W-:Y:S02]  /*429d0*/  IMAD.MOV.U32 R107, RZ, RZ, R27 ;  /* 0x000000ffff6b7224 */ /* 0x000fe400078e001b */
[----:B------:R-:W-:Y:S02]  /*429e0*/  IMAD.MOV.U32 R106, RZ, RZ, R26 ;  /* 0x000000ffff6a7224 */ /* 0x000fe400078e001a */
[----:B------:R-:W2:Y:S04]  /*429f0*/  LDL.LU R26, [R1+0x3584] ;  /* 0x00358400011a7983 */ /* 0x000ea80000300800 */
[----:B------:R-:W2:Y:S01]  /*42a00*/  LDL.LU R27, [R1+0x3580] ;  /* 0x00358000011b7983 */ /* 0x000ea20000300800 */
[----:B------:R-:W-:-:S03]  /*42a10*/  IMAD.MOV.U32 R100, RZ, RZ, R38 ;  /* 0x000000ffff647224 */ /* 0x000fc600078e0026 */
[----:B------:R-:W3:Y:S04]  /*42a20*/  LDL.LU R30, [R1+0x357c] ;  /* 0x00357c00011e7983 */ /* 0x000ee80000300800 */
[----:B------:R-:W3:Y:S04]  /*42a30*/  LDL.LU R31, [R1+0x3578] ;  /* 0x00357800011f7983 */ /* 0x000ee80000300800 */
[----:B------:R-:W4:Y:S04]  /*42a40*/  LDL.LU R34, [R1+0x3574] ;  /* 0x0035740001227983 */ /* 0x000f280000300800 */
[----:B------:R-:W4:Y:S04]  /*42a50*/  LDL.LU R35, [R1+0x3570] ;  /* 0x0035700001237983 */ /* 0x000f280000300800 */
[----:B------:R-:W2:Y:S04]  /*42a60*/  LDL.LU R38, [R1+0x356c] ;  /* 0x00356c0001267983 */ /* 0x000ea80000300800 */
        /* <DEDUP_REMOVED lines=13> */
[----:B------:R-:W3:Y:S04]  /*42b40*/  LDL.LU R10, [R1+0x3534] ;  /* 0x00353400010a7983 */ /* 0x000ee80000300800 */
[----:B------:R-:W3:Y:S04]  /*42b50*/  LDL.LU R66, [R1+0x3530] ;  /* 0x0035300001427983 */ /* 0x000ee80000300800 */
[----:B------:R-:W3:Y:S04]  /*42b60*/  LDL.LU R67, [R1+0x352c] ;  /* 0x00352c0001437983 */ /* 0x000ee80000300800 */
[----:B------:R-:W3:Y:S04]  /*42b70*/  LDL.LU R62, [R1+0x3528] ;  /* 0x00352800013e7983 */ /* 0x000ee80000300800 */
[----:B------:R-:W3:Y:S04]  /*42b80*/  LDL.LU R63, [R1+0x3524] ;  /* 0x00352400013f7983 */ /* 0x000ee80000300800 */
[----:B------:R-:W3:Y:S01]  /*42b90*/  LDL.LU R11, [R1+0x3520] ;  /* 0x00352000010b7983 */ /* 0x000ee20000300800 */
[C---:B--2---:R-:W-:Y:S08]  /*42ba0*/  HMMA.1688.F32.TF32 R96, R168.reuse, R6, R96 ;  /* 0x00000006a860723c */ /* 0x044ff00000081060 */
[C---:B---3--:R-:W-:Y:S11]  /*42bb0*/  HMMA.1688.F32.TF32 R100, R168.reuse, R10, R100 ;  /* 0x0000000aa864723c */ /* 0x048ff60000081064 */
[----:B------:R-:W-:Y:S05]  /*42bc0*/  @!UPT UIADD3 URZ, URZ, URZ, URZ ;  /* 0x0000003f3f3ff290 */ /* 0x000fea000fffe03f */
[----:B------:R-:W-:Y:S01]  /*42bd0*/  IMAD.MOV.U32 R65, RZ, RZ, R98 ;  /* 0x000000ffff417224 */ /* 0x000fe200078e0062 */
[----:B------:R1:W-:Y:S01]  /*42be0*/  STL.64 [R1+0x590], R96 ;  /* 0x0005906001007387 */ /* 0x0003e20000100a00 */
[----:B------:R-:W-:Y:S02]  /*42bf0*/  IMAD.MOV.U32 R64, RZ, RZ, R99 ;  /* 0x000000ffff407224 */ /* 0x000fe400078e0063 */
[----:B-1----:R-:W-:Y:S04]  /*42c00*/  HMMA.1688.F32.TF32 R96, R168, R54, R88 ;  /* 0x00000036a860723c */ /* 0x002fe80000081058 */
[----:B------:R-:W-:Y:S02]  /*42c10*/  IMAD.MOV.U32 R25, RZ, RZ, R100 ;  /* 0x000000ffff197224 */ /* 0x000fe400078e0064 */
[----:B------:R-:W-:-:S02]  /*42c20*/  IMAD.MOV.U32 R24, RZ, RZ, R101 ;  /* 0x000000ffff187224 */ /* 0x000fc400078e0065 */
[----:B------:R-:W-:Y:S02]  /*42c30*/  IMAD.MOV.U32 R21, RZ, RZ, R102 ;  /* 0x000000ffff157224 */ /* 0x000fe400078e0066 */
[----:B------:R-:W-:Y:S02]  /*42c40*/  IMAD.MOV.U32 R20, RZ, RZ, R103 ;  /* 0x000000ffff147224 */ /* 0x000fe400078e0067 */
[C---:B------:R-:W-:Y:S08]  /*42c50*/  HMMA.1688.F32.TF32 R100, R168.reuse, R58, R92 ;  /* 0x0000003aa864723c */ /* 0x040ff0000008105c */
[C---:B------:R-:W-:Y:S08]  /*42c60*/  HMMA.1688.F32.TF32 R92, R168.reuse, R50, R84 ;  /* 0x00000032a85c723c */ /* 0x040ff00000081054 */
[C---:B------:R-:W-:Y:S08]  /*42c70*/  HMMA.1688.F32.TF32 R88, R168.reuse, R46, R80 ;  /* 0x0000002ea858723c */ /* 0x040ff00000081050 */
[C---:B------:R-:W-:Y:S08]  /*42c80*/  HMMA.1688.F32.TF32 R84, R168.reuse, R42, R76 ;  /* 0x0000002aa854723c */ /* 0x040ff0000008104c */
[C---:B------:R-:W-:Y:S08]  /*42c90*/  HMMA.1688.F32.TF32 R80, R168.reuse, R38, R72 ;  /* 0x00000026a850723c */ /* 0x040ff00000081048 */
[C---:B----4-:R-:W-:Y:S08]  /*42ca0*/  HMMA.1688.F32.TF32 R76, R168.reuse, R34, R68 ;  /* 0x00000022a84c723c */ /* 0x050ff00000081044 */
[C---:B------:R-:W-:Y:S01]  /*42cb0*/  HMMA.1688.F32.TF32 R72, R168.reuse, R30, R244 ;  /* 0x0000001ea848723c */ /* 0x040fe200000810f4 */
        /* <DEDUP_REMOVED lines=14> */
[----:B------:R-:W-:Y:S04]  /*42da0*/  STL.64 [R1+0x520], R76 ;  /* 0x0005204c01007387 */ /* 0x000fe80000100a00 */
[----:B------:R-:W-:Y:S04]  /*42db0*/  STL.64 [R1+0x528], R78 ;  /* 0x0005284e01007387 */ /* 0x000fe80000100a00 */
[----:B------:R-:W-:Y:S01]  /*42dc0*/  STL.64 [R1+0x510], R72 ;  /* 0x0005104801007387 */ /* 0x000fe20000100a00 */
[----:B------:R-:W-:-:S03]  /*42dd0*/  IMAD.MOV.U32 R245, RZ, RZ, R23 ;  /* 0x000000fffff57224 */ /* 0x000fc600078e0017 */
[----:B------:R-:W-:Y:S01]  /*42de0*/  STL.64 [R1+0x518], R74 ;  /* 0x0005184a01007387 */ /* 0x000fe20000100a00 */
[----:B------:R-:W-:-:S03]  /*42df0*/  IMAD.MOV.U32 R246, RZ, RZ, R22 ;  /* 0x000000fffff67224 */ /* 0x000fc600078e0016 */
[----:B------:R-:W2:Y:S01]  /*42e00*/  LDL.LU R15, [R1+0x351c] ;  /* 0x00351c00010f7983 */ /* 0x000ea20000300800 */
[----:B------:R-:W-:-:S03]  /*42e10*/  IMAD.MOV.U32 R247, RZ, RZ, R19 ;  /* 0x000000fffff77224 */ /* 0x000fc600078e0013 */
[----:B------:R-:W-:Y:S04]  /*42e20*/  STL.64 [R1+0x500], R68 ;  /* 0x0005004401007387 */ /* 0x000fe80000100a00 */
[----:B------:R1:W-:Y:S04]  /*42e30*/  STL.64 [R1+0x508], R70 ;  /* 0x0005084601007387 */ /* 0x0003e80000100a00 */
[----:B------:R-:W3:Y:S04]  /*42e40*/  LDL.LU R23, [R1+0x3518] ;  /* 0x0035180001177983 */ /* 0x000ee80000300800 */
[----:B------:R-:W4:Y:S04]  /*42e50*/  LDL.LU R22, [R1+0x3514] ;  /* 0x0035140001167983 */ /* 0x000f280000300800 */
[----:B------:R-:W2:Y:S01]  /*42e60*/  LDL.LU R19, [R1+0x3510] ;  /* 0x0035100001137983 */ /* 0x000ea20000300800 */
[----:B-1----:R-:W-:Y:S01]  /*42e70*/  IMAD.MOV.U32 R70, RZ, RZ, R18 ;  /* 0x000000ffff467224 */ /* 0x002fe200078e0012 */
[----:B------:R-:W-:-:S02]  /*42e80*/  MOV R71, R14 ;  /* 0x0000000e00477202 */ /* 0x000fc40000000f00 */
[----:B------:R-:W2:Y:S04]  /*42e90*/  LDL.LU R68, [R1+0xbe0] ;  /* 0x000be00001447983 */ /* 0x000ea80000300800 */
[----:B------:R-:W3:Y:S04]  /*42ea0*/  LDL.LU R69, [R1+0xbe4] ;  /* 0x000be40001457983 */ /* 0x000ee80000300800 */
[----:B------:R-:W3:Y:S04]  /*42eb0*/  LDL.LU R18, [R1+0x350c] ;  /* 0x00350c0001127983 */ /* 0x000ee80000300800 */
[----:B------:R-:W3:Y:S01]  /*42ec0*/  LDL.LU R14, [R1+0x3508] ;  /* 0x00350800010e7983 */ /* 0x000ee20000300800 */
[----:B------:R-:W-:Y:S03]  /*42ed0*/  HMMA.1688.F32.TF32 R104, R168, R62, R104 ;  /* 0x0000003ea868723c */ /* 0x000fe60000081068 */
        /* <DEDUP_REMOVED lines=15> */
[----:B------:R-:W3:Y:S01]  /*42fd0*/  LDL.LU R99, [R1+0xedc] ;  /* 0x000edc0001637983 */ /* 0x000ee20000300800 */
[----:B------:R-:W-:-:S03]  /*42fe0*/  IMAD.MOV.U32 R17, RZ, RZ, R104 ;  /* 0x000000ffff117224 */ /* 0x000fc600078e0068 */
[----:B------:R-:W3:Y:S01]  /*42ff0*/  LDL.LU R100, [R1+0xee0] ;  /* 0x000ee00001647983 */ /* 0x000ee20000300800 */
[----:B------:R-:W-:-:S03]  /*43000*/  IMAD.MOV.U32 R16, RZ, RZ, R105 ;  /* 0x000000ffff107224 */ /* 0x000fc600078e0069 */
[----:B------:R-:W3:Y:S01]  /*43010*/  LDL.LU R101, [R1+0xee4] ;  /* 0x000ee40001657983 */ /* 0x000ee20000300800 */
[----:B------:R-:W-:-:S03]  /*43020*/  IMAD.MOV.U32 R13, RZ, RZ, R106 ;  /* 0x000000ffff0d7224 */ /* 0x000fc600078e006a */
[----:B------:R-:W3:Y:S01]  /*43030*/  LDL.LU R102, [R1+0xee8] ;  /* 0x000ee80001667983 */ /* 0x000ee20000300800 */
[----:B------:R-:W-:-:S03]  /*43040*/  IMAD.MOV.U32 R12, RZ, RZ, R107 ;  /* 0x000000ffff0c7224 */ /* 0x000fc600078e006b */
        /* <DEDUP_REMOVED lines=58> */
[----:B--2---:R-:W-:-:S03]  /*433f0*/  IMAD.MOV.U32 R72, RZ, RZ, R19 ;  /* 0x000000ffff487224 */ /* 0x004fc600078e0013 */
[----:B------:R-:W2:Y:S01]  /*43400*/  LDL.LU R76, [R1+0xe90] ;  /* 0x000e9000014c7983 */ /* 0x000ea20000300800 */
[----:B----4-:R-:W-:-:S03]  /*43410*/  IMAD.MOV.U32 R73, RZ, RZ, R22 ;  /* 0x000000ffff497224 */ /* 0x010fc600078e0016 */
[----:B------:R-:W2:Y:S01]  /*43420*/  LDL.LU R77, [R1+0xe94] ;  /* 0x000e9400014d7983 */ /* 0x000ea20000300800 */
[----:B---3--:R-:W-:Y:S02]  /*43430*/  IMAD.MOV.U32 R79, RZ, RZ, R18 ;  /* 0x000000ffff4f7224 */ /* 0x008fe400078e0012 */
[----:B------:R-:W-:Y:S02]  /*43440*/  IMAD.MOV.U32 R78, RZ, RZ, R14 ;  /* 0x000000ffff4e7224 */ /* 0x000fe400078e000e */
[----:B------:R-:W3:Y:S01]  /*43450*/  LDL.LU R14, [R1+0x3504] ;  /* 0x00350400010e7983 */ /* 0x000ee20000300800 */
[----:B------:R-:W-:-:S03]  /*43460*/  IMAD.MOV.U32 R74, RZ, RZ, R23 ;  /* 0x000000ffff4a7224 */ /* 0x000fc600078e0017 */
[----:B------:R-:W4:Y:S01]  /*43470*/  LDL.LU R18, [R1+0x3500] ;  /* 0x0035000001127983 */ /* 0x000f220000300800 */
[----:B------:R-:W-:-:S03]  /*43480*/  IMAD.MOV.U32 R75, RZ, RZ, R15 ;  /* 0x000000ffff4b7224 */ /* 0x000fc600078e000f */
[----:B------:R-:W4:Y:S04]  /*43490*/  LDL.LU R19, [R1+0x34fc] ;  /* 0x0034fc0001137983 */ /* 0x000f280000300800 */
[----:B------:R-:W2:Y:S04]  /*434a0*/  LDL.LU R22, [R1+0x34f8] ;  /* 0x0034f80001167983 */ /* 0x000ea80000300800 */
[----:B------:R-:W2:Y:S04]  /*434b0*/  LDL.LU R23, [R1+0x34f4] ;  /* 0x0034f40001177983 */ /* 0x000ea80000300800 */
[----:B------:R-:W3:Y:S04]  /*434c0*/  LDL.LU R15, [R1+0x34f0] ;  /* 0x0034f000010f7983 */ /* 0x000ee80000300800 */
[----:B------:R-:W3:Y:S04]  /*434d0*/  LDL.LU R248, [R1+0xbc0] ;  /* 0x000bc00001f87983 */ /* 0x000ee80000300800 */
[----:B------:R-:W3:Y:S04]  /*434e0*/  LDL.LU R249, [R1+0xbc4] ;  /* 0x000bc40001f97983 */ /* 0x000ee80000300800 */
[----:B------:R-:W3:Y:S04]  /*434f0*/  LDL.LU R250, [R1+0xbc8] ;  /* 0x000bc80001fa7983 */ /* 0x000ee80000300800 */
[----:B------:R-:W3:Y:S01]  /*43500*/  LDL.LU R251, [R1+0xbcc] ;  /* 0x000bcc0001fb7983 */ /* 0x000ee20000300800 */
        /* <DEDUP_REMOVED lines=11> */
[----:B------:R-:W-:Y:S08]  /*435c0*/  HMMA.1688.F32.TF32 R108, R236, R46, R108 ;  /* 0x0000002eec6c723c */ /* 0x000ff0000008106c */
[C---:B----4-:R-:W-:Y:S08]  /*435d0*/  HMMA.1688.F32.TF32 R144, R168.reuse, R18, R144 ;  /* 0x00000012a890723c */ /* 0x050ff00000081090 */
[C---:B--2---:R-:W-:Y:S08]  /*435e0*/  HMMA.1688.F32.TF32 R148, R168.reuse, R22, R148 ;  /* 0x00000016a894723c */ /* 0x044ff00000081094 */
[----:B---3--:R-:W-:Y:S01]  /*435f0*/  HMMA.1688.F32.TF32 R140, R168, R14, R140 ;  /* 0x0000000ea88c723c */ /* 0x008fe2000008108c */
[----:B------:R-:W-:Y:S04]  /*43600*/  LDS R168, [R61+0xa2100] ;  /* 0x0a2100003da87984 */ /* 0x000fe80000000800 */
[----:B------:R-:W-:Y:S04]  /*43610*/  LDS R170, [R61+0xa3100] ;  /* 0x0a3100003daa7984 */ /* 0x000fe80000000800 */
[----:B------:R-:W-:Y:S04]  /*43620*/  LDS R169, [R3+0xa2100] ;  /* 0x0a21000003a97984 */ /* 0x000fe80000000800 */
[----:B------:R-:W1:Y:S04]  /*43630*/  LDS R171, [R3+0xa3100] ;  /* 0x0a31000003ab7984 */ /* 0x000e680000000800 */
[----:B------:R-:W-:Y:S04]  /*43640*/  STL.64 [R1+0x4f0], R148 ;  /* 0x0004f09401007387 */ /* 0x000fe80000100a00 */
[----:B------:R-:W-:Y:S01]  /*43650*/  STL.64 [R1+0x4f8], R150 ;  /* 0x0004f89601007387 */ /* 0x000fe20000100a00 */
[C---:B------:R-:W-:Y:S03]  /*43660*/  HMMA.1688.F32.TF32 R92, R236.reuse, R30, R92 ;  /* 0x0000001eec5c723c */ /* 0x040fe6000008105c */
[----:B------:R-:W-:Y:S04]  /*43670*/  STL.64 [R1+0x4e0], R144 ;  /* 0x0004e09001007387 */ /* 0x000fe80000100a00 */
[----:B------:R-:W-:Y:S04]  /*43680*/  STL.64 [R1+0x4e8], R146 ;  /* 0x0004e89201007387 */ /* 0x000fe80000100a00 */
[----:B------:R-:W-:Y:S04]  /*43690*/  STL.64 [R1+0x4c0], R140 ;  /* 0x0004c08c01007387 */ /* 0x000fe80000100a00 */
[----:B------:R-:W-:Y:S01]  /*436a0*/  STL.64 [R1+0x4c8], R142 ;  /* 0x0004c88e01007387 */ /* 0x000fe20000100a00 */
[C---:B------:R-:W-:Y:S03]  /*436b0*/  HMMA.1688.F32.TF32 R84, R236.reuse, R22, R84 ;  /* 0x00000016ec54723c */ /* 0x040fe60000081054 */
[----:B------:R-:W-:Y:S04]  /*436c0*/  STL.64 [R1+0x6b0], R136 ;  /* 0x0006b08801007387 */ /* 0x000fe80000100a00 */
[----:B------:R-:W-:Y:S01]  /*436d0*/  STL.64 [R1+0x6b8], R138 ;  /* 0x0006b88a01007387 */ /* 0x000fe20000100a00 */
[C---:B------:R-:W-:Y:S03]  /*436e0*/  HMMA.1688.F32.TF32 R80, R236.reuse, R18, R80 ;  /* 0x00000012ec50723c */ /* 0x040fe60000081050 */
[----:B------:R-:W-:Y:S04]  /*436f0*/  STL.64 [R1+0x6a0], R132 ;  /* 0x0006a08401007387 */ /* 0x000fe80000100a00 */
[----:B------:R-:W-:Y:S01]  /*43700*/  STL.64 [R1+0x6a8], R134 ;  /* 0x0006a88601007387 */ /* 0x000fe20000100a00 */
[----:B------:R-:W-:Y:S03]  /*43710*/  HMMA.1688.F32.TF32 R76, R236, R14, R76 ;  /* 0x0000000eec4c723c */ /* 0x000fe6000008104c */
[----:B------:R-:W-:Y:S04]  /*43720*/  STL.64 [R1+0x690], R128 ;  /* 0x0006908001007387 */ /* 0x000fe80000100a00 */
[----:B------:R-:W-:Y:S01]  /*43730*/  STL.64 [R1+0x698], R130 ;  /* 0x0006988201007387 */ /* 0x000fe20000100a00 */
[C---:B-1----:R-:W-:Y:S03]  /*43740*/  HMMA.1688.F32.TF32 R72, R168.reuse, R66, R72 ;  /* 0x00000042a848723c */ /* 0x042fe60000081048 */
        /* <DEDUP_REMOVED lines=25> */
[----:B------:R-:W-:Y:S04]  /*438e0*/  STL.64 [R1+0x4d0], R76 ;  /* 0x0004d04c01007387 */ /* 0x000fe80000100a00 */
[----:B------:R1:W-:Y:S04]  /*438f0*/  STL.64 [R1+0x4d8], R78 ;  /* 0x0004d84e01007387 */ /* 0x0003e80000100a00 */
[----:B------:R-:W-:Y:S04]  /*43900*/  STL.64 [R1+0x6d0], R72 ;  /* 0x0006d04801007387 */ /* 0x000fe80000100a00 */
[----:B------:R2:W-:Y:S01]  /*43910*/  STL.64 [R1+0x6d8], R74 ;  /* 0x0006d84a01007387 */ /* 0x0005e20000100a00 */
[C---:B-1----:R-:W-:Y:S03]  /*43920*/  HMMA.1688.F32.TF32 R76, R168.reuse, R10, R244 ;  /* 0x0000000aa84c723c */ /* 0x042fe600000810f4 */
[----:B------:R-:W-:Y:S04]  /*43930*/  LDS R236, [R61+0xa2180] ;  /* 0x0a2180003dec7984 */ /* 0x000fe80000000800 */
[----:B------:R-:W-:Y:S01]  /*43940*/  LDS R238, [R61+0xa3180] ;  /* 0x0a3180003dee7984 */ /* 0x000fe20000000800 */
[C---:B--2---:R-:W-:Y:S03]  /*43950*/  HMMA.1688.F32.TF32 R72, R168.reuse, R6, R248 ;  /* 0x00000006a848723c */ /* 0x044fe600000810f8 */
[----:B------:R1:W-:Y:S04]  /*43960*/  STL.64 [R1+0x6f0], R68 ;  /* 0x0006f04401007387 */ /* 0x0003e80000100a00 */
[----:B------:R2:W-:Y:S04]  /*43970*/  STL.64 [R1+0x6f8], R70 ;  /* 0x0006f84601007387 */ /* 0x0005e80000100a00 */
[----:B------:R-:W-:Y:S04]  /*43980*/  LDS R237, [R3+0xa2180] ;  /* 0x0a21800003ed7984 */ /* 0x000fe80000000800 */
[----:B-1----:R-:W3:Y:S04]  /*43990*/  LDL.LU R68, [R1+0x10] ;  /* 0x0000100001447983 */ /* 0x002ee80000300800 */
[----:B------:R-:W-:Y:S04]  /*439a0*/  STL.64 [R1+0x700], R76 ;  /* 0x0007004c01007387 */ /* 0x000fe80000100a00 */
[----:B------:R-:W-:Y:S04]  /*439b0*/  STL.64 [R1+0x708], R78 ;  /* 0x0007084e01007387 */ /* 0x000fe80000100a00 */
[----:B------:R1:W-:Y:S04]  /*439c0*/  STL.64 [R1+0x710], R72 ;  /* 0x0007104801007387 */ /* 0x0003e80000100a00 */
[----:B------:R4:W-:Y:S04]  /*439d0*/  STL.64 [R1+0x718], R74 ;  /* 0x0007184a01007387 */ /* 0x0009e80000100a00 */
[----:B------:R-:W3:Y:S04]  /*439e0*/  LDL.LU R69, [R1+0x14] ;  /* 0x0000140001457983 */ /* 0x000ee80000300800 */
[----:B--2---:R-:W3:Y:S04]  /*439f0*/  LDL.LU R70, [R1+0x18] ;  /* 0x0000180001467983 */ /* 0x004ee80000300800 */
[----:B------:R-:W3:Y:S04]  /*43a00*/  LDL.LU R71, [R1+0x1c] ;  /* 0x00001c0001477983 */ /* 0x000ee80000300800 */
[----:B-1----:R-:W2:Y:S04]  /*43a10*/  LDL.LU R72, [R1+0x20] ;  /* 0x0000200001487983 */ /* 0x002ea80000300800 */
[----:B------:R-:W2:Y:S04]  /*43a20*/  LDL.LU R73, [R1+0x24] ;  /* 0x0000240001497983 */ /* 0x000ea80000300800 */
[----:B----4-:R-:W2:Y:S04]  /*43a30*/  LDL.LU R74, [R1+0x28] ;  /* 0x00002800014a7983 */ /* 0x010ea80000300800 */
[----:B------:R-:W2:Y:S04]  /*43a40*/  LDL.LU R75, [R1+0x2c] ;  /* 0x00002c00014b7983 */ /* 0x000ea80000300800 */
[----:B------:R-:W4:Y:S04]  /*43a50*/  LDL.LU R76, [R1+0x30] ;  /* 0x00003000014c7983 */ /* 0x000f280000300800 */
[----:B------:R-:W4:Y:S04]  /*43a60*/  LDL.LU R77, [R1+0x34] ;  /* 0x00003400014d7983 */ /* 0x000f280000300800 */
        /* <DEDUP_REMOVED lines=94> */
[----:B------:R-:W4:Y:S04]  /*44050*/  LDL.LU R244, [R1] ;  /* 0x0000000001f47983 */ /* 0x000f280000300800 */
[----:B------:R-:W4:Y:S04]  /*44060*/  LDL.LU R245, [R1+0x4] ;  /* 0x0000040001f57983 */ /* 0x000f280000300800 */
[----:B------:R-:W4:Y:S04]  /*44070*/  LDL.LU R246, [R1+0x8] ;  /* 0x0000080001f67983 */ /* 0x000f280000300800 */
[----:B------:R-:W4:Y:S04]  /*44080*/  LDL.LU R247, [R1+0xc] ;  /* 0x00000c0001f77983 */ /* 0x000f280000300800 */
[----:B------:R-:W1:Y:S01]  /*44090*/  LDS R239, [R3+0xa3180] ;  /* 0x0a31800003ef7984 */ /* 0x000e620000000800 */
[C---:B--2---:R-:W-:Y:S08]  /*440a0*/  HMMA.1688.F32.TF32 R248, R168.reuse, R38, R248 ;  /* 0x00000026a8f8723c */ /* 0x044ff000000810f8 */
[C---:B---3--:R-:W-:Y:S08]  /*440b0*/  HMMA.1688.F32.TF32 R144, R168.reuse, R42, R144 ;  /* 0x0000002aa890723c */ /* 0x048ff00000081090 */
[C---:B----4-:R-:W-:Y:S08]  /*440c0*/  HMMA.1688.F32.TF32 R148, R168.reuse, R46, R148 ;  /* 0x0000002ea894723c */ /* 0x050ff00000081094 */
[C---:B------:R-:W-:Y:S08]  /*440d0*/  HMMA.1688.F32.TF32 R156, R168.reuse, R54, R156 ;  /* 0x00000036a89c723c */ /* 0x040ff0000008109c */
[C---:B------:R-:W-:Y:S08]  /*440e0*/  HMMA.1688.F32.TF32 R160, R168.reuse, R58, R160 ;  /* 0x0000003aa8a0723c */ /* 0x040ff000000810a0 */
[C---:B------:R-:W-:Y:S11]  /*440f0*/  HMMA.1688.F32.TF32 R152, R168.reuse, R50, R152 ;  /* 0x00000032a898723c */ /* 0x040ff60000081098 */
[----:B------:R-:W-:Y:S04]  /*44100*/  @!UPT UIADD3 URZ, URZ, URZ, URZ ;  /* 0x0000003f3f3ff290 */ /* 0x000fe8000fffe03f */
        /* <DEDUP_REMOVED lines=12> */
[----:B------:R-:W-:Y:S04]  /*441d0*/  STL.64 [R1+0x790], R148 ;  /* 0x0007909401007387 */ /* 0x000fe80000100a00 */
[----:B------:R1:W-:Y:S04]  /*441e0*/  STL.64 [R1+0x798], R150 ;  /* 0x0007989601007387 */ /* 0x0003e80000100a00 */
[----:B-1----:R-:W2:Y:S04]  /*441f0*/  LDL.LU.64 R150, [R1+0x34b8] ;  /* 0x0034b80001967983 */ /* 0x002ea80000300a00 */
[----:B------:R-:W2:Y:S04]  /*44200*/  LDL.LU.64 R148, [R1+0x34b0] ;  /* 0x0034b00001947983 */ /* 0x000ea80000300a00 */
[----:B------:R-:W-:Y:S04]  /*44210*/  STL.64 [R1+0x7a0], R144 ;  /* 0x0007a09001007387 */ /* 0x000fe80000100a00 */
[----:B------:R1:W-:Y:S04]  /*44220*/  STL.64 [R1+0x7a8], R146 ;  /* 0x0007a89201007387 */ /* 0x0003e80000100a00 */
[----:B-1----:R-:W2:Y:S04]  /*44230*/  LDL.LU.64 R146, [R1+0x34a8] ;  /* 0x0034a80001927983 */ /* 0x002ea80000300a00 */
[----:B------:R-:W2:Y:S04]  /*44240*/  LDL.LU.64 R144, [R1+0x34a0] ;  /* 0x0034a00001907983 */ /* 0x000ea80000300a00 */
[----:B------:R-:W-:Y:S04]  /*44250*/  STL.64 [R1+0x7b0], R248 ;  /* 0x0007b0f801007387 */ /* 0x000fe80000100a00 */
[----:B------:R1:W-:Y:S04]  /*44260*/  STL.64 [R1+0x7b8], R250 ;  /* 0x0007b8fa01007387 */ /* 0x0003e80000100a00 */
[----:B-1----:R-:W2:Y:S04]  /*44270*/  LDL.LU.64 R250, [R1+0x3498] ;  /* 0x0034980001fa7983 */ /* 0x002ea80000300a00 */
[----:B------:R-:W2:Y:S01]  /*44280*/  LDL.LU.64 R248, [R1+0x3490] ;  /* 0x0034900001f87983 */ /* 0x000ea20000300a00 */
[C---:B------:R-:W-:Y:S08]  /*44290*/  HMMA.1688.F32.TF32 R240, R168.reuse, R34, R240 ;  /* 0x00000022a8f0723c */ /* 0x040ff000000810f0 */
[C---:B------:R-:W-:Y:S08]  /*442a0*/  HMMA.1688.F32.TF32 R140, R168.reuse, R30, R140 ;  /* 0x0000001ea88c723c */ /* 0x040ff0000008108c */
[C---:B------:R-:W-:Y:S08]  /*442b0*/  HMMA.1688.F32.TF32 R136, R168.reuse, R26, R136 ;  /* 0x0000001aa888723c */ /* 0x040ff00000081088 */
[C---:B------:R-:W-:Y:S08]  /*442c0*/  HMMA.1688.F32.TF32 R132, R168.reuse, R22, R132 ;  /* 0x00000016a884723c */ /* 0x040ff00000081084 */
[C---:B------:R-:W-:Y:S08]  /*442d0*/  HMMA.1688.F32.TF32 R128, R168.reuse, R18, R128 ;  /* 0x00000012a880723c */ /* 0x040ff00000081080 */
        /* <DEDUP_REMOVED lines=13> */
[----:B------:R-:W-:Y:S04]  /*443b0*/  LDS R168, [R61+0xa2200] ;  /* 0x0a2200003da87984 */ /* 0x000fe80000000800 */
[----:B------:R-:W-:Y:S01]  /*443c0*/  LDS R170, [R61+0xa3200] ;  /* 0x0a3200003daa7984 */ /* 0x000fe20000000800 */
[C---:B-1----:R-:W-:Y:S03]  /*443d0*/  HMMA.1688.F32.TF32 R124, R236.reuse, R66, R120 ;  /* 0x00000042ec7c723c */ /* 0x042fe60000081078 */
[----:B------:R-:W-:Y:S04]  /*443e0*/  LDS R169, [R3+0xa2200] ;  /* 0x0a22000003a97984 */ /* 0x000fe80000000800 */
[----:B------:R-:W-:Y:S01]  /*443f0*/  LDS R171, [R3+0xa3200] ;  /* 0x0a32000003ab7984 */ /* 0x000fe20000000800 */
[C---:B------:R-:W-:Y:S08]  /*44400*/  HMMA.1688.F32.TF32 R120, R236.reuse, R62, R116 ;  /* 0x0000003eec78723c */ /* 0x040ff00000081074 */
        /* <DEDUP_REMOVED lines=39> */
[----:B------:R-:W3:Y:S04]  /*44680*/  LDL.LU R240, [R1+0x160] ;  /* 0x0001600001f07983 */ /* 0x000ee80000300800 */
[----:B------:R-:W-:Y:S04]  /*44690*/  STL.64 [R1+0x1040], R72 ;  /* 0x0010404801007387 */ /* 0x000fe80000100a00 */
[----:B------:R-:W-:Y:S04]  /*446a0*/  STL.64 [R1+0x1048], R74 ;  /* 0x0010484a01007387 */ /* 0x000fe80000100a00 */
[----:B------:R-:W-:Y:S04]  /*446b0*/  STL.64 [R1+0x1030], R68 ;  /* 0x0010304401007387 */ /* 0x000fe80000100a00 */
[----:B------:R2:W-:Y:S04]  /*446c0*/  STL.64 [R1+0x1038], R70 ;  /* 0x0010384601007387 */ /* 0x0005e80000100a00 */
[----:B------:R-:W3:Y:S04]  /*446d0*/  LDL.LU R241, [R1+0x164] ;  /* 0x0001640001f17983 */ /* 0x000ee80000300800 */
[----:B------:R-:W3:Y:S01]  /*446e0*/  LDL.LU R242, [R1+0x168] ;  /* 0x0001680001f27983 */ /* 0x000ee20000300800 */
[----:B--2---:R-:W-:Y:S03]  /*446f0*/  HMMA.1688.F32.TF32 R68, R236, R14, R248 ;  /* 0x0000000eec44723c */ /* 0x004fe600000810f8 */
[----:B------:R-:W3:Y:S04]  /*44700*/  LDL.LU R243, [R1+0x16c] ;  /* 0x00016c0001f37983 */ /* 0x000ee80000300800 */
[----:B------:R-:W2:Y:S04]  /*44710*/  LDL.LU R244, [R1+0x180] ;  /* 0x0001800001f47983 */ /* 0x000ea80000300800 */
[----:B------:R-:W-:Y:S04]  /*44720*/  LDS R236, [R61+0xa2280] ;  /* 0x0a2280003dec7984 */ /* 0x000fe80000000800 */
[----:B------:R-:W-:Y:S04]  /*44730*/  LDS R238, [R61+0xa3280] ;  /* 0x0a3280003dee7984 */ /* 0x000fe80000000800 */
[----:B------:R-:W-:Y:S04]  /*44740*/  LDS R237, [R3+0xa2280] ;  /* 0x0a22800003ed7984 */ /* 0x000fe80000000800 */
[----:B------:R-:W1:Y:S04]  /*44750*/  LDS R239, [R3+0xa3280] ;  /* 0x0a32800003ef7984 */ /* 0x000e680000000800 */
[----:B------:R1:W-:Y:S04]  /*44760*/  STL.64 [R1+0x1010], R68 ;  /* 0x0010104401007387 */ /* 0x0003e80000100a00 */
[----:B------:R1:W-:Y:S04]  /*44770*/  STL.64 [R1+0x1018], R70 ;  /* 0x0010184601007387 */ /* 0x0003e80000100a00 */
        /* <DEDUP_REMOVED lines=75> */
[----:B-1----:R-:W4:Y:S04]  /*44c30*/  LDL.LU R68, [R1+0x190] ;  /* 0x0001900001447983 */ /* 0x002f280000300800 */
[----:B------:R-:W4:Y:S04]  /*44c40*/  LDL.LU R69, [R1+0x194] ;  /* 0x0001940001457983 */ /* 0x000f280000300800 */
[----:B------:R-:W4:Y:S04]  /*44c50*/  LDL.LU R70, [R1+0x198] ;  /* 0x0001980001467983 */ /* 0x000f280000300800 */
[----:B------:R-:W4:Y:S01]  /*44c60*/  LDL.LU R71, [R1+0x19c] ;  /* 0x00019c0001477983 */ /* 0x000f220000300800 */
[----:B------:R-:W-:-:S03]  /*44c70*/  IMAD.MOV.U32 R251, RZ, RZ, R2 ;  /* 0x000000fffffb7224 */ /* 0x000fc600078e0002 */
[----:B------:R-:W4:Y:S04]  /*44c80*/  LDL.LU R248, [R1+0x170] ;  /* 0x0001700001f87983 */ /* 0x000f280000300800 */
[----:B------:R-:W4:Y:S04]  /*44c90*/  LDL.LU R249, [R1+0x174] ;  /* 0x0001740001f97983 */ /* 0x000f280000300800 */
[----:B------:R-:W4:Y:S04]  /*44ca0*/  LDL.LU R250, [R1+0x178] ;  /* 0x0001780001fa7983 */ /* 0x000f280000300800 */
[----:B------:R-:W4:Y:S01]  /*44cb0*/  LDL.LU R2, [R1+0x3488] ;  /* 0x0034880001027983 */ /* 0x000f220000300800 */
[----:B--2---:R-:W-:Y:S08]  /*44cc0*/  HMMA.1688.F32.TF32 R72, R236, R62, R72 ;  /* 0x0000003eec48723c */ /* 0x004ff00000081048 */
[C---:B---3--:R-:W-:Y:S08]  /*44cd0*/  HMMA.1688.F32.TF32 R88, R168.reuse, R22, R88 ;  /* 0x00000016a858723c */ /* 0x048ff00000081058 */
[C---:B----4-:R-:W-:Y:S08]  /*44ce0*/  HMMA.1688.F32.TF32 R92, R168.reuse, R26, R92 ;  /* 0x0000001aa85c723c */ /* 0x050ff0000008105c */
        /* <DEDUP_REMOVED lines=9> */
[C---:B------:R-:W-:Y:S11]  /*44d80*/  HMMA.1688.F32.TF32 R132, R168.reuse, R10, R132 ;  /* 0x0000000aa884723c */ /* 0x040ff60000081084 */
[----:B------:R-:W-:Y:S04]  /*44d90*/  @!UPT UIADD3 URZ, URZ, URZ, URZ ;  /* 0x0000003f3f3ff290 */ /* 0x000fe8000fffe03f */
[----:B------:R-:W-:Y:S04]  /*44da0*/  STL.64 [R1+0x1300], R140 ;  /* 0x0013008c01007387 */ /* 0x000fe80000100a00 */
[----:B------:R1:W-:Y:S01]  /*44db0*/  STL.64 [R1+0x1308], R142 ;  /* 0x0013088e01007387 */ /* 0x0003e20000100a00 */
[C---:B------:R-:W-:Y:S03]  /*44dc0*/  HMMA.1688.F32.TF32 R116, R168.reuse, R50, R116 ;  /* 0x00000032a874723c */ /* 0x040fe60000081074 */
[----:B-1----:R-:W2:Y:S04]  /*44dd0*/  LDL.LU.64 R142, [R1+0x3480] ;  /* 0x00348000018e7983 */ /* 0x002ea80000300a00 */
[----:B------:R-:W2:Y:S04]  /*44de0*/  LDL.LU.64 R140, [R1+0x3478] ;  /* 0x00347800018c7983 */ /* 0x000ea80000300a00 */
[----:B------:R-:W-:Y:S04]  /*44df0*/  STL.64 [R1+0x12f0], R136 ;  /* 0x0012f08801007387 */ /* 0x000fe80000100a00 */
[----:B------:R1:W-:Y:S01]  /*44e00*/  STL.64 [R1+0x12f8], R138 ;  /* 0x0012f88a01007387 */ /* 0x0003e20000100a00 */
[C---:B------:R-:W-:Y:S03]  /*44e10*/  HMMA.1688.F32.TF32 R100, R168.reuse, R34, R100 ;  /* 0x00000022a864723c */ /* 0x040fe60000081064 */
[----:B-1----:R-:W3:Y:S04]  /*44e20*/  LDL.LU.64 R138, [R1+0x3470] ;  /* 0x00347000018a7983 */ /* 0x002ee80000300a00 */
[----:B------:R-:W3:Y:S04]  /*44e30*/  LDL.LU.64 R136, [R1+0x3468] ;  /* 0x0034680001887983 */ /* 0x000ee80000300a00 */
[----:B------:R-:W-:Y:S04]  /*44e40*/  STL.64 [R1+0x12e0], R132 ;  /* 0x0012e08401007387 */ /* 0x000fe80000100a00 */
[----:B------:R1:W-:Y:S04]  /*44e50*/  STL.64 [R1+0x12e8], R134 ;  /* 0x0012e88601007387 */ /* 0x0003e80000100a00 */
[----:B-1----:R-:W4:Y:S04]  /*44e60*/  LDL.LU.64 R134, [R1+0x3460] ;  /* 0x0034600001867983 */ /* 0x002f280000300a00 */
        /* <DEDUP_REMOVED lines=10> */
[----:B------:R1:W-:Y:S01]  /*44f10*/  STL.64 [R1+0x12b8], R122 ;  /* 0x0012b87a01007387 */ /* 0x0003e20000100a00 */
[C---:B------:R-:W-:Y:S03]  /*44f20*/  HMMA.1688.F32.TF32 R84, R168.reuse, R18, R84 ;  /* 0x00000012a854723c */ /* 0x040fe60000081054 */
        /* <DEDUP_REMOVED lines=8> */
[----:B------:R-:W-:Y:S03]  /*44fb0*/  HMMA.1688.F32.TF32 R168, R168, R14, R80 ;  /* 0x0000000ea8a8723c */ /* 0x000fe60000081050 */
        /* <DEDUP_REMOVED lines=33> */
[----:B------:R-:W2:Y:S04]  /*451d0*/  LDL.LU.64 R82, [R1+0x3390] ;  /* 0x0033900001527983 */ /* 0x000ea80000300a00 */
[----:B------:R-:W2:Y:S04]  /*451e0*/  LDL.LU.64 R80, [R1+0x3388] ;  /* 0x0033880001507983 */ /* 0x000ea80000300a00 */
[----:B------:R-:W-:Y:S04]  /*451f0*/  STL.64 [R1+0x1210], R168 ;  /* 0x001210a801007387 */ /* 0x000fe80000100a00 */
[----:B------:R-:W-:Y:S04]  /*45200*/  STL.64 [R1+0x1218], R170 ;  /* 0x001218aa01007387 */ /* 0x000fe80000100a00 */
[----:B------:R-:W-:Y:S04]  /*45210*/  STL.64 [R1+0x1500], R76 ;  /* 0x0015004c01007387 */ /* 0x000fe80000100a00 */
[----:B------:R1:W-:Y:S01]  /*45220*/  STL.64 [R1+0x1508], R78 ;  /* 0x0015084e01007387 */ /* 0x0003e20000100a00 */
[C---:B------:R-:W-:Y:S03]  /*45230*/  HMMA.1688.F32.TF32 R248, R236.reuse, R58, R248 ;  /* 0x0000003aecf8723c */ /* 0x040fe600000810f8 */
[----:B------:R-:W-:Y:S04]  /*45240*/  LDS R168, [R61+0xa2300] ;  /* 0x0a2300003da87984 */ /* 0x000fe80000000800 */
[----:B------:R-:W-:Y:S04]  /*45250*/  LDS R170, [R61+0xa3300] ;  /* 0x0a3300003daa7984 */ /* 0x000fe80000000800 */
[----:B-1----:R-:W2:Y:S04]  /*45260*/  LDL.LU.64 R78, [R1+0x3380] ;  /* 0x00338000014e7983 */ /* 0x002ea80000300a00 */
[----:B------:R-:W2:Y:S04]  /*45270*/  LDL.LU.64 R76, [R1+0x3378] ;  /* 0x00337800014c7983 */ /* 0x000ea80000300a00 */
[----:B------:R-:W-:Y:S04]  /*45280*/  STL.64 [R1+0x14f0], R72 ;  /* 0x0014f04801007387 */ /* 0x000fe80000100a00 */
[----:B------:R1:W-:Y:S01]  /*45290*/  STL.64 [R1+0x14f8], R74 ;  /* 0x0014f84a01007387 */ /* 0x0003e20000100a00 */
[C---:B------:R-:W-:Y:S03]  /*452a0*/  HMMA.1688.F32.TF32 R240, R236.reuse, R54, R240 ;  /* 0x00000036ecf0723c */ /* 0x040fe600000810f0 */
[----:B------:R-:W-:Y:S04]  /*452b0*/  LDS R169, [R3+0xa2300] ;  /* 0x0a23000003a97984 */ /* 0x000fe80000000800 */
[----:B------:R-:W2:Y:S04]  /*452c0*/  LDS R171, [R3+0xa3300] ;  /* 0x0a33000003ab7984 */ /* 0x000ea80000000800 */
[----:B-1----:R-:W2:Y:S04]  /*452d0*/  LDL.LU.64 R74, [R1+0x3370] ;  /* 0x00337000014a7983 */ /* 0x002ea80000300a00 */
[----:B------:R-:W2:Y:S04]  /*452e0*/  LDL.LU.64 R72, [R1+0x3368] ;  /* 0x0033680001487983 */ /* 0x000ea80000300a00 */
[----:B------:R-:W-:Y:S04]  /*452f0*/  STL.64 [R1+0x14e0], R68 ;  /* 0x0014e04401007387 */ /* 0x000fe80000100a00 */
[----:B------:R1:W-:Y:S04]  /*45300*/  STL.64 [R1+0x14e8], R70 ;  /* 0x0014e84601007387 */ /* 0x0003e80000100a00 */
[----:B-1----:R-:W3:Y:S04]  /*45310*/  LDL.LU.64 R70, [R1+0x3360] ;  /* 0x0033600001467983 */ /* 0x002ee80000300a00 */
[----:B------:R-:W3:Y:S04]  /*45320*/  LDL.LU.64 R68, [R1+0x3358] ;  /* 0x0033580001447983 */ /* 0x000ee80000300a00 */
[----:B------:R-:W-:Y:S04]  /*45330*/  STL.64 [R1+0x14d0], R244 ;  /* 0x0014d0f401007387 */ /* 0x000fe80000100a00 */
[----:B------:R1:W-:Y:S04]  /*45340*/  STL.64 [R1+0x14d8], R246 ;  /* 0x0014d8f601007387 */ /* 0x0003e80000100a00 */
[----:B-1----:R-:W4:Y:S04]  /*45350*/  LDL.LU.64 R246, [R1+0x3350] ;  /* 0x0033500001f67983 */ /* 0x002f280000300a00 */
[----:B------:R-:W4:Y:S04]  /*45360*/  LDL.LU.64 R244, [R1+0x3348] ;  /* 0x0033480001f47983 */ /* 0x000f280000300a00 */
[----:B------:R-:W-:Y:S04]  /*45370*/  STL.64 [R1+0x14c0], R248 ;  /* 0x0014c0f801007387 */ /* 0x000fe80000100a00 */
[----:B------:R-:W-:Y:S04]  /*45380*/  STL.64 [R1+0x14c8], R250 ;  /* 0x0014c8fa01007387 */ /* 0x000fe80000100a00 */
[----:B------:R-:W-:Y:S04]  /*45390*/  STL.64 [R1+0x14b0], R240 ;  /* 0x0014b0f001007387 */ /* 0x000fe80000100a00 */
[----:B------:R2:W-:Y:S02]  /*453a0*/  STL.64 [R1+0x14b8], R242 ;  /* 0x0014b8f201007387 */ /* 0x0005e40000100a00 */
[C---:B--2---:R-:W-:Y:S08]  /*453b0*/  HMMA.1688.F32.TF32 R240, R236.reuse, R42, R72 ;  /* 0x0000002aecf0723c */ /* 0x044ff00000081048 */
[C---:B---3--:R-:W-:Y:S08]  /*453c0*/  HMMA.1688.F32.TF32 R68, R236.reuse, R46, R68 ;  /* 0x0000002eec44723c */ /* 0x048ff00000081044 */
[C---:B----4-:R-:W-:Y:S08]  /*453d0*/  HMMA.1688.F32.TF32 R244, R236.reuse, R50, R244 ;  /* 0x00000032ecf4723c */ /* 0x050ff000000810f4 */
[C---:B------:R-:W-:Y:S08]  /*453e0*/  HMMA.1688.F32.TF32 R72, R236.reuse, R38, R76 ;  /* 0x00000026ec48723c */ /* 0x040ff0000008104c */
[C---:B------:R-:W-:Y:S07]  /*453f0*/  HMMA.1688.F32.TF32 R76, R236.reuse, R30, R84 ;  /* 0x0000001eec4c723c */ /* 0x040fee0000081054 */
[----:B------:R-:W-:Y:S04]  /*45400*/  STL.64 [R1+0x14a0], R244 ;  /* 0x0014a0f401007387 */ /* 0x000fe80000100a00 */
[----:B------:R-:W-:Y:S04]  /*45410*/  STL.64 [R1+0x14a8], R246 ;  /* 0x0014a8f601007387 */ /* 0x000fe80000100a00 */
[----:B------:R-:W-:Y:S04]  /*45420*/  STL.64 [R1+0x1490], R68 ;  /* 0x0014904401007387 */ /* 0x000fe80000100a00 */
[----:B------:R1:W-:Y:S02]  /*45430*/  STL.64 [R1+0x1498], R70 ;  /* 0x0014984601007387 */ /* 0x0003e40000100a00 */
[C---:B-1----:R-:W-:Y:S02]  /*45440*/  HMMA.1688.F32.TF32 R68, R236.reuse, R34, R80 ;  /* 0x00000022ec44723c */ /* 0x042fe40000081050 */
[----:B------:R-:W-:Y:S04]  /*45450*/  STL.64 [R1+0x1480], R240 ;  /* 0x001480f001007387 */ /* 0x000fe80000100a00 */
[----:B------:R-:W-:Y:S04]  /*45460*/  STL.64 [R1+0x1488], R242 ;  /* 0x001488f201007387 */ /* 0x000fe80000100a00 */
[----:B------:R-:W-:Y:S04]  /*45470*/  STL.64 [R1+0x1470], R72 ;  /* 0x0014704801007387 */ /* 0x000fe80000100a00 */
[----:B------:R1:W-:Y:S09]  /*45480*/  STL.64 [R1+0x1478], R74 ;  /* 0x0014784a01007387 */ /* 0x0003f20000100a00 */
[----:B------:R-:W-:Y:S01]  /*45490*/  STL.64 [R1+0x1460], R68 ;  /* 0x0014604401007387 */ /* 0x000fe20000100a00 */
[C---:B-1----:R-:W-:Y:S03]  /*454a0*/  HMMA.1688.F32.TF32 R72, R236.reuse, R26, R88 ;  /* 0x0000001aec48723c */ /* 0x042fe60000081058 */
[----:B------:R1:W-:Y:S04]  /*454b0*/  STL.64 [R1+0x1468], R70 ;  /* 0x0014684601007387 */ /* 0x0003e80000100a00 */
[----:B------:R-:W-:Y:S04]  /*454c0*/  STL.64 [R1+0x1450], R76 ;  /* 0x0014504c01007387 */ /* 0x000fe80000100a00 */
[----:B------:R2:W-:Y:S01]  /*454d0*/  STL.64 [R1+0x1458], R78 ;  /* 0x0014584e01007387 */ /* 0x0005e20000100a00 */
[C---:B-1----:R-:W-:Y:S08]  /*454e0*/  HMMA.1688.F32.TF32 R68, R236.reuse, R22, R92 ;  /* 0x00000016ec44723c */ /* 0x042ff0000008105c */
[C---:B--2---:R-:W-:Y:S03]  /*454f0*/  HMMA.1688.F32.TF32 R76, R236.reuse, R18, R96 ;  /* 0x00000012ec4c723c */ /* 0x044fe60000081060 */
[----:B------:R-:W-:Y:S04]  /*45500*/  STL.64 [R1+0x1440], R72 ;  /* 0x0014404801007387 */ /* 0x000fe80000100a00 */
[----:B------:R1:W-:Y:S08]  /*45510*/  STL.64 [R1+0x1448], R74 ;  /* 0x0014484a01007387 */ /* 0x0003f00000100a00 */
[----:B------:R-:W-:Y:S01]  /*45520*/  STL.64 [R1+0x1430], R68 ;  /* 0x0014304401007387 */ /* 0x000fe20000100a00 */
[----:B-1----:R-:W-:Y:S03]  /*45530*/  HMMA.1688.F32.TF32 R72, R236, R14, R100 ;  /* 0x0000000eec48723c */ /* 0x002fe60000081064 */
[----:B------:R-:W-:Y:S04]  /*45540*/  STL.64 [R1+0x1438], R70 ;  /* 0x0014384601007387 */ /* 0x000fe80000100a00 */
[----:B------:R-:W-:Y:S04]  /*45550*/  STL.64 [R1+0x1420], R76 ;  /* 0x0014204c01007387 */ /* 0x000fe80000100a00 */
[----:B------:R1:W-:Y:S01]  /*45560*/  STL.64 [R1+0x1428], R78 ;  /* 0x0014284e01007387 */ /* 0x0003e20000100a00 */
[C---:B------:R-:W-:Y:S03]  /*45570*/  HMMA.1688.F32.TF32 R80, R168.reuse, R10, R112 ;  /* 0x0000000aa850723c */ /* 0x040fe60000081070 */
[----:B------:R-:W-:Y:S04]  /*45580*/  LDS R68, [R61+0xa2380] ;  /* 0x0a2380003d447984 */ /* 0x000fe80000000800 */
[----:B------:R-:W-:Y:S01]  /*45590*/  LDS R70, [R61+0xa3380] ;  /* 0x0a3380003d467984 */ /* 0x000fe20000000800 */
[C---:B-1----:R-:W-:Y:S03]  /*455a0*/  HMMA.1688.F32.TF32 R76, R168.reuse, R66, R104 ;  /* 0x00000042a84c723c */ /* 0x042fe60000081068 */
[----:B------:R-:W-:Y:S04]  /*455b0*/  STL.64 [R1+0x1410], R72 ;  /* 0x0014104801007387 */ /* 0x000fe80000100a00 */
[----:B------:R1:W-:Y:S04]  /*455c0*/  STL.64 [R1+0x1418], R74 ;  /* 0x0014184a01007387 */ /* 0x0003e80000100a00 */
[----:B------:R-:W-:Y:S04]  /*455d0*/  LDS R69, [R3+0xa2380] ;  /* 0x0a23800003457984 */ /* 0x000fe80000000800 */
[----:B------:R-:W2:Y:S01]  /*455e0*/  LDS R71, [R3+0xa3380] ;  /* 0x0a33800003477984 */ /* 0x000ea20000000800 */
[C---:B-1----:R-:W-:Y:S07]  /*455f0*/  HMMA.1688.F32.TF32 R72, R168.reuse, R62, R108 ;  /* 0x0000003ea848723c */ /* 0x042fee000008106c */
[----:B------:R-:W-:Y:S04]  /*45600*/  STL.64 [R1+0x1700], R76 ;  /* 0x0017004c01007387 */ /* 0x000fe80000100a00 */
[----:B------:R1:W-:Y:S02]  /*45610*/  STL.64 [R1+0x1708], R78 ;  /* 0x0017084e01007387 */ /* 0x0003e40000100a00 */
[C---:B-1----:R-:W-:Y:S10]  /*45620*/  HMMA.1688.F32.TF32 R76, R168.reuse, R6, R116 ;  /* 0x00000006a84c723c */ /* 0x042ff40000081074 */
[----:B------:R-:W-:Y:S04]  /*45630*/  STL.64 [R1+0x16f0], R72 ;  /* 0x0016f04801007387 */ /* 0x000fe80000100a00 */
[----:B------:R1:W-:Y:S04]  /*45640*/  STL.64 [R1+0x16f8], R74 ;  /* 0x0016f84a01007387 */ /* 0x0003e80000100a00 */
[----:B------:R-:W-:Y:S04]  /*45650*/  STL.64 [R1+0x16e0], R80 ;  /* 0x0016e05001007387 */ /* 0x000fe80000100a00 */
[----:B------:R3:W-:Y:S01]  /*45660*/  STL.64 [R1+0x16e8], R82 ;  /* 0x0016e85201007387 */ /* 0x0007e20000100a00 */
[C---:B-1----:R-:W-:Y:S03]  /*45670*/  HMMA.1688.F32.TF32 R72, R168.reuse, R58, R120 ;  /* 0x0000003aa848723c */ /* 0x042fe60000081078 */
[----:B------:R-:W-:Y:S05]  /*45680*/  STL.64 [R1+0x16d0], R76 ;  /* 0x0016d04c01007387 */ /* 0x000fea0000100a00 */
[C---:B---3--:R-:W-:Y:S01]  /*45690*/  HMMA.1688.F32.TF32 R80, R168.reuse, R54, R124 ;  /* 0x00000036a850723c */ /* 0x048fe2000008107c */
[----:B------:R1:W-:Y:S07]  /*456a0*/  STL.64 [R1+0x16d8], R78 ;  /* 0x0016d84e01007387 */ /* 0x0003ee0000100a00 */
[C---:B-1----:R-:W-:Y:S07]  /*456b0*/  HMMA.1688.F32.TF32 R76, R168.reuse, R50, R128 ;  /* 0x00000032a84c723c */ /* 0x042fee0000081080 */
        /* <DEDUP_REMOVED lines=26> */
[----:B-1----:R-:W-:Y:S07]  /*45860*/  HMMA.1688.F32.TF32 R76, R168, R14, R164 ;  /* 0x0000000ea84c723c */ /* 0x002fee00000810a4 */
[----:B------:R-:W-:Y:S04]  /*45870*/  STL.64 [R1+0x1630], R72 ;  /* 0x0016304801007387 */ /* 0x000fe80000100a00 */
[----:B------:R-:W-:Y:S01]  /*45880*/  STL.64 [R1+0x1638], R74 ;  /* 0x0016384a01007387 */ /* 0x000fe20000100a00 */
[C---:B--2---:R-:W-:Y:S03]  /*45890*/  HMMA.1688.F32.TF32 R84, R68.reuse, R66, R172 ;  /* 0x000000424454723c */ /* 0x044fe600000810ac */
[----:B------:R-:W-:Y:S04]  /*458a0*/  STL.64 [R1+0x1620], R80 ;  /* 0x0016205001007387 */ /* 0x000fe80000100a00 */
[----:B------:R1:W-:Y:S01]  /*458b0*/  STL.64 [R1+0x1628], R82 ;  /* 0x0016285201007387 */ /* 0x0003e20000100a00 */
[C---:B------:R-:W-:Y:S03]  /*458c0*/  HMMA.1688.F32.TF32 R132, R68.reuse, R50, R196 ;  /* 0x000000324484723c */ /* 0x040fe600000810c4 */
[----:B------:R-:W-:Y:S04]  /*458d0*/  LDS R72, [R252+0xa2000] ;  /* 0x0a200000fc487984 */ /* 0x000fe80000000800 */
[----:B------:R-:W-:Y:S04]  /*458e0*/  LDS R74, [R252+0xa3000] ;  /* 0x0a300000fc4a7984 */ /* 0x000fe80000000800 */
[----:B------:R-:W-:Y:S01]  /*458f0*/  STL.64 [R1+0x1610], R76 ;  /* 0x0016104c01007387 */ /* 0x000fe20000100a00 */
[C---:B-1----:R-:W-:Y:S03]  /*45900*/  HMMA.1688.F32.TF32 R80, R68.reuse, R62, R176 ;  /* 0x0000003e4450723c */ /* 0x042fe600000810b0 */
[----:B------:R1:W-:Y:S04]  /*45910*/  STL.64 [R1+0x1618], R78 ;  /* 0x0016184e01007387 */ /* 0x0003e80000100a00 */
[----:B------:R-:W-:Y:S01]  /*45920*/  LDS R73, [R0+0xa2000] ;  /* 0x0a20000000497984 */ /* 0x000fe20000000800 */
[C---:B------:R-:W-:Y:S03]  /*45930*/  HMMA.1688.F32.TF32 R128, R68.reuse, R42, R204 ;  /* 0x0000002a4480723c */ /* 0x040fe600000810cc */
[----:B------:R-:W2:Y:S05]  /*45940*/  LDS R75, [R0+0xa3000] ;  /* 0x0a300000004b7984 */ /* 0x000eaa0000000800 */
[C---:B-1----:R-:W-:Y:S01]  /*45950*/  HMMA.1688.F32.TF32 R76, R68.reuse, R10, R180 ;  /* 0x0000000a444c723c */ /* 0x042fe200000810b4 */
[----:B------:R-:W-:Y:S04]  /*45960*/  STL.64 [R1+0x1900], R84 ;  /* 0x0019005401007387 */ /* 0x000fe80000100a00 */
[----:B------:R1:W-:Y:S04]  /*45970*/  STL.64 [R1+0x1908], R86 ;  /* 0x0019085601007387 */ /* 0x0003e80000100a00 */
[----:B------:R-:W-:Y:S04]  /*45980*/  STL.64 [R1+0x18f0], R80 ;  /* 0x0018f05001007387 */ /* 0x000fe80000100a00 */
[----:B------:R3:W-:Y:S01]  /*45990*/  STL.64 [R1+0x18f8], R82 ;  /* 0x0018f85201007387 */ /* 0x0007e20000100a00 */
[----:B-1----:R-:W-:Y:S01]  /*459a0*/  HMMA.1688.F32.TF32 R84, R68, R6, R184 ;  /* 0x000000064454723c */ /* 0x002fe200000810b8 */
[----:B------:R-:W-:-:S02]  /*459b0*/  IMAD.MOV.U32 R243, RZ, RZ, R2 ;  /* 0x000000fffff37224 */ /* 0x000fc400078e0002 */
[----:B------:R-:W-:Y:S06]  /*459c0*/  LDS R180, [R252+0xa2180] ;  /* 0x0a218000fcb47984 */ /* 0x000fec0000000800 */
[----:B------:R-:W-:Y:S01]  /*459d0*/  STL.64 [R1+0x18e0], R76 ;  /* 0x0018e04c01007387 */ /* 0x000fe20000100a00 */
[C---:B---3--:R-:W-:Y:S03]  /*459e0*/  HMMA.1688.F32.TF32 R80, R68.reuse, R58, R188 ;  /* 0x0000003a4450723c */ /* 0x048fe600000810bc */
[----:B------:R1:W-:Y:S04]  /*459f0*/  STL.64 [R1+0x18e8], R78 ;  /* 0x0018e84e01007387 */ /* 0x0003e80000100a00 */
[----:B------:R-:W-:Y:S04]  /*45a00*/  LDS R182, [R252+0xa3180] ;  /* 0x0a318000fcb67984 */ /* 0x000fe80000000800 */
[----:B------:R-:W-:Y:S01]  /*45a10*/  LDS R181, [R0+0xa2180] ;  /* 0x0a21800000b57984 */ /* 0x000fe20000000800 */
[C---:B-1----:R-:W-:Y:S03]  /*45a20*/  HMMA.1688.F32.TF32 R76, R68.reuse, R54, R192 ;  /* 0x00000036444c723c */ /* 0x042fe600000810c0 */
[----:B------:R1:W-:Y:S04]  /*45a30*/  STL.64 [R1+0x18d0], R84 ;  /* 0x0018d05401007387 */ /* 0x0003e80000100a00 */
[----:B------:R3:W-:Y:S04]  /*45a40*/  STL.64 [R1+0x18d8], R86 ;  /* 0x0018d85601007387 */ /* 0x0007e80000100a00 */
[----:B------:R-:W4:Y:S04]  /*45a50*/  LDL.LU R248, [R1+0x1720] ;  /* 0x0017200001f87983 */ /* 0x000f280000300800 */
[----:B------:R1:W-:Y:S04]  /*45a60*/  STL.64 [R1+0x18c0], R80 ;  /* 0x0018c05001007387 */ /* 0x0003e80000100a00 */
[----:B------:R1:W-:Y:S04]  /*45a70*/  STL.64 [R1+0x18c8], R82 ;  /* 0x0018c85201007387 */ /* 0x0003e80000100a00 */
[----:B------:R-:W-:Y:S04]  /*45a80*/  LDS R183, [R0+0xa3180] ;  /* 0x0a31800000b77984 */ /* 0x000fe80000000800 */
[----:B------:R-:W-:Y:S04]  /*45a90*/  STL.64 [R1+0x18b0], R76 ;  /* 0x0018b04c01007387 */ /* 0x000fe80000100a00 */
[----:B------:R1:W-:Y:S04]  /*45aa0*/  STL.64 [R1+0x18b8], R78 ;  /* 0x0018b84e01007387 */ /* 0x0003e80000100a00 */
[----:B------:R-:W4:Y:S04]  /*45ab0*/  LDL.LU R249, [R1+0x1724] ;  /* 0x0017240001f97983 */ /* 0x000f280000300800 */
[----:B------:R-:W4:Y:S04]  /*45ac0*/  LDL.LU R250, [R1+0x1728] ;  /* 0x0017280001fa7983 */ /* 0x000f280000300800 */
[----:B------:R-:W4:Y:S04]  /*45ad0*/  LDL.LU R251, [R1+0x172c] ;  /* 0x00172c0001fb7983 */ /* 0x000f280000300800 */
[----:B------:R-:W2:Y:S04]  /*45ae0*/  LDL.LU R244, [R1+0x1730] ;  /* 0x0017300001f47983 */ /* 0x000ea80000300800 */
[----:B------:R-:W2:Y:S04]  /*45af0*/  LDL.LU R245, [R1+0x1734] ;  /* 0x0017340001f57983 */ /* 0x000ea80000300800 */
[----:B------:R-:W2:Y:S04]  /*45b00*/  LDL.LU R246, [R1+0x1738] ;  /* 0x0017380001f67983 */ /* 0x000ea80000300800 */
[----:B------:R-:W2:Y:S04]  /*45b10*/  LDL.LU R247, [R1+0x173c] ;  /* 0x00173c0001f77983 */ /* 0x000ea80000300800 */
[----:B-1----:R-:W2:Y:S04]  /*45b20*/  LDL.LU R84, [R1+0x1750] ;  /* 0x0017500001547983 */ /* 0x002ea80000300800 */
[----:B------:R-:W2:Y:S04]  /*45b30*/  LDL.LU R85, [R1+0x1754] ;  /* 0x0017540001557983 */ /* 0x000ea80000300800 */
[----:B---3--:R-:W3:Y:S04]  /*45b40*/  LDL.LU R86, [R1+0x1758] ;  /* 0x0017580001567983 */ /* 0x008ee80000300800 */
[----:B------:R-:W3:Y:S04]  /*45b50*/  LDL.LU R87, [R1+0x175c] ;  /* 0x00175c0001577983 */ /* 0x000ee80000300800 */
        /* <DEDUP_REMOVED lines=51> */
[C---:B------:R-:W-:Y:S03]  /*45e90*/  HMMA.1688.F32.TF32 R76, R68.reuse, R46, R200 ;  /* 0x0000002e444c723c */ /* 0x040fe600000810c8 */
[----:B------:R-:W-:Y:S04]  /*45ea0*/  STL.64 [R1+0x18a0], R132 ;  /* 0x0018a08401007387 */ /* 0x000fe80000100a00 */
[----:B------:R1:W-:Y:S02]  /*45eb0*/  STL.64 [R1+0x18a8], R134 ;  /* 0x0018a88601007387 */ /* 0x0003e40000100a00 */
[C---:B-1----:R-:W-:Y:S11]  /*45ec0*/  HMMA.1688.F32.TF32 R132, R68.reuse, R38, R208 ;  /* 0x000000264484723c */ /* 0x042ff600000810d0 */
[----:B------:R-:W-:Y:S03]  /*45ed0*/  @!UPT UIADD3 URZ, URZ, URZ, URZ ;  /* 0x0000003f3f3ff290 */ /* 0x000fe6000fffe03f */
[----:B------:R-:W-:Y:S04]  /*45ee0*/  STL.64 [R1+0x1890], R76 ;  /* 0x0018904c01007387 */ /* 0x000fe80000100a00 */
[----:B------:R1:W-:Y:S04]  /*45ef0*/  STL.64 [R1+0x1898], R78 ;  /* 0x0018984e01007387 */ /* 0x0003e80000100a00 */
[----:B------:R-:W-:Y:S04]  /*45f00*/  STL.64 [R1+0x1880], R128 ;  /* 0x0018808001007387 */ /* 0x000fe80000100a00 */
[----:B------:R1:W-:Y:S02]  /*45f10*/  STL.64 [R1+0x1888], R130 ;  /* 0x0018888201007387 */ /* 0x0003e40000100a00 */
[C---:B-1----:R-:W-:Y:S08]  /*45f20*/  HMMA.1688.F32.TF32 R76, R68.reuse, R34, R212 ;  /* 0x00000022444c723c */ /* 0x042ff000000810d4 */
[C---:B------:R-:W-:Y:S01]  /*45f30*/  HMMA.1688.F32.TF32 R128, R68.reuse, R30, R216 ;  /* 0x0000001e4480723c */ /* 0x040fe200000810d8 */
[----:B------:R-:W-:Y:S04]  /*45f40*/  STL.64 [R1+0x1870], R132 ;  /* 0x0018708401007387 */ /* 0x000fe80000100a00 */
[----:B------:R1:W-:Y:S10]  /*45f50*/  STL.64 [R1+0x1878], R134 ;  /* 0x0018788601007387 */ /* 0x0003f40000100a00 */
[----:B------:R-:W-:Y:S01]  /*45f60*/  STL.64 [R1+0x1860], R76 ;  /* 0x0018604c01007387 */ /* 0x000fe20000100a00 */
[C---:B-1----:R-:W-:Y:S03]  /*45f70*/  HMMA.1688.F32.TF32 R132, R68.reuse, R26, R220 ;  /* 0x0000001a4484723c */ /* 0x042fe600000810dc */
[----:B------:R1:W-:Y:S04]  /*45f80*/  STL.64 [R1+0x1868], R78 ;  /* 0x0018684e01007387 */ /* 0x0003e80000100a00 */
[----:B------:R-:W-:Y:S04]  /*45f90*/  STL.64 [R1+0x1850], R128 ;  /* 0x0018508001007387 */ /* 0x000fe80000100a00 */
[----:B------:R1:W-:Y:S02]  /*45fa0*/  STL.64 [R1+0x1858], R130 ;  /* 0x0018588201007387 */ /* 0x0003e40000100a00 */
[C---:B-1----:R-:W-:Y:S08]  /*45fb0*/  HMMA.1688.F32.TF32 R76, R68.reuse, R22, R224 ;  /* 0x00000016444c723c */ /* 0x042ff000000810e0 */
        /* <DEDUP_REMOVED lines=10> */
[C---:B--2---:R-:W-:Y:S03]  /*46060*/  HMMA.1688.F32.TF32 R88, R72.reuse, R34, R88 ;  /* 0x000000224858723c */ /* 0x044fe60000081058 */
[----:B------:R-:W-:Y:S04]  /*46070*/  LDS R76, [R252+0xa2080] ;  /* 0x0a208000fc4c7984 */ /* 0x000fe80000000800 */
[----:B------:R-:W-:Y:S01]  /*46080*/  LDS R78, [R252+0xa3080] ;  /* 0x0a308000fc4e7984 */ /* 0x000fe20000000800 */
[C---:B---3--:R-:W-:Y:S03]  /*46090*/  HMMA.1688.F32.TF32 R92, R72.reuse, R38, R92 ;  /* 0x00000026485c723c */ /* 0x048fe6000008105c */
[----:B------:R-:W-:Y:S04]  /*460a0*/  LDS R77, [R0+0xa2080] ;  /* 0x0a208000004d7984 */ /* 0x000fe80000000800 */
[----:B------:R-:W2:Y:S01]  /*460b0*/  LDS R79, [R0+0xa3080] ;  /* 0x0a308000004f7984 */ /* 0x000ea20000000800 */
[C---:B----4-:R-:W-:Y:S08]  /*460c0*/  HMMA.1688.F32.TF32 R100, R72.reuse, R46, R100 ;  /* 0x0000002e4864723c */ /* 0x050ff00000081064 */
[C---:B-1----:R-:W-:Y:S01]  /*460d0*/  HMMA.1688.F32.TF32 R68, R72.reuse, R10, R116 ;  /* 0x0000000a4844723c */ /* 0x042fe20000081074 */
[----:B------:R-:W-:Y:S04]  /*460e0*/  LDS R116, [R252+0xa2100] ;  /* 0x0a210000fc747984 */ /* 0x000fe80000000800 */
[----:B------:R-:W-:Y:S03]  /*460f0*/  LDS R118, [R252+0xa3100] ;  /* 0x0a310000fc767984 */ /* 0x000fe60000000800 */
[C---:B------:R-:W-:Y:S01]  /*46100*/  HMMA.1688.F32.TF32 R112, R72.reuse, R6, R112 ;  /* 0x000000064870723c */ /* 0x040fe20000081070 */
[----:B------:R-:W-:Y:S04]  /*46110*/  LDS R117, [R0+0xa2100] ;  /* 0x0a21000000757984 */ /* 0x000fe80000000800 */
[----:B------:R-:W1:Y:S03]  /*46120*/  LDS R119, [R0+0xa3100] ;  /* 0x0a31000000777984 */ /* 0x000e660000000800 */
[C---:B------:R-:W-:Y:S08]  /*46130*/  HMMA.1688.F32.TF32 R120, R72.reuse, R62, R120 ;  /* 0x0000003e4878723c */ /* 0x040ff00000081078 */
[C---:B------:R-:W-:Y:S08]  /*46140*/  HMMA.1688.F32.TF32 R124, R72.reuse, R66, R124 ;  /* 0x00000042487c723c */ /* 0x040ff0000008107c */
[C---:B------:R-:W-:Y:S11]  /*46150*/  HMMA.1688.F32.TF32 R108, R72.reuse, R58, R108 ;  /* 0x0000003a486c723c */ /* 0x040ff6000008106c */
[----:B------:R-:W-:Y:S04]  /*46160*/  @!UPT UIADD3 URZ, URZ, URZ, URZ ;  /* 0x0000003f3f3ff290 */ /* 0x000fe8000fffe03f */
[----:B------:R-:W-:Y:S04]  /*46170*/  STL.64 [R1+0xf0], R124 ;  /* 0x0000f07c01007387 */ /* 0x000fe80000100a00 */
[----:B------:R-:W-:Y:S04]  /*46180*/  STL.64 [R1+0xf8], R126 ;  /* 0x0000f87e01007387 */ /* 0x000fe80000100a00 */
[----:B------:R-:W-:Y:S04]  /*46190*/  STL.64 [R1+0xe0], R120 ;  /* 0x0000e07801007387 */ /* 0x000fe80000100a00 */
[----:B------:R-:W-:Y:S04]  /*461a0*/  STL.64 [R1+0xe8], R122 ;  /* 0x0000e87a01007387 */ /* 0x000fe80000100a00 */
[----:B------:R-:W-:Y:S04]  /*461b0*/  STL.64 [R1+0xd0], R68 ;  /* 0x0000d04401007387 */ /* 0x000fe80000100a00 */
[----:B------:R3:W-:Y:S02]  /*461c0*/  STL.64 [R1+0xd8], R70 ;  /* 0x0000d84601007387 */ /* 0x0007e40000100a00 */
[C---:B---3--:R-:W-:Y:S02]  /*461d0*/  HMMA.1688.F32.TF32 R68, R72.reuse, R54, R104 ;  /* 0x000000364844723c */ /* 0x048fe40000081068 */
[----:B------:R-:W-:Y:S04]  /*461e0*/  STL.64 [R1+0xc0], R112 ;  /* 0x0000c07001007387 */ /* 0x000fe80000100a00 */
[----:B------:R-:W-:Y:S02]  /*461f0*/  STL.64 [R1+0xc8], R114 ;  /* 0x0000c87201007387 */ /* 0x000fe40000100a00 */
[C---:B------:R-:W-:Y:S02]  /*46200*/  HMMA.1688.F32.TF32 R104, R72.reuse, R50, R236 ;  /* 0x000000324868723c */ /* 0x040fe400000810ec */
[----:B------:R-:W-:Y:S04]  /*46210*/  STL.64 [R1+0xb0], R108 ;  /* 0x0000b06c01007387 */ /* 0x000fe80000100a00 */
[----:B------:R-:W-:Y:S09]  /*46220*/  STL.64 [R1+0xb8], R110 ;  /* 0x0000b86e01007387 */ /* 0x000ff20000100a00 */
[----:B------:R-:W-:Y:S04]  /*46230*/  STL.64 [R1+0xa0], R68 ;  /* 0x0000a04401007387 */ /* 0x000fe80000100a00 */
[----:B------:R3:W-:Y:S02]  /*46240*/  STL.64 [R1+0xa8], R70 ;  /* 0x0000a84601007387 */ /* 0x0007e40000100a00 */
[C---:B---3--:R-:W-:Y:S02]  /*46250*/  HMMA.1688.F32.TF32 R68, R72.reuse, R42, R96 ;  /* 0x0000002a4844723c */ /* 0x048fe40000081060 */
[----:B------:R-:W-:Y:S04]  /*46260*/  STL.64 [R1+0x90], R104 ;  /* 0x0000906801007387 */ /* 0x000fe80000100a00 */
[----:B------:R-:W-:Y:S04]  /*46270*/  STL.64 [R1+0x98], R106 ;  /* 0x0000986a01007387 */ /* 0x000fe80000100a00 */
[----:B------:R-:W-:Y:S04]  /*46280*/  STL.64 [R1+0x80], R100 ;  /* 0x0000806401007387 */ /* 0x000fe80000100a00 */
[----:B------:R-:W-:Y:S09]  /*46290*/  STL.64 [R1+0x88], R102 ;  /* 0x0000886601007387 */ /* 0x000ff20000100a00 */
[----:B------:R-:W-:Y:S04]  /*462a0*/  STL.64 [R1+0x70], R68 ;  /* 0x0000704401007387 */ /* 0x000fe80000100a00 */
[----:B------:R3:W-:Y:S02]  /*462b0*/  STL.64 [R1+0x78], R70 ;  /* 0x0000784601007387 */ /* 0x0007e40000100a00 */
[C---:B---3--:R-:W-:Y:S02]  /*462c0*/  HMMA.1688.F32.TF32 R68, R72.reuse, R30, R84 ;  /* 0x0000001e4844723c */ /* 0x048fe40000081054 */
[----:B------:R-:W-:Y:S04]  /*462d0*/  STL.64 [R1+0x60], R92 ;  /* 0x0000605c01007387 */ /* 0x000fe80000100a00 */
[----:B------:R-:W-:Y:S04]  /*462e0*/  STL.64 [R1+0x68], R94 ;  /* 0x0000685e01007387 */ /* 0x000fe80000100a00 */
[----:B------:R-:W-:Y:S01]  /*462f0*/  STL.64 [R1+0x50], R88 ;  /* 0x0000505801007387 */ /* 0x000fe20000100a00 */
[C---:B------:R-:W-:Y:S03]  /*46300*/  HMMA.1688.F32.TF32 R84, R72.reuse, R26, R80 ;  /* 0x0000001a4854723c */ /* 0x040fe60000081050 */
[----:B------:R-:W-:Y:S05]  /*46310*/  STL.64 [R1+0x58], R90 ;  /* 0x0000585a01007387 */ /* 0x000fea0000100a00 */
[C---:B------:R-:W-:Y:S04]  /*46320*/  HMMA.1688.F32.TF32 R80, R72.reuse, R22, R244 ;  /* 0x000000164850723c */ /* 0x040fe800000810f4 */
[----:B------:R-:W-:Y:S04]  /*46330*/  STL.64 [R1+0x40], R68 ;  /* 0x0000404401007387 */ /* 0x000fe80000100a00 */
[----:B------:R3:W-:Y:S02]  /*46340*/  STL.64 [R1+0x48], R70 ;  /* 0x0000484601007387 */ /* 0x0007e40000100a00 */
[----:B---3--:R-:W-:Y:S05]  /*46350*/  HMMA.1688.F32.TF32 R68, R72, R18, R248 ;  /* 0x000000124844723c */ /* 0x008fea00000810f8 */
[----:B------:R-:W-:Y:S04]  /*46360*/  STL.64 [R1+0x30], R84 ;  /* 0x0000305401007387 */ /* 0x000fe80000100a00 */
[----:B------:R-:W-:Y:S11]  /*46370*/  STL.64 [R1+0x38], R86 ;  /* 0x0000385601007387 */ /* 0x000ff60000100a00 */
[----:B------:R-:W-:Y:S03]  /*46380*/  @!UPT UIADD3 URZ, URZ, URZ, URZ ;  /* 0x0000003f3f3ff290 */ /* 0x000fe6000fffe03f */
[----:B------:R-:W-:Y:S01]  /*46390*/  STL.64 [R1+0x10], R68 ;  /* 0x0000104401007387 */ /* 0x000fe20000100a00 */
[----:B------:R-:W-:-:S03]  /*463a0*/  IMAD.MOV.U32 R2, RZ, RZ, R71 ;  /* 0x000000ffff027224 */ /* 0x000fc600078e0047 */
[----:B------:R3:W-:Y:S04]  /*463b0*/  STL.64 [R1+0x20], R80 ;  /* 0x0000205001007387 */ /* 0x0007e80000100a00 */
[----:B------:R-:W-:Y:S04]  /*463c0*/  STL.64 [R1+0x28], R82 ;  /* 0x0000285201007387 */ /* 0x000fe80000100a00 */
[----:B------:R4:W-:Y:S04]  /*463d0*/  STL [R1+0x18], R70 ;  /* 0x0000184601007387 */ /* 0x0009e80000100800 */
[----:B---3--:R-:W2:Y:S01]  /*463e0*/  LDL.LU R80, [R1+0x1550] ;  /* 0x0015500001507983 */ /* 0x008ea20000300800 */
[----:B----4-:R-:W-:Y:S11]  /*463f0*/  HMMA.1688.F32.TF32 R68, R72, R14, R240 ;  /* 0x0000000e4844723c */ /* 0x010ff600000810f0 */
[----:B------:R-:W-:Y:S11]  /*46400*/  @!UPT UIADD3 URZ, URZ, URZ, URZ ;  /* 0x0000003f3f3ff290 */ /* 0x000ff6000fffe03f */
[----:B------:R-:W-:Y:S01]  /*46410*/  @!UPT UIADD3 URZ, URZ, URZ, URZ ;  /* 0x0000003f3f3ff290 */ /* 0x000fe2000fffe03f */
[----:B------:R-:W-:Y:S04]  /*46420*/  STL.64 [R1], R68 ;  /* 0x0000004401007387 */ /* 0x000fe80000100a00 */
[----:B------:R3:W-:Y:S04]  /*46430*/  STL.64 [R1+0x8], R70 ;  /* 0x0000084601007387 */ /* 0x0007e80000100a00 */
[----:B------:R-:W2:Y:S04]  /*46440*/  LDL.LU R81, [R1+0x1554] ;  /* 0x0015540001517983 */ /* 0x000ea80000300800 */
[----:B------:R-:W2:Y:S04]  /*46450*/  LDL.LU R82, [R1+0x1558] ;  /* 0x0015580001527983 */ /* 0x000ea80000300800 */
[----:B------:R-:W2:Y:S04]  /*46460*/  LDL.LU R83, [R1+0x155c] ;  /* 0x00155c0001537983 */ /* 0x000ea80000300800 */
[----:B------:R-:W4:Y:S04]  /*46470*/  LDL.LU R96, [R1+0x1590] ;  /* 0x0015900001607983 */ /* 0x000f280000300800 */
[----:B------:R-:W4:Y:S04]  /*46480*/  LDL.LU R97, [R1+0x1594] ;  /* 0x0015940001617983 */ /* 0x000f280000300800 */
[----:B------:R-:W4:Y:S04]  /*46490*/  LDL.LU R98, [R1+0x1598] ;  /* 0x0015980001627983 */ /* 0x000f280000300800 */
        /* <DEDUP_REMOVED lines=49> */
[C---:B--2---:R-:W-:Y:S08]  /*467b0*/  HMMA.1688.F32.TF32 R212, R76.reuse, R30, R80 ;  /* 0x0000001e4cd4723c */ /* 0x044ff00000081050 */
[C---:B----4-:R-:W-:Y:S08]  /*467c0*/  HMMA.1688.F32.TF32 R228, R76.reuse, R46, R96 ;  /* 0x0000002e4ce4723c */ /* 0x050ff00000081060 */
[C---:B---3--:R-:W-:Y:S08]  /*467d0*/  HMMA.1688.F32.TF32 R72, R76.reuse, R62, R112 ;  /* 0x0000003e4c48723c */ /* 0x048ff00000081070 */
[C---:B------:R-:W-:Y:S08]  /*467e0*/  HMMA.1688.F32.TF32 R120, R76.reuse, R66, R120 ;  /* 0x000000424c78723c */ /* 0x040ff00000081078 */
[C---:B------:R-:W-:Y:S11]  /*467f0*/  HMMA.1688.F32.TF32 R68, R76.reuse, R10, R108 ;  /* 0x0000000a4c44723c */ /* 0x040ff6000008106c */
[----:B------:R-:W-:Y:S04]  /*46800*/  @!UPT UIADD3 URZ, URZ, URZ, URZ ;  /* 0x0000003f3f3ff290 */ /* 0x000fe8000fffe03f */
[----:B------:R-:W-:Y:S01]  /*46810*/  STL.64 [R1+0x150], R120 ;  /* 0x0001507801007387 */ /* 0x000fe20000100a00 */
[C---:B------:R-:W-:Y:S03]  /*46820*/  HMMA.1688.F32.TF32 R104, R76.reuse, R6, R104 ;  /* 0x000000064c68723c */ /* 0x040fe60000081068 */
[----:B------:R-:W-:Y:S04]  /*46830*/  STL.64 [R1+0x158], R122 ;  /* 0x0001587a01007387 */ /* 0x000fe80000100a00 */
[----:B------:R-:W-:Y:S01]  /*46840*/  STL.64 [R1+0x140], R72 ;  /* 0x0001404801007387 */ /* 0x000fe20000100a00 */
[C---:B------:R-:W-:Y:S03]  /*46850*/  HMMA.1688.F32.TF32 R244, R76.reuse, R50, R244 ;  /* 0x000000324cf4723c */ /* 0x040fe600000810f4 */
[----:B------:R2:W-:Y:S04]  /*46860*/  STL.64 [R1+0x148], R74 ;  /* 0x0001484a01007387 */ /* 0x0005e80000100a00 */
[----:B------:R-:W-:Y:S04]  /*46870*/  STL.64 [R1+0x130], R68 ;  /* 0x0001304401007387 */ /* 0x000fe80000100a00 */
[----:B------:R3:W-:Y:S01]  /*46880*/  STL.64 [R1+0x138], R70 ;  /* 0x0001384601007387 */ /* 0x0007e20000100a00 */
[C---:B--2---:R-:W-:Y:S08]  /*46890*/  HMMA.1688.F32.TF32 R72, R76.reuse, R58, R236 ;  /* 0x0000003a4c48723c */ /* 0x044ff000000810ec */
[C---:B---3--:R-:W-:Y:S08]  /*468a0*/  HMMA.1688.F32.TF32 R68, R76.reuse, R54, R100 ;  /* 0x000000364c44723c */ /* 0x048ff00000081064 */
[C---:B------:R-:W-:Y:S08]  /*468b0*/  HMMA.1688.F32.TF32 R224, R76.reuse, R42, R92 ;  /* 0x0000002a4ce0723c */ /* 0x040ff0000008105c */
        /* <DEDUP_REMOVED lines=9> */
[----:B------:R2:W-:Y:S04]  /*46950*/  STL.64 [R1+0x108], R70 ;  /* 0x0001084601007387 */ /* 0x0005e80000100a00 */
[----:B------:R-:W-:Y:S04]  /*46960*/  STL.64 [R1+0x3178], R244 ;  /* 0x003178f401007387 */ /* 0x000fe80000100a00 */
[----:B------:R-:W-:Y:S04]  /*46970*/  STL.64 [R1+0x3190], R230 ;  /* 0x003190e601007387 */ /* 0x000fe80000100a00 */
[----:B------:R3:W-:Y:S04]  /*46980*/  STL.64 [R1+0x3188], R228 ;  /* 0x003188e401007387 */ /* 0x0007e80000100a00 */
[----:B------:R-:W-:Y:S04]  /*46990*/  STL.64 [R1+0x31a0], R226 ;  /* 0x0031a0e201007387 */ /* 0x000fe80000100a00 */
[----:B------:R4:W-:Y:S04]  /*469a0*/  STL.64 [R1+0x3198], R224 ;  /* 0x003198e001007387 */ /* 0x0009e80000100a00 */
[----:B------:R-:W-:Y:S04]  /*469b0*/  STL.64 [R1+0x31b0], R222 ;  /* 0x0031b0de01007387 */ /* 0x000fe80000100a00 */
[----:B------:R1:W-:Y:S04]  /*469c0*/  STL.64 [R1+0x31a8], R220 ;  /* 0x0031a8dc01007387 */ /* 0x0003e80000100a00 */
[----:B------:R-:W-:Y:S04]  /*469d0*/  STL.64 [R1+0x31c0], R218 ;  /* 0x0031c0da01007387 */ /* 0x000fe80000100a00 */
[----:B------:R-:W-:Y:S04]  /*469e0*/  STL.64 [R1+0x31b8], R216 ;  /* 0x0031b8d801007387 */ /* 0x000fe80000100a00 */
[----:B------:R-:W-:Y:S04]  /*469f0*/  STL.64 [R1+0x31d0], R214 ;  /* 0x0031d0d601007387 */ /* 0x000fe80000100a00 */
[----:B------:R1:W-:Y:S04]  /*46a00*/  STL.64 [R1+0x31c8], R212 ;  /* 0x0031c8d401007387 */ /* 0x0003e80000100a00 */
[----:B------:R-:W-:Y:S04]  /*46a10*/  STL.64 [R1+0x31e0], R210 ;  /* 0x0031e0d201007387 */ /* 0x000fe80000100a00 */
[----:B------:R1:W-:Y:S04]  /*46a20*/  STL.64 [R1+0x31d8], R208 ;  /* 0x0031d8d001007387 */ /* 0x0003e80000100a00 */
        /* <DEDUP_REMOVED lines=8> */
[----:B------:R-:W1:Y:S04]  /*46ab0*/  LDL.LU R84, [R1+0x13d0] ;  /* 0x0013d00001547983 */ /* 0x000e680000300800 */
[----:B------:R-:W1:Y:S04]  /*46ac0*/  LDL.LU R85, [R1+0x13d4] ;  /* 0x0013d40001557983 */ /* 0x000e680000300800 */
[----:B------:R-:W1:Y:S04]  /*46ad0*/  LDL.LU R86, [R1+0x13d8] ;  /* 0x0013d80001567983 */ /* 0x000e680000300800 */
[----:B------:R-:W1:Y:S04]  /*46ae0*/  LDL.LU R87, [R1+0x13dc] ;  /* 0x0013dc0001577983 */ /* 0x000e680000300800 */
        /* <DEDUP_REMOVED lines=20> */
[C---:B--2---:R-:W-:Y:S03]  /*46c30*/  HMMA.1688.F32.TF32 R68, R76.reuse, R22, R240 ;  /* 0x000000164c44723c */ /* 0x044fe600000810f0 */
[----:B------:R-:W2:Y:S04]  /*46c40*/  LDL.LU R240, [R1+0x13a0] ;  /* 0x0013a00001f07983 */ /* 0x000ea80000300800 */
[----:B------:R-:W2:Y:S04]  /*46c50*/  LDL.LU R241, [R1+0x13a4] ;  /* 0x0013a40001f17983 */ /* 0x000ea80000300800 */
[----:B------:R-:W2:Y:S04]  /*46c60*/  LDL.LU R242, [R1+0x13a8] ;  /* 0x0013a80001f27983 */ /* 0x000ea80000300800 */
[----:B------:R-:W2:Y:S08]  /*46c70*/  LDL.LU R243, [R1+0x13ac] ;  /* 0x0013ac0001f37983 */ /* 0x000eb00000300800 */
[----:B------:R-:W-:Y:S04]  /*46c80*/  STL.64 [R1+0x31f0], R70 ;  /* 0x0031f04601007387 */ /* 0x000fe80000100a00 */
[----:B------:R1:W-:Y:S01]  /*46c90*/  STL.64 [R1+0x31e8], R68 ;  /* 0x0031e84401007387 */ /* 0x0003e20000100a00 */
[C---:B---3--:R-:W-:Y:S08]  /*46ca0*/  HMMA.1688.F32.TF32 R72, R76.reuse, R18, R236 ;  /* 0x000000124c48723c */ /* 0x048ff000000810ec */
[----:B------:R-:W-:Y:S08]  /*46cb0*/  HMMA.1688.F32.TF32 R76, R76, R14, R100 ;  /* 0x0000000e4c4c723c */ /* 0x000ff00000081064 */
[C---:B-1----:R-:W-:Y:S08]  /*46cc0*/  HMMA.1688.F32.TF32 R132, R116.reuse, R6, R84 ;  /* 0x000000067484723c */ /* 0x042ff00000081054 */
[C---:B----4-:R-:W-:Y:S08]  /*46cd0*/  HMMA.1688.F32.TF32 R120, R116.reuse, R66, R96 ;  /* 0x000000427478723c */ /* 0x050ff00000081060 */
[C---:B------:R-:W-:Y:S01]  /*46ce0*/  HMMA.1688.F32.TF32 R124, R116.reuse, R62, R92 ;  /* 0x0000003e747c723c */ /* 0x040fe2000008105c */
[----:B------:R-:W-:Y:S07]  /*46cf0*/  STL.64 [R1+0x3200], R74 ;  /* 0x0032004a01007387 */ /* 0x000fee0000100a00 */
[C---:B------:R-:W-:Y:S01]  /*46d00*/  HMMA.1688.F32.TF32 R128, R116.reuse, R10, R88 ;  /* 0x0000000a7480723c */ /* 0x040fe20000081058 */
[----:B------:R-:W-:Y:S07]  /*46d10*/  STL.64 [R1+0x31f8], R72 ;  /* 0x0031f84801007387 */ /* 0x000fee0000100a00 */
[C---:B------:R-:W-:Y:S01]  /*46d20*/  HMMA.1688.F32.TF32 R136, R116.reuse, R58, R80 ;  /* 0x0000003a7488723c */ /* 0x040fe20000081050 */
[----:B------:R-:W-:Y:S07]  /*46d30*/  STL.64 [R1+0x3210], R78 ;  /* 0x0032104e01007387 */ /* 0x000fee0000100a00 */
[C---:B------:R-:W-:Y:S01]  /*46d40*/  HMMA.1688.F32.TF32 R140, R116.reuse, R54, R248 ;  /* 0x00000036748c723c */ /* 0x040fe200000810f8 */
        /* <DEDUP_REMOVED lines=13> */
[C---:B--2---:R-:W-:Y:S03]  /*46e20*/  HMMA.1688.F32.TF32 R80, R116.reuse, R50, R240 ;  /* 0x000000327450723c */ /* 0x044fe600000810f0 */
        /* <DEDUP_REMOVED lines=36> */
[----:B------:R-:W-:Y:S04]  /*47070*/  STL.64 [R1+0x3230], R82 ;  /* 0x0032305201007387 */ /* 0x000fe80000100a00 */
[----:B------:R-:W-:Y:S01]  /*47080*/  STL.64 [R1+0x3228], R80 ;  /* 0x0032285001007387 */ /* 0x000fe20000100a00 */
[C---:B---3--:R-:W-:Y:S03]  /*47090*/  HMMA.1688.F32.TF32 R84, R116.reuse, R46, R240 ;  /* 0x0000002e7454723c */ /* 0x048fe600000810f0 */
[----:B------:R-:W3:Y:S04]  /*470a0*/  LDL.LU R240, [R1+0x1200] ;  /* 0x0012000001f07983 */ /* 0x000ee80000300800 */
[----:B------:R-:W3:Y:S04]  /*470b0*/  LDL.LU R241, [R1+0x1204] ;  /* 0x0012040001f17983 */ /* 0x000ee80000300800 */
[----:B------:R-:W3:Y:S04]  /*470c0*/  LDL.LU R242, [R1+0x1208] ;  /* 0x0012080001f27983 */ /* 0x000ee80000300800 */
[----:B------:R-:W3:Y:S01]  /*470d0*/  LDL.LU R243, [R1+0x120c] ;  /* 0x00120c0001f37983 */ /* 0x000ee20000300800 */
[C---:B----4-:R-:W-:Y:S08]  /*470e0*/  HMMA.1688.F32.TF32 R88, R116.reuse, R42, R88 ;  /* 0x0000002a7458723c */ /* 0x050ff00000081058 */
[C---:B--2---:R-:W-:Y:S08]  /*470f0*/  HMMA.1688.F32.TF32 R104, R116.reuse, R26, R104 ;  /* 0x0000001a7468723c */ /* 0x044ff00000081068 */
        /* <DEDUP_REMOVED lines=24> */
[----:B------:R-:W-:Y:S04]  /*47280*/  LDS R236, [R252+0xa2200] ;  /* 0x0a220000fcec7984 */ /* 0x000fe80000000800 */
[----:B------:R-:W-:Y:S04]  /*47290*/  LDS R238, [R252+0xa3200] ;  /* 0x0a320000fcee7984 */ /* 0x000fe80000000800 */
[----:B------:R-:W-:Y:S04]  /*472a0*/  LDS R237, [R0+0xa2200] ;  /* 0x0a22000000ed7984 */ /* 0x000fe80000000800 */
[----:B------:R-:W2:Y:S01]  /*472b0*/  LDS R239, [R0+0xa3200] ;  /* 0x0a32000000ef7984 */ /* 0x000ea20000000800 */
[----:B---3--:R-:W-:Y:S03]  /*472c0*/  HMMA.1688.F32.TF32 R184, R180, R66, R240 ;  /* 0x00000042b4b8723c */ /* 0x008fe600000810f0 */
        /* <DEDUP_REMOVED lines=92> */
[----:B-1----:R-:W3:Y:S04]  /*47890*/  LDL.LU R76, [R1+0xe80] ;  /* 0x000e8000014c7983 */ /* 0x002ee80000300800 */
        /* <DEDUP_REMOVED lines=16> */
[----:B------:R-:W-:Y:S04]  /*479a0*/  STL.64 [R1+0x32d0], R186 ;  /* 0x0032d0ba01007387 */ /* 0x000fe80000100a00 */
[----:B------:R-:W-:Y:S01]  /*479b0*/  STL.64 [R1+0x32c8], R184 ;  /* 0x0032c8b801007387 */ /* 0x000fe20000100a00 */
[C---:B---3--:R-:W-:Y:S08]  /*479c0*/  HMMA.1688.F32.TF32 R76, R236.reuse, R66, R76 ;  /* 0x00000042ec4c723c */ /* 0x048ff0000008104c */
[C---:B----4-:R-:W-:Y:S11]  /*479d0*/  HMMA.1688.F32.TF32 R72, R236.reuse, R62, R72 ;  /* 0x0000003eec48723c */ /* 0x050ff60000081048 */
[----:B------:R-:W-:Y:S04]  /*479e0*/  @!UPT UIADD3 URZ, URZ, URZ, URZ ;  /* 0x0000003f3f3ff290 */ /* 0x000fe8000fffe03f */
[----:B------:R-:W-:Y:S04]  /*479f0*/  STL.64 [R1+0x160], R76 ;  /* 0x0001604c01007387 */ /* 0x000fe80000100a00 */
[----:B------:R1:W-:Y:S02]  /*47a00*/  STL.64 [R1+0x168], R78 ;  /* 0x0001684e01007387 */ /* 0x0003e40000100a00 */
[C---:B-1----:R-:W-:Y:S02]  /*47a10*/  HMMA.1688.F32.TF32 R76, R236.reuse, R6, R208 ;  /* 0x00000006ec4c723c */ /* 0x042fe400000810d0 */
[----:B------:R-:W-:Y:S04]  /*47a20*/  STL.64 [R1+0x170], R72 ;  /* 0x0001704801007387 */ /* 0x000fe80000100a00 */
[----:B------:R1:W-:Y:S04]  /*47a30*/  STL.64 [R1+0x178], R74 ;  /* 0x0001784a01007387 */ /* 0x0003e80000100a00 */
[----:B------:R-:W-:Y:S04]  /*47a40*/  STL.64 [R1+0x180], R68 ;  /* 0x0001804401007387 */ /* 0x000fe80000100a00 */
[----:B------:R2:W-:Y:S01]  /*47a50*/  STL.64 [R1+0x188], R70 ;  /* 0x0001884601007387 */ /* 0x0005e20000100a00 */
[C---:B-1----:R-:W-:Y:S08]  /*47a60*/  HMMA.1688.F32.TF32 R72, R236.reuse, R58, R212 ;  /* 0x0000003aec48723c */ /* 0x042ff000000810d4 */
[C---:B--2---:R-:W-:Y:S01]  /*47a70*/  HMMA.1688.F32.TF32 R68, R236.reuse, R54, R216 ;  /* 0x00000036ec44723c */ /* 0x044fe200000810d8 */
[----:B------:R-:W-:Y:S04]  /*47a80*/  STL.64 [R1+0x190], R76 ;  /* 0x0001904c01007387 */ /* 0x000fe80000100a00 */
[----:B------:R1:W-:Y:S10]  /*47a90*/  STL.64 [R1+0x198], R78 ;  /* 0x0001984e01007387 */ /* 0x0003f40000100a00 */
        /* <DEDUP_REMOVED lines=10> */
[C---:B-1----:R-:W-:Y:S03]  /*47b40*/  HMMA.1688.F32.TF32 R76, R236.reuse, R38, R244 ;  /* 0x00000026ec4c723c */ /* 0x042fe600000810f4 */
[----:B------:R1:W-:Y:S04]  /*47b50*/  STL.64 [R1+0xac8], R74 ;  /* 0x000ac84a01007387 */ /* 0x0003e80000100a00 */
[----:B------:R-:W-:Y:S04]  /*47b60*/  STL.64 [R1+0xae0], R68 ;  /* 0x000ae04401007387 */ /* 0x000fe80000100a00 */
[----:B------:R2:W-:Y:S01]  /*47b70*/  STL.64 [R1+0xae8], R70 ;  /* 0x000ae84601007387 */ /* 0x0005e20000100a00 */
[C---:B-1----:R-:W-:Y:S08]  /*47b80*/  HMMA.1688.F32.TF32 R72, R236.reuse, R34, R248 ;  /* 0x00000022ec48723c */ /* 0x042ff000000810f8 */
[----:B--2---:R-:W-:Y:S03]  /*47b90*/  HMMA.1688.F32.TF32 R68, R236, R30, R240 ;  /* 0x0000001eec44723c */ /* 0x004fe600000810f0 */
[----:B------:R-:W-:Y:S04]  /*47ba0*/  STL.64 [R1+0xb00], R76 ;  /* 0x000b004c01007387 */ /* 0x000fe80000100a00 */
[----:B------:R-:W-:Y:S04]  /*47bb0*/  STL.64 [R1+0xb08], R78 ;  /* 0x000b084e01007387 */ /* 0x000fe80000100a00 */
[----:B------:R-:W2:Y:S04]  /*47bc0*/  LDL.LU R244, [R1+0x3a0] ;  /* 0x0003a00001f47983 */ /* 0x000ea80000300800 */
[----:B------:R1:W-:Y:S04]  /*47bd0*/  STL.64 [R1+0xb20], R72 ;  /* 0x000b204801007387 */ /* 0x0003e80000100a00 */
[----:B------:R3:W-:Y:S04]  /*47be0*/  STL.64 [R1+0xb28], R74 ;  /* 0x000b284a01007387 */ /* 0x0007e80000100a00 */
        /* <DEDUP_REMOVED lines=25> */
[----:B-1----:R-:W2:Y:S04]  /*47d80*/  LDL.LU R72, [R1+0x430] ;  /* 0x0004300001487983 */ /* 0x002ea80000300800 */
[----:B------:R-:W2:Y:S04]  /*47d90*/  LDL.LU R73, [R1+0x434] ;  /* 0x0004340001497983 */ /* 0x000ea80000300800 */
[----:B---3--:R-:W2:Y:S04]  /*47da0*/  LDL.LU R74, [R1+0x438] ;  /* 0x00043800014a7983 */ /* 0x008ea80000300800 */
[----:B------:R-:W2:Y:S04]  /*47db0*/  LDL.LU R75, [R1+0x43c] ;  /* 0x00043c00014b7983 */ /* 0x000ea80000300800 */
[----:B------:R-:W3:Y:S04]  /*47dc0*/  LDL.LU R76, [R1+0x440] ;  /* 0x00044000014c7983 */ /* 0x000ee80000300800 */
[----:B------:R-:W3:Y:S04]  /*47dd0*/  LDL.LU R77, [R1+0x444] ;  /* 0x00044400014d7983 */ /* 0x000ee80000300800 */
[----:B------:R-:W3:Y:S04]  /*47de0*/  LDL.LU R78, [R1+0x448] ;  /* 0x00044800014e7983 */ /* 0x000ee80000300800 */
        /* <DEDUP_REMOVED lines=49> */
[----:B----4-:R-:W4:Y:S04]  /*48100*/  LDL.LU R68, [R1+0x420] ;  /* 0x0004200001447983 */ /* 0x010f280000300800 */
        /* <DEDUP_REMOVED lines=25> */
[-C--:B------:R-:W-:Y:S01]  /*482a0*/  HMMA.1688.F32.TF32 R180, R180, R14.reuse, R232 ;  /* 0x0000000eb4b4723c */ /* 0x080fe200000810e8 */
[----:B------:R-:W-:Y:S04]  /*482b0*/  LDS R232, [R252+0xa2280] ;  /* 0x0a228000fce87984 */ /* 0x000fe80000000800 */
[----:B------:R-:W-:Y:S04]  /*482c0*/  LDS R234, [R252+0xa3280] ;  /* 0x0a328000fcea7984 */ /* 0x000fe80000000800 */
[----:B------:R-:W-:Y:S04]  /*482d0*/  LDS R233, [R0+0xa2280] ;  /* 0x0a22800000e97984 */ /* 0x000fe80000000800 */
[----:B------:R-:W1:Y:S01]  /*482e0*/  LDS R235, [R0+0xa3280] ;  /* 0x0a32800000eb7984 */ /* 0x000e620000000800 */
[C---:B--2---:R-:W-:Y:S08]  /*482f0*/  HMMA.1688.F32.TF32 R84, R236.reuse, R14, R84 ;  /* 0x0000000eec54723c */ /* 0x044ff00000081054 */
[C---:B---3--:R-:W-:Y:S08]  /*48300*/  HMMA.1688.F32.TF32 R92, R236.reuse, R22, R92 ;  /* 0x00000016ec5c723c */ /* 0x048ff0000008105c */
[C---:B------:R-:W-:Y:S08]  /*48310*/  HMMA.1688.F32.TF32 R96, R236.reuse, R26, R96 ;  /* 0x0000001aec60723c */ /* 0x040ff00000081060 */
[----:B------:R-:W-:Y:S01]  /*48320*/  HMMA.1688.F32.TF32 R88, R236, R18, R88 ;  /* 0x00000012ec58723c */ /* 0x000fe20000081058 */
[----:B------:R-:W-:Y:S04]  /*48330*/  LDS R236, [R252+0xa2300] ;  /* 0x0a230000fcec7984 */ /* 0x000fe80000000800 */
[----:B------:R-:W-:Y:S10]  /*48340*/  LDS R238, [R252+0xa3300] ;  /* 0x0a330000fcee7984 */ /* 0x000ff40000000800 */
        /* <DEDUP_REMOVED lines=9> */
[----:B------:R-:W2:Y:S01]  /*483e0*/  LDS R239, [R0+0xa3300] ;  /* 0x0a33000000ef7984 */ /* 0x000ea20000000800 */
[C---:B-1----:R-:W-:Y:S03]  /*483f0*/  HMMA.1688.F32.TF32 R84, R232.reuse, R66, R240 ;  /* 0x00000042e854723c */ /* 0x042fe600000810f0 */
[----:B------:R-:W-:Y:S04]  /*48400*/  LDS R240, [R252+0xa2380] ;  /* 0x0a238000fcf07984 */ /* 0x000fe80000000800 */
[----:B------:R-:W-:Y:S01]  /*48410*/  LDS R242, [R252+0xa3380] ;  /* 0x0a338000fcf27984 */ /* 0x000fe20000000800 */
[C---:B------:R-:W-:Y:S03]  /*48420*/  HMMA.1688.F32.TF32 R88, R232.reuse, R62, R80 ;  /* 0x0000003ee858723c */ /* 0x040fe60000081050 */
[----:B------:R-:W-:Y:S04]  /*48430*/  LDS R241, [R0+0xa2380] ;  /* 0x0a23800000f17984 */ /* 0x000fe80000000800 */
[----:B------:R-:W1:Y:S01]  /*48440*/  LDS R243, [R0+0xa3380] ;  /* 0x0a33800000f37984 */ /* 0x000e620000000800 */
[C---:B------:R-:W-:Y:S07]  /*48450*/  HMMA.1688.F32.TF32 R80, R232.reuse, R6, R136 ;  /* 0x00000006e850723c */ /* 0x040fee0000081088 */
[----:B------:R-:W-:Y:S04]  /*48460*/  STL.64 [R1+0xdb0], R84 ;  /* 0x000db05401007387 */ /* 0x000fe80000100a00 */
[----:B------:R3:W-:Y:S02]  /*48470*/  STL.64 [R1+0xdb8], R86 ;  /* 0x000db85601007387 */ /* 0x0007e40000100a00 */
[C---:B---3--:R-:W-:Y:S02]  /*48480*/  HMMA.1688.F32.TF32 R84, R232.reuse, R10, R140 ;  /* 0x0000000ae854723c */ /* 0x048fe4000008108c */
[----:B------:R-:W-:Y:S04]  /*48490*/  STL.64 [R1+0xda0], R88 ;  /* 0x000da05801007387 */ /* 0x000fe80000100a00 */
[----:B------:R3:W-:Y:S02]  /*484a0*/  STL.64 [R1+0xda8], R90 ;  /* 0x000da85a01007387 */ /* 0x0007e40000100a00 */
[C---:B---3--:R-:W-:Y:S11]  /*484b0*/  HMMA.1688.F32.TF32 R88, R232.reuse, R58, R132 ;  /* 0x0000003ae858723c */ /* 0x048ff60000081084 */
[----:B------:R-:W-:Y:S04]  /*484c0*/  @!UPT UIADD3 URZ, URZ, URZ, URZ ;  /* 0x0000003f3f3ff290 */ /* 0x000fe8000fffe03f */
[----:B------:R-:W-:Y:S04]  /*484d0*/  STL.64 [R1+0xd90], R84 ;  /* 0x000d905401007387 */ /* 0x000fe80000100a00 */
[----:B------:R3:W-:Y:S04]  /*484e0*/  STL.64 [R1+0xd98], R86 ;  /* 0x000d985601007387 */ /* 0x0007e80000100a00 */
[----:B------:R-:W-:Y:S04]  /*484f0*/  STL.64 [R1+0xd80], R80 ;  /* 0x000d805001007387 */ /* 0x000fe80000100a00 */
[----:B------:R1:W-:Y:S01]  /*48500*/  STL.64 [R1+0xd88], R82 ;  /* 0x000d885201007387 */ /* 0x0003e20000100a00 */
[C---:B---3--:R-:W-:Y:S08]  /*48510*/  HMMA.1688.F32.TF32 R84, R232.reuse, R54, R128 ;  /* 0x00000036e854723c */ /* 0x048ff00000081080 */
[C---:B-1----:R-:W-:Y:S01]  /*48520*/  HMMA.1688.F32.TF32 R80, R232.reuse, R50, R124 ;  /* 0x00000032e850723c */ /* 0x042fe2000008107c */
        /* <DEDUP_REMOVED lines=8> */
[C---:B---3--:R-:W-:Y:S08]  /*485b0*/  HMMA.1688.F32.TF32 R80, R232.reuse, R38, R72 ;  /* 0x00000026e850723c */ /* 0x048ff00000081048 */
[C---:B----4-:R-:W-:Y:S08]  /*485c0*/  HMMA.1688.F32.TF32 R76, R232.reuse, R34, R68 ;  /* 0x00000022e84c723c */ /* 0x050ff00000081044 */
        /* <DEDUP_REMOVED lines=16> */
[----:B-1----:R-:W-:Y:S07]  /*486d0*/  HMMA.1688.F32.TF32 R68, R232, R14, R224 ;  /* 0x0000000ee844723c */ /* 0x002fee00000810e0 */
        /* <DEDUP_REMOVED lines=8> */
[----:B--2---:R-:W-:Y:S01]  /*48760*/  HMMA.1688.F32.TF32 R68, R236, R10, R248 ;  /* 0x0000000aec44723c */ /* 0x004fe200000810f8 */
[----:B------:R-:W-:-:S06]  /*48770*/  IMAD.MOV.U32 R244, RZ, RZ, R37 ;  /* 0x000000fffff47224 */ /* 0x000fcc00078e0025 */
[----:B------:R-:W-:Y:S04]  /*48780*/  STL.64 [R1+0xef0], R76 ;  /* 0x000ef04c01007387 */ /* 0x000fe80000100a00 */
[----:B------:R-:W-:Y:S04]  /*48790*/  STL.64 [R1+0xef8], R78 ;  /* 0x000ef84e01007387 */ /* 0x000fe80000100a00 */
[----:B------:R1:W-:Y:S01]  /*487a0*/  STL.64 [R1+0xfe0], R72 ;  /* 0x000fe04801007387 */ /* 0x0003e20000100a00 */
[----:B------:R-:W-:-:S03]  /*487b0*/  IMAD.MOV.U32 R245, RZ, RZ, R40 ;  /* 0x000000fffff57224 */ /* 0x000fc600078e0028 */
[----:B------:R2:W-:Y:S01]  /*487c0*/  STL.64 [R1+0xfe8], R74 ;  /* 0x000fe84a01007387 */ /* 0x0005e20000100a00 */
[----:B------:R-:W-:-:S03]  /*487d0*/  IMAD.MOV.U32 R246, RZ, RZ, R41 ;  /* 0x000000fffff67224 */ /* 0x000fc600078e0029 */
[----:B------:R-:W3:Y:S01]  /*487e0*/  LDL.LU R37, [R1+0x3340] ;  /* 0x0033400001257983 */ /* 0x000ee20000300800 */
[----:B------:R-:W-:-:S03]  /*487f0*/  IMAD.MOV.U32 R247, RZ, RZ, R44 ;  /* 0x000000fffff77224 */ /* 0x000fc600078e002c */
[----:B------:R-:W-:Y:S01]  /*48800*/  STL.64 [R1+0xfd0], R68 ;  /* 0x000fd04401007387 */ /* 0x000fe20000100a00 */
[----:B------:R-:W-:-:S03]  /*48810*/  IMAD.MOV.U32 R228, RZ, RZ, R57 ;  /* 0x000000ffffe47224 */ /* 0x000fc600078e0039 */
[----:B------:R-:W-:Y:S01]  /*48820*/  STL.64 [R1+0xfd8], R70 ;  /* 0x000fd84601007387 */ /* 0x000fe20000100a00 */
[----:B------:R-:W-:-:S03]  /*48830*/  IMAD.MOV.U32 R229, RZ, RZ, R60 ;  /* 0x000000ffffe57224 */ /* 0x000fc600078e003c */
[----:B------:R-:W4:Y:S01]  /*48840*/  LDL.LU R40, [R1+0x333c] ;  /* 0x00333c0001287983 */ /* 0x000f220000300800 */
[----:B------:R-:W-:-:S03]  /*48850*/  IMAD.MOV.U32 R230, RZ, RZ, R52 ;  /* 0x000000ffffe67224 */ /* 0x000fc600078e0034 */
[----:B------:R-:W2:Y:S04]  /*48860*/  LDL.LU R41, [R1+0x3338] ;  /* 0x0033380001297983 */ /* 0x000ea80000300800 */
[----:B------:R-:W2:Y:S04]  /*48870*/  LDL.LU R44, [R1+0x3334] ;  /* 0x00333400012c7983 */ /* 0x000ea80000300800 */
[----:B------:R-:W2:Y:S04]  /*48880*/  LDL.LU R57, [R1+0x3330] ;  /* 0x0033300001397983 */ /* 0x000ea80000300800 */
[----:B------:R-:W3:Y:S04]  /*48890*/  LDL.LU R60, [R1+0x332c] ;  /* 0x00332c00013c7983 */ /* 0x000ee80000300800 */
[----:B------:R-:W4:Y:S01]  /*488a0*/  LDL.LU R52, [R1+0x3328] ;  /* 0x0033280001347983 */ /* 0x000f220000300800 */
[----:B------:R-:W-:-:S02]  /*488b0*/  IMAD.MOV.U32 R231, RZ, RZ, R56 ;  /* 0x000000ffffe77224 */ /* 0x000fc400078e0038 */
[----:B------:R-:W-:Y:S01]  /*488c0*/  IMAD.MOV.U32 R224, RZ, RZ, R49 ;  /* 0x000000ffffe07224 */ /* 0x000fe200078e0031 */
[----:B------:R-:W4:Y:S01]  /*488d0*/  LDL.LU R56, [R1+0x3324] ;  /* 0x0033240001387983 */ /* 0x000f220000300800 */
[----:B------:R-:W-:Y:S02]  /*488e0*/  IMAD.MOV.U32 R225, RZ, RZ, R48 ;  /* 0x000000ffffe17224 */ /* 0x000fe400078e0030 */
[----:B------:R-:W-:Y:S01]  /*488f0*/  IMAD.MOV.U32 R226, RZ, RZ, R45 ;  /* 0x000000ffffe27224 */ /* 0x000fe200078e002d */
[----:B------:R-:W4:Y:S01]  /*48900*/  LDL.LU R49, [R1+0x3320] ;  /* 0x0033200001317983 */ /* 0x000f220000300800 */
[----:B------:R-:W-:-:S03]  /*48910*/  IMAD.MOV.U32 R227, RZ, RZ, R53 ;  /* 0x000000ffffe37224 */ /* 0x000fc600078e0035 */
[----:B------:R-:W4:Y:S04]  /*48920*/  LDL.LU R48, [R1+0x331c] ;  /* 0x00331c0001307983 */ /* 0x000f280000300800 */
[----:B------:R-:W4:Y:S04]  /*48930*/  LDL.LU R45, [R1+0x3318] ;  /* 0x00331800012d7983 */ /* 0x000f280000300800 */
[----:B------:R-:W4:Y:S01]  /*48940*/  LDL.LU R53, [R1+0x3314] ;  /* 0x0033140001357983 */ /* 0x000f220000300800 */
[----:B--2---:R-:W-:Y:S02]  /*48950*/  IMAD.MOV.U32 R218, RZ, RZ, R57 ;  /* 0x000000ffffda7224 */ /* 0x004fe400078e0039 */
[----:B---3--:R-:W-:-:S02]  /*48960*/  IMAD.MOV.U32 R217, RZ, RZ, R60 ;  /* 0x000000ffffd97224 */ /* 0x008fc400078e003c */
[----:B----4-:R-:W-:Y:S02]  /*48970*/  IMAD.MOV.U32 R216, RZ, RZ, R52 ;  /* 0x000000ffffd87224 */ /* 0x010fe400078e0034 */
[----:B------:R-:W2:Y:S04]  /*48980*/  LDL.LU R52, [R1+0x3310] ;  /* 0x0033100001347983 */ /* 0x000ea80000300800 */
[----:B------:R-:W3:Y:S04]  /*48990*/  LDL.LU R60, [R1+0x330c] ;  /* 0x00330c00013c7983 */ /* 0x000ee80000300800 */
[----:B------:R-:W4:Y:S01]  /*489a0*/  LDL.LU R57, [R1+0x3308] ;  /* 0x0033080001397983 */ /* 0x000f220000300800 */
[----:B------:R-:W-:Y:S01]  /*489b0*/  IMAD.MOV.U32 R219, RZ, RZ, R44 ;  /* 0x000000ffffdb7224 */ /* 0x000fe200078e002c */
[----:B------:R-:W-:Y:S01]  /*489c0*/  MOV R214, R49 ;  /* 0x0000003100d67202 */ /* 0x000fe20000000f00 */
[----:B------:R-:W-:Y:S01]  /*489d0*/  IMAD.MOV.U32 R213, RZ, RZ, R48 ;  /* 0x000000ffffd57224 */ /* 0x000fe200078e0030 */
[----:B------:R-:W2:Y:S01]  /*489e0*/  LDL.LU R44, [R1+0x3304] ;  /* 0x00330400012c7983 */ /* 0x000ea20000300800 */
[----:B------:R-:W-:-:S03]  /*489f0*/  IMAD.MOV.U32 R212, RZ, RZ, R45 ;  /* 0x000000ffffd47224 */ /* 0x000fc600078e002d */
[----:B------:R-:W2:Y:S01]  /*48a00*/  LDL.LU R45, [R1+0x3300] ;  /* 0x00330000012d7983 */ /* 0x000ea20000300800 */
[----:B------:R-:W-:-:S03]  /*48a10*/  IMAD.MOV.U32 R215, RZ, RZ, R56 ;  /* 0x000000ffffd77224 */ /* 0x000fc600078e0038 */
[----:B------:R-:W2:Y:S04]  /*48a20*/  LDL.LU R48, [R1+0x32fc] ;  /* 0x0032fc0001307983 */ /* 0x000ea80000300800 */
[----:B------:R-:W2:Y:S04]  /*48a30*/  LDL.LU R49, [R1+0x32f8] ;  /* 0x0032f80001317983 */ /* 0x000ea80000300800 */
[----:B------:R-:W2:Y:S01]  /*48a40*/  LDL.LU R56, [R1+0x32f4] ;  /* 0x0032f40001387983 */ /* 0x000ea20000300800 */
[----:B---3--:R-:W-:Y:S02]  /*48a50*/  IMAD.MOV.U32 R209, RZ, RZ, R60 ;  /* 0x000000ffffd17224 */ /* 0x008fe400078e003c */
[----:B----4-:R-:W-:-:S02]  /*48a60*/  IMAD.MOV.U32 R208, RZ, RZ, R57 ;  /* 0x000000ffffd07224 */ /* 0x010fc400078e0039 */
[----:B------:R-:W3:Y:S04]  /*48a70*/  LDL.LU R57, [R1+0x32f0] ;  /* 0x0032f00001397983 */ /* 0x000ee80000300800 */
[----:B------:R-:W4:Y:S01]  /*48a80*/  LDL.LU R60, [R1+0x32ec] ;  /* 0x0032ec00013c7983 */ /* 0x000f220000300800 */
[----:B--2---:R-:W-:Y:S02]  /*48a90*/  IMAD.MOV.U32 R210, RZ, RZ, R52 ;  /* 0x000000ffffd27224 */ /* 0x004fe400078e0034 */
[----:B------:R-:W-:Y:S01]  /*48aa0*/  IMAD.MOV.U32 R211, RZ, RZ, R53 ;  /* 0x000000ffffd37224 */ /* 0x000fe200078e0035 */
[----:B------:R-:W2:Y:S04]  /*48ab0*/  LDL.LU R52, [R1+0x32e8] ;  /* 0x0032e80001347983 */ /* 0x000ea80000300800 */
[----:B------:R-:W2:Y:S04]  /*48ac0*/  LDL.LU R53, [R1+0x32e4] ;  /* 0x0032e40001357983 */ /* 0x000ea80000300800 */
[----:B-1----:R-:W2:Y:S01]  /*48ad0*/  LDL.LU R72, [R1+0x250] ;  /* 0x0002500001487983 */ /* 0x002ea20000300800 */
[----:B------:R-:W-:-:S03]  /*48ae0*/  IMAD.MOV.U32 R73, RZ, RZ, R56 ;  /* 0x000000ffff497224 */ /* 0x000fc600078e0038 */
[----:B------:R-:W2:Y:S01]  /*48af0*/  LDL.LU R56, [R1+0x32e0] ;  /* 0x0032e00001387983 */ /* 0x000ea20000300800 */
[----:B---3--:R-:W-:-:S03]  /*48b00*/  IMAD.MOV.U32 R74, RZ, RZ, R57 ;  /* 0x000000ffff4a7224 */ /* 0x008fc600078e0039 */
[----:B------:R-:W3:Y:S01]  /*48b10*/  LDL.LU R57, [R1+0x32dc] ;  /* 0x0032dc0001397983 */ /* 0x000ee20000300800 */
[----:B----4-:R-:W-:-:S03]  /*48b20*/  IMAD.MOV.U32 R75, RZ, RZ, R60 ;  /* 0x000000ffff4b7224 */ /* 0x010fc600078e003c */
        /* <DEDUP_REMOVED lines=72> */
[----:B----4-:R-:W-:Y:S01]  /*48fb0*/  IMAD.MOV.U32 R121, RZ, RZ, R60 ;  /* 0x000000ffff797224 */ /* 0x010fe200078e003c */
[C---:B--2---:R-:W-:Y:S08]  /*48fc0*/  HMMA.1688.F32.TF32 R96, R236.reuse, R34, R96 ;  /* 0x00000022ec60723c */ /* 0x044ff00000081060 */
[C---:B---3--:R-:W-:Y:S08]  /*48fd0*/  HMMA.1688.F32.TF32 R232, R236.reuse, R38, R232 ;  /* 0x00000026ece8723c */ /* 0x048ff000000810e8 */
        /* <DEDUP_REMOVED lines=19> */
[----:B------:R-:W2:Y:S04]  /*49110*/  LDL R60, [R1+0x191c] ;  /* 0x00191c00013c7983 */ /* 0x000ea80000100800 */
        /* <DEDUP_REMOVED lines=14> */
[----:B------:R-:W-:Y:S04]  /*49200*/  STL.64 [R1+0xf50], R96 ;  /* 0x000f506001007387 */ /* 0x000fe80000100a00 */
[----:B------:R1:W-:Y:S02]  /*49210*/  STL.64 [R1+0xf58], R98 ;  /* 0x000f586201007387 */ /* 0x0003e40000100a00 */
[C---:B-1----:R-:W-:Y:S08]  /*49220*/  HMMA.1688.F32.TF32 R232, R236.reuse, R30, R92 ;  /* 0x0000001eece8723c */ /* 0x042ff0000008105c */
[C---:B------:R-:W-:Y:S08]  /*49230*/  HMMA.1688.F32.TF32 R96, R236.reuse, R26, R88 ;  /* 0x0000001aec60723c */ /* 0x040ff00000081058 */
[C---:B------:R-:W-:Y:S08]  /*49240*/  HMMA.1688.F32.TF32 R92, R236.reuse, R22, R84 ;  /* 0x00000016ec5c723c */ /* 0x040ff00000081054 */
[C---:B------:R-:W-:Y:S01]  /*49250*/  HMMA.1688.F32.TF32 R88, R236.reuse, R18, R80 ;  /* 0x00000012ec58723c */ /* 0x040fe20000081050 */
[----:B------:R-:W-:Y:S04]  /*49260*/  STL.64 [R1+0xf40], R232 ;  /* 0x000f40e801007387 */ /* 0x000fe80000100a00 */
[----:B------:R-:W-:Y:S04]  /*49270*/  STL.64 [R1+0xf48], R234 ;  /* 0x000f48ea01007387 */ /* 0x000fe80000100a00 */
[----:B------:R-:W-:Y:S01]  /*49280*/  STL.64 [R1+0xf30], R96 ;  /* 0x000f306001007387 */ /* 0x000fe20000100a00 */
[----:B------:R-:W-:Y:S03]  /*49290*/  HMMA.1688.F32.TF32 R84, R236, R14, R140 ;  /* 0x0000000eec54723c */ /* 0x000fe6000008108c */
[----:B------:R-:W-:Y:S04]  /*492a0*/  STL.64 [R1+0xf38], R98 ;  /* 0x000f386201007387 */ /* 0x000fe80000100a00 */
[----:B------:R-:W-:Y:S01]  /*492b0*/  STL.64 [R1+0xf20], R92 ;  /* 0x000f205c01007387 */ /* 0x000fe20000100a00 */
[----:B------:R-:W-:Y:S03]  /*492c0*/  HMMA.1688.F32.TF32 R80, R240, R66, R136 ;  /* 0x00000042f050723c */ /* 0x000fe60000081088 */
[----:B------:R-:W-:Y:S04]  /*492d0*/  STL.64 [R1+0xf28], R94 ;  /* 0x000f285e01007387 */ /* 0x000fe80000100a00 */
[----:B------:R-:W-:Y:S04]  /*492e0*/  STL.64 [R1+0xf10], R88 ;  /* 0x000f105801007387 */ /* 0x000fe80000100a00 */
[----:B------:R1:W-:Y:S01]  /*492f0*/  STL.64 [R1+0xf18], R90 ;  /* 0x000f185a01007387 */ /* 0x0003e20000100a00 */
[----:B------:R-:W-:-:S02]  /*49300*/  IMAD.MOV.U32 R122, RZ, RZ, R57 ;  /* 0x000000ffff7a7224 */ /* 0x000fc400078e0039 */
[----:B------:R-:W-:Y:S01]  /*49310*/  IMAD.MOV.U32 R123, RZ, RZ, R56 ;  /* 0x000000ffff7b7224 */ /* 0x000fe200078e0038 */
[----:B------:R-:W-:Y:S01]  /*49320*/  LDS R232, [R61+0xa4000] ;  /* 0x0a4000003de87984 */ /* 0x000fe20000000800 */
[----:B------:R-:W-:Y:S02]  /*49330*/  IMAD.MOV.U32 R78, RZ, RZ, R53 ;  /* 0x000000ffff4e7224 */ /* 0x000fe400078e0035 */
[----:B------:R-:W-:Y:S01]  /*49340*/  IMAD.MOV.U32 R79, RZ, RZ, R52 ;  /* 0x000000ffff4f7224 */ /* 0x000fe200078e0034 */
[----:B------:R-:W-:Y:S01]  /*49350*/  LDS R234, [R61+0xa5000] ;  /* 0x0a5000003dea7984 */ /* 0x000fe20000000800 */
[C---:B-1----:R-:W-:Y:S03]  /*49360*/  HMMA.1688.F32.TF32 R88, R240.reuse, R62, R132 ;  /* 0x0000003ef058723c */ /* 0x042fe60000081084 */
[----:B------:R-:W-:Y:S04]  /*49370*/  STL.64 [R1+0xee0], R84 ;  /* 0x000ee05401007387 */ /* 0x000fe80000100a00 */
[----:B------:R1:W-:Y:S04]  /*49380*/  STL.64 [R1+0xee8], R86 ;  /* 0x000ee85601007387 */ /* 0x0003e80000100a00 */
[----:B------:R-:W-:Y:S04]  /*49390*/  STL.64 [R1+0x11c0], R80 ;  /* 0x0011c05001007387 */ /* 0x000fe80000100a00 */
[----:B------:R1:W-:Y:S02]  /*493a0*/  STL.64 [R1+0x11c8], R82 ;  /* 0x0011c85201007387 */ /* 0x0003e40000100a00 */
[C---:B-1----:R-:W-:Y:S01]  /*493b0*/  HMMA.1688.F32.TF32 R84, R240.reuse, R10, R128 ;  /* 0x0000000af054723c */ /* 0x042fe20000081080 */
[----:B------:R-:W-:Y:S01]  /*493c0*/  IMAD.MOV.U32 R68, RZ, RZ, R49 ;  /* 0x000000ffff447224 */ /* 0x000fe200078e0031 */
[----:B------:R-:W-:Y:S04]  /*493d0*/  LDS R233, [R3+0xa4000] ;  /* 0x0a40000003e97984 */ /* 0x000fe80000000800 */
[----:B------:R-:W-:Y:S04]  /*493e0*/  STL.64 [R1+0x11b0], R88 ;  /* 0x0011b05801007387 */ /* 0x000fe80000100a00 */
[----:B------:R-:W-:Y:S04]  /*493f0*/  STL.64 [R1+0x11b8], R90 ;  /* 0x0011b85a01007387 */ /* 0x000fe80000100a00 */
[----:B------:R-:W2:Y:S01]  /*49400*/  LDL R10, [R1+0x255c] ;  /* 0x00255c00010a7983 */ /* 0x000ea20000100800 */
[----:B------:R-:W-:Y:S01]  /*49410*/  HMMA.1688.F32.TF32 R80, R240, R6, R124 ;  /* 0x00000006f050723c */ /* 0x000fe2000008107c */
[----:B------:R-:W-:-:S02]  /*49420*/  IMAD.MOV.U32 R69, RZ, RZ, R48 ;  /* 0x000000ffff457224 */ /* 0x000fc400078e0030 */
[----:B------:R-:W-:Y:S01]  /*49430*/  IMAD.MOV.U32 R70, RZ, RZ, R45 ;  /* 0x000000ffff467224 */ /* 0x000fe200078e002d */
[----:B------:R-:W-:Y:S01]  /*49440*/  LDS R235, [R3+0xa5000] ;  /* 0x0a50000003eb7984 */ /* 0x000fe20000000800 */
[----:B------:R-:W-:-:S03]  /*49450*/  IMAD.MOV.U32 R71, RZ, RZ, R44 ;  /* 0x000000ffff477224 */ /* 0x000fc600078e002c */
[----:B------:R-:W-:Y:S01]  /*49460*/  HMMA.1688.F32.TF32 R56, R240, R58, R120 ;  /* 0x0000003af038723c */ /* 0x000fe20000081078 */
[----:B------:R-:W-:Y:S01]  /*49470*/  IMAD.MOV.U32 R220, RZ, RZ, R41 ;  /* 0x000000ffffdc7224 */ /* 0x000fe200078e0029 */
[----:B------:R-:W-:Y:S01]  /*49480*/  LDS R67, [R0+0xa5000] ;  /* 0x0a50000000437984 */ /* 0x000fe20000000800 */
[----:B------:R-:W-:-:S05]  /*49490*/  IMAD.MOV.U32 R221, RZ, RZ, R40 ;  /* 0x000000ffffdd7224 */ /* 0x000fca00078e0028 */
[----:B------:R-:W-:Y:S01]  /*494a0*/  HMMA.1688.F32.TF32 R52, R240, R54, R76 ;  /* 0x00000036f034723c */ /* 0x000fe2000008104c */
[----:B------:R-:W-:Y:S02]  /*494b0*/  IMAD.MOV.U32 R222, RZ, RZ, R37 ;  /* 0x000000ffffde7224 */ /* 0x000fe400078e0025 */
[----:B------:R-:W-:-:S05]  /*494c0*/  IMAD.MOV.U32 R223, RZ, RZ, R36 ;  /* 0x000000ffffdf7224 */ /* 0x000fca00078e0024 */
[----:B------:R-:W-:Y:S01]  /*494d0*/  HMMA.1688.F32.TF32 R48, R240, R50, R72 ;  /* 0x00000032f030723c */ /* 0x000fe20000081048 */
[----:B------:R-:W-:Y:S02]  /*494e0*/  IMAD.MOV.U32 R248, RZ, RZ, R33 ;  /* 0x000000fffff87224 */ /* 0x000fe400078e0021 */
[----:B------:R-:W-:-:S05]  /*494f0*/  IMAD.MOV.U32 R249, RZ, RZ, R32 ;  /* 0x000000fffff97224 */ /* 0x000fca00078e0020 */
[----:B------:R-:W-:Y:S01]  /*49500*/  HMMA.1688.F32.TF32 R44, R240, R46, R68 ;  /* 0x0000002ef02c723c */ /* 0x000fe20000081044 */
[----:B------:R-:W-:-:S07]  /*49510*/  IMAD.MOV.U32 R250, RZ, RZ, R29 ;  /* 0x000000fffffa7224 */ /* 0x000fce00078e001d */
[----:B------:R-:W-:Y:S01]  /*49520*/  HMMA.1688.F32.TF32 R40, R240, R42, R208 ;  /* 0x0000002af028723c */ /* 0x000fe200000810d0 */
[----:B------:R-:W-:-:S07]  /*49530*/  IMAD.MOV.U32 R251, RZ, RZ, R28 ;  /* 0x000000fffffb7224 */ /* 0x000fce00078e001c */
[C---:B------:R-:W-:Y:S01]  /*49540*/  HMMA.1688.F32.TF32 R36, R240.reuse, R38, R212 ;  /* 0x00000026f024723c */ /* 0x040fe200000810d4 */
[----:B------:R-:W-:Y:S07]  /*49550*/  STL.64 [R1+0x11a0], R84 ;  /* 0x0011a05401007387 */ /* 0x000fee0000100a00 */
[C---:B------:R-:W-:Y:S01]  /*49560*/  HMMA.1688.F32.TF32 R32, R240.reuse, R34, R216 ;  /* 0x00000022f020723c */ /* 0x040fe200000810d8 */
[----:B------:R-:W-:Y:S07]  /*49570*/  STL.64 [R1+0x11a8], R86 ;  /* 0x0011a85601007387 */ /* 0x000fee0000100a00 */
        /* <DEDUP_REMOVED lines=15> */
[----:B------:R-:W-:Y:S01]  /*49670*/  STL.64 [R1+0x1120], R32 ;  /* 0x0011202001007387 */ /* 0x000fe20000100a00 */
[C---:B------:R-:W-:Y:S03]  /*49680*/  HMMA.1688.F32.TF32 R236, R240.reuse, R14, R248 ;  /* 0x0000000ef0ec723c */ /* 0x040fe600000810f8 */
[----:B------:R3:W-:Y:S05]  /*49690*/  STL.64 [R1+0x1128], R34 ;  /* 0x0011282201007387 */ /* 0x0007ea0000100a00 */
[C---:B-1----:R-:W-:Y:S01]  /*496a0*/  HMMA.1688.F32.TF32 R36, R240.reuse, R26, R224 ;  /* 0x0000001af024723c */ /* 0x042fe200000810e0 */
[----:B------:R-:W-:Y:S04]  /*496b0*/  STL.64 [R1+0x1110], R28 ;  /* 0x0011101c01007387 */ /* 0x000fe80000100a00 */
[----:B------:R1:W-:Y:S03]  /*496c0*/  STL.64 [R1+0x1118], R30 ;  /* 0x0011181e01007387 */ /* 0x0003e60000100a00 */
[----:B---3--:R-:W-:Y:S01]  /*496d0*/  HMMA.1688.F32.TF32 R32, R240, R22, R228 ;  /* 0x00000016f020723c */ /* 0x008fe200000810e4 */
[----:B------:R-:W-:-:S07]  /*496e0*/  IMAD.MOV.U32 R220, RZ, RZ, R9 ;  /* 0x000000ffffdc7224 */ /* 0x000fce00078e0009 */
[----:B-1----:R-:W-:Y:S01]  /*496f0*/  HMMA.1688.F32.TF32 R28, R240, R18, R244 ;  /* 0x00000012f01c723c */ /* 0x002fe200000810f4 */
[----:B------:R-:W-:Y:S02]  /*49700*/  IMAD.MOV.U32 R221, RZ, RZ, R8 ;  /* 0x000000ffffdd7224 */ /* 0x000fe400078e0008 */
[----:B------:R-:W-:Y:S02]  /*49710*/  IMAD.MOV.U32 R222, RZ, RZ, R5 ;  /* 0x000000ffffde7224 */ /* 0x000fe400078e0005 */
[----:B------:R-:W-:Y:S02]  /*49720*/  IMAD.MOV.U32 R223, RZ, RZ, R4 ;  /* 0x000000ffffdf7224 */ /* 0x000fe400078e0004 */
[----:B------:R-:W-:Y:S04]  /*49730*/  STL.64 [R1+0x1020], R36 ;  /* 0x0010202401007387 */ /* 0x000fe80000100a00 */
[----:B------:R-:W-:Y:S04]  /*49740*/  STL.64 [R1+0x1028], R38 ;  /* 0x0010282601007387 */ /* 0x000fe80000100a00 */
[----:B------:R-:W-:Y:S04]  /*49750*/  STL.64 [R1+0x1000], R32 ;  /* 0x0010002001007387 */ /* 0x000fe80000100a00 */
[----:B------:R-:W-:Y:S04]  /*49760*/  STL.64 [R1+0x1008], R34 ;  /* 0x0010082201007387 */ /* 0x000fe80000100a00 */
[----:B------:R-:W-:Y:S01]  /*49770*/  STL [R1+0x3028], R236 ;  /* 0x003028ec01007387 */ /* 0x000fe20000100800 */
[----:B------:R-:W-:-:S03]  /*49780*/  IMAD.MOV.U32 R224, RZ, RZ, R25 ;  /* 0x000000ffffe07224 */ /* 0x000fc600078e0019 */
[----:B------:R-:W-:Y:S01]  /*49790*/  STL.64 [R1+0xff0], R28 ;  /* 0x000ff01c01007387 */ /* 0x000fe20000100a00 */
[----:B------:R-:W-:-:S03]  /*497a0*/  MOV R225, R24 ;  /* 0x0000001800e17202 */ /* 0x000fc60000000f00 */
[----:B------:R-:W-:Y:S01]  /*497b0*/  STL.64 [R1+0xff8], R30 ;  /* 0x000ff81e01007387 */ /* 0x000fe20000100a00 */
[----:B------:R-:W-:Y:S02]  /*497c0*/  IMAD.MOV.U32 R226, RZ, RZ, R21 ;  /* 0x000000ffffe27224 */ /* 0x000fe400078e0015 */
[----:B------:R-:W-:Y:S02]  /*497d0*/  IMAD.MOV.U32 R227, RZ, RZ, R20 ;  /* 0x000000ffffe37224 */ /* 0x000fe400078e0014 */
[----:B------:R-:W-:Y:S02]  /*497e0*/  IMAD.MOV.U32 R228, RZ, RZ, R17 ;  /* 0x000000ffffe47224 */ /* 0x000fe400078e0011 */
[----:B------:R-:W-:Y:S02]  /*497f0*/  IMAD.MOV.U32 R229, RZ, RZ, R16 ;  /* 0x000000ffffe57224 */ /* 0x000fe400078e0010 */
[----:B------:R-:W-:Y:S02]  /*49800*/  IMAD.MOV.U32 R230, RZ, RZ, R13 ;  /* 0x000000ffffe67224 */ /* 0x000fe400078e000d */
[----:B------:R-:W-:Y:S01]  /*49810*/  IMAD.MOV.U32 R231, RZ, RZ, R12 ;  /* 0x000000ffffe77224 */ /* 0x000fe200078e000c */
[----:B------:R-:W-:Y:S04]  /*49820*/  STL [R1+0x3024], R237 ;  /* 0x003024ed01007387 */ /* 0x000fe80000100800 */
[----:B------:R-:W-:Y:S04]  /*49830*/  STL [R1+0x3020], R238 ;  /* 0x003020ee01007387 */ /* 0x000fe80000100800 */
[----:B------:R-:W-:Y:S01]  /*49840*/  STL [R1+0x301c], R239 ;  /* 0x00301cef01007387 */ /* 0x000fe20000100800 */
[----:B--2---:R-:W-:-:S05]  /*49850*/  IMAD R66, R60, 0x20000, R10 ;  /* 0x000200003c427824 */ /* 0x004fca00078e020a */
[----:B------:R-:W1:Y:S04]  /*49860*/  LDSM.16.M88.4 R60, [R66] ;  /* 0x00000000423c783b */ /* 0x000e680000000200 */
[----:B------:R-:W2:Y:S04]  /*49870*/  LDSM.16.M88.4 R56, [R66+0x2000] ;  /* 0x002000004238783b */ /* 0x000ea80000000200 */
[----:B------:R-:W3:Y:S04]  /*49880*/  LDSM.16.M88.4 R8, [R66+0x4000] ;  /* 0x004000004208783b */ /* 0x000ee80000000200 */
[----:B------:R-:W1:Y:S04]  /*49890*/  LDSM.16.M88.4 R4, [R66+0x6000] ;  /* 0x006000004204783b */ /* 0x000e680000000200 */
[----:B------:R-:W1:Y:S04]  /*498a0*/  LDSM.16.M88.4 R52, [R66+0x8000] ;  /* 0x008000004234783b */ /* 0x000e680000000200 */
[----:B------:R-:W1:Y:S04]  /*498b0*/  LDSM.16.M88.4 R48, [R66+0xa000] ;  /* 0x00a000004230783b */ /* 0x000e680000000200 */
[----:B------:R-:W1:Y:S04]  /*498c0*/  LDSM.16.M88.4 R44, [R66+0xc000] ;  /* 0x00c00000422c783b */ /* 0x000e680000000200 */
[----:B------:R-:W2:Y:S04]  /*498d0*/  LDSM.16.M88.4 R40, [R66+0xe000] ;  /* 0x00e000004228783b */ /* 0x000ea80000000200 */
[----:B------:R-:W2:Y:S04]  /*498e0*/  LDSM.16.M88.4 R36, [R66+0x10000] ;  /* 0x010000004224783b */ /* 0x000ea80000000200 */
[----:B------:R-:W3:Y:S04]  /*498f0*/  LDSM.16.M88.4 R32, [R66+0x12000] ;  /* 0x012000004220783b */ /* 0x000ee80000000200 */
[----:B------:R-:W3:Y:S04]  /*49900*/  LDSM.16.M88.4 R28, [R66+0x14000] ;  /* 0x01400000421c783b */ /* 0x000ee80000000200 */
[----:B------:R-:W4:Y:S04]  /*49910*/  LDSM.16.M88.4 R24, [R66+0x16000] ;  /* 0x016000004218783b */ /* 0x000f280000000200 */
[----:B------:R-:W4:Y:S04]  /*49920*/  LDSM.16.M88.4 R20, [R66+0x18000] ;  /* 0x018000004214783b */ /* 0x000f280000000200 */
[----:B------:R-:W4:Y:S04]  /*49930*/  LDSM.16.M88.4 R16, [R66+0x1a000] ;  /* 0x01a000004210783b */ /* 0x000f280000000200 */
[----:B------:R-:W4:Y:S04]  /*49940*/  LDSM.16.M88.4 R12, [R66+0x1c000] ;  /* 0x01c00000420c783b */ /* 0x000f280000000200 */
[----:B------:R-:W-:Y:S04]  /*49950*/  STL [R1+0x858], R66 ;  /* 0x0008584201007387 */ /* 0x000fe80000100800 */
[----:B-1----:R-:W-:Y:S04]  /*49960*/  STL [R1+0x3014], R62 ;  /* 0x0030143e01007387 */ /* 0x002fe80000100800 */
[----:B------:R-:W-:Y:S04]  /*49970*/  STL [R1+0x3010], R63 ;  /* 0x0030103f01007387 */ /* 0x000fe80000100800 */
[----:B--2---:R-:W-:Y:S04]  /*49980*/  STL [R1+0x300c], R58 ;  /* 0x00300c3a01007387 */ /* 0x004fe80000100800 */
[----:B------:R-:W-:Y:S04]  /*49990*/  STL [R1+0x3008], R59 ;  /* 0x0030083b01007387 */ /* 0x000fe80000100800 */
[----:B---3--:R-:W-:Y:S04]  /*499a0*/  STL [R1+0x302c], R10 ;  /* 0x00302c0a01007387 */ /* 0x008fe80000100800 */
        /* <DEDUP_REMOVED lines=17> */
[----:B----4-:R-:W-:Y:S04]  /*49ac0*/  STL [R1+0x3074], R26 ;  /* 0x0030741a01007387 */ /* 0x010fe80000100800 */
[----:B------:R-:W-:Y:S04]  /*49ad0*/  STL [R1+0x3070], R27 ;  /* 0x0030701b01007387 */ /* 0x000fe80000100800 */
[----:B------:R-:W-:Y:S04]  /*49ae0*/  STL [R1+0x307c], R22 ;  /* 0x00307c1601007387 */ /* 0x000fe80000100800 */
[----:B------:R-:W-:Y:S04]  /*49af0*/  STL [R1+0x3078], R23 ;  /* 0x0030781701007387 */ /* 0x000fe80000100800 */
[----:B------:R-:W-:Y:S04]  /*49b00*/  STL [R1+0x3084], R18 ;  /* 0x0030841201007387 */ /* 0x000fe80000100800 */
[----:B------:R-:W-:Y:S04]  /*49b10*/  STL [R1+0x3080], R19 ;  /* 0x0030801301007387 */ /* 0x000fe80000100800 */
[----:B------:R-:W-:Y:S04]  /*49b20*/  STL [R1+0x308c], R14 ;  /* 0x00308c0e01007387 */ /* 0x000fe80000100800 */
[----:B------:R-:W-:Y:S04]  /*49b30*/  STL [R1+0x3088], R15 ;  /* 0x0030880f01007387 */ /* 0x000fe80000100800 */
[----:B------:R-:W2:Y:S04]  /*49b40*/  LDL.LU R244, [R1+0x590] ;  /* 0x0005900001f47983 */ /* 0x000ea80000300800 */
[----:B------:R-:W2:Y:S04]  /*49b50*/  LDL.LU R245, [R1+0x594] ;  /* 0x0005940001f57983 */ /* 0x000ea80000300800 */
[----:B------:R-:W1:Y:S01]  /*49b60*/  LDSM.16.M88.4 R248, [R66+0x1e000] ;  /* 0x01e0000042f8783b */ /* 0x000e620000000200 */
[----:B------:R-:W-:Y:S01]  /*49b70*/  HMMA.1688.F32.TF32 R72, R232, R60, R220 ;  /* 0x0000003ce848723c */ /* 0x000fe200000810dc */
[----:B------:R-:W-:-:S02]  /*49b80*/  IMAD.MOV.U32 R246, RZ, RZ, R65 ;  /* 0x000000fffff67224 */ /* 0x000fc400078e0041 */
[----:B------:R-:W-:Y:S01]  /*49b90*/  IMAD.MOV.U32 R247, RZ, RZ, R64 ;  /* 0x000000fffff77224 */ /* 0x000fe200078e0040 */
[----:B------:R-:W-:Y:S04]  /*49ba0*/  LDS R66, [R252+0xa5000] ;  /* 0x0a500000fc427984 */ /* 0x000fe80000000800 */
[----:B------:R-:W-:Y:S01]  /*49bb0*/  HMMA.1688.F32.TF32 R68, R232, R56, R228 ;  /* 0x00000038e844723c */ /* 0x000fe200000810e4 */
[----:B------:R-:W-:Y:S04]  /*49bc0*/  LDS R64, [R252+0xa4000] ;  /* 0x0a400000fc407984 */ /* 0x000fe80000000800 */
[----:B------:R-:W3:Y:S04]  /*49bd0*/  LDS R65, [R0+0xa4000] ;  /* 0x0a40000000417984 */ /* 0x000ee80000000800 */
[----:B-1----:R-:W-:Y:S04]  /*49be0*/  STL [R1+0x3094], R250 ;  /* 0x003094fa01007387 */ /* 0x002fe80000100800 */
[----:B------:R1:W-:Y:S04]  /*49bf0*/  STL [R1+0x3090], R251 ;  /* 0x003090fb01007387 */ /* 0x0003e80000100800 */
[----:B------:R-:W-:Y:S04]  /*49c00*/  STL.64 [R1+0xf00], R72 ;  /* 0x000f004801007387 */ /* 0x000fe80000100a00 */
[----:B------:R-:W-:Y:S04]  /*49c10*/  STL.64 [R1+0xf08], R74 ;  /* 0x000f084a01007387 */ /* 0x000fe80000100a00 */
        /* <DEDUP_REMOVED lines=8> */
[----:B------:R-:W-:Y:S03]  /*49ca0*/  HMMA.1688.F32.TF32 R68, R232, R8, R224 ;  /* 0x00000008e844723c */ /* 0x000fe600000810e0 */
[----:B------:R-:W-:Y:S04]  /*49cb0*/  STL [R1+0x30a4], R42 ;  /* 0x0030a42a01007387 */ /* 0x000fe80000100800 */
[----:B------:R-:W-:Y:S04]  /*49cc0*/  STL [R1+0x30a0], R39 ;  /* 0x0030a02701007387 */ /* 0x000fe80000100800 */
[----:B------:R-:W-:Y:S04]  /*49cd0*/  STL [R1+0x309c], R38 ;  /* 0x00309c2601007387 */ /* 0x000fe80000100800 */
[----:B------:R1:W-:Y:S04]  /*49ce0*/  STL [R1+0x3098], R35 ;  /* 0x0030982301007387 */ /* 0x0003e80000100800 */
[----:B------:R-:W3:Y:S04]  /*49cf0*/  LDL.LU R220, [R1+0x570] ;  /* 0x0005700001dc7983 */ /* 0x000ee80000300800 */
[----:B------:R-:W3:Y:S04]  /*49d00*/  LDL.LU R221, [R1+0x574] ;  /* 0x0005740001dd7983 */ /* 0x000ee80000300800 */
[----:B------:R-:W3:Y:S04]  /*49d10*/  LDL.LU R222, [R1+0x578] ;  /* 0x0005780001de7983 */ /* 0x000ee80000300800 */
[----:B------:R-:W3:Y:S01]  /*49d20*/  LDL.LU R223, [R1+0x57c] ;  /* 0x00057c0001df7983 */ /* 0x000ee20000300800 */
[----:B------:R-:W-:-:S02]  /*49d30*/  IMAD.MOV.U32 R50, RZ, RZ, R71 ;  /* 0x000000ffff327224 */ /* 0x000fc400078e0047 */
[----:B------:R-:W-:Y:S02]  /*49d40*/  IMAD.MOV.U32 R47, RZ, RZ, R70 ;  /* 0x000000ffff2f7224 */ /* 0x000fe400078e0046 */
[----:B------:R-:W-:Y:S02]  /*49d50*/  IMAD.MOV.U32 R46, RZ, RZ, R69 ;  /* 0x000000ffff2e7224 */ /* 0x000fe400078e0045 */
[----:B------:R-:W-:Y:S01]  /*49d60*/  IMAD.MOV.U32 R43, RZ, RZ, R68 ;  /* 0x000000ffff2b7224 */ /* 0x000fe200078e0044 */
[----:B------:R-:W-:Y:S04]  /*49d70*/  STL [R1+0x30b4], R50 ;  /* 0x0030b43201007387 */ /* 0x000fe80000100800 */
[----:B------:R1:W-:Y:S04]  /*49d80*/  STL [R1+0x30b0], R47 ;  /* 0x0030b02f01007387 */ /* 0x0003e80000100800 */
[----:B------:R1:W-:Y:S04]  /*49d90*/  STL [R1+0x30ac], R46 ;  /* 0x0030ac2e01007387 */ /* 0x0003e80000100800 */
[----:B------:R1:W-:Y:S04]  /*49da0*/  STL [R1+0x30a8], R43 ;  /* 0x0030a82b01007387 */ /* 0x0003e80000100800 */
[----:B------:R-:W3:Y:S04]  /*49db0*/  LDL.LU R224, [R1+0x560] ;  /* 0x0005600001e07983 */ /* 0x000ee80000300800 */
[----:B------:R-:W3:Y:S04]  /*49dc0*/  LDL.LU R225, [R1+0x564] ;  /* 0x0005640001e17983 */ /* 0x000ee80000300800 */
[----:B------:R-:W3:Y:S04]  /*49dd0*/  LDL.LU R226, [R1+0x568] ;  /* 0x0005680001e27983 */ /* 0x000ee80000300800 */
[----:B------:R-:W3:Y:S01]  /*49de0*/  LDL.LU R227, [R1+0x56c] ;  /* 0x00056c0001e37983 */ /* 0x000ee20000300800 */
[----:B--2---:R-:W-:Y:S03]  /*49df0*/  HMMA.1688.F32.TF32 R68, R232, R4, R244 ;  /* 0x00000004e844723c */ /* 0x004fe600000810f4 */
[----:B------:R-:W2:Y:S04]  /*49e00*/  LDL.LU R244, [R1+0x550] ;  /* 0x0005500001f47983 */ /* 0x000ea80000300800 */
[----:B------:R-:W2:Y:S04]  /*49e10*/  LDL.LU R245, [R1+0x554] ;  /* 0x0005540001f57983 */ /* 0x000ea80000300800 */
[----:B------:R-:W2:Y:S04]  /*49e20*/  LDL.LU R246, [R1+0x558] ;  /* 0x0005580001f67983 */ /* 0x000ea80000300800 */
[----:B------:R-:W2:Y:S09]  /*49e30*/  LDL.LU R247, [R1+0x55c] ;  /* 0x00055c0001f77983 */ /* 0x000eb20000300800 */
[----:B------:R-:W-:-:S02]  /*49e40*/  IMAD.MOV.U32 R34, RZ, RZ, R71 ;  /* 0x000000ffff227224 */ /* 0x000fc400078e0047 */
[----:B------:R-:W-:Y:S02]  /*49e50*/  IMAD.MOV.U32 R31, RZ, RZ, R70 ;  /* 0x000000ffff1f7224 */ /* 0x000fe400078e0046 */
[----:B------:R-:W-:Y:S02]  /*49e60*/  IMAD.MOV.U32 R30, RZ, RZ, R69 ;  /* 0x000000ffff1e7224 */ /* 0x000fe400078e0045 */
[----:B------:R-:W-:Y:S01]  /*49e70*/  IMAD.MOV.U32 R27, RZ, RZ, R68 ;  /* 0x000000ffff1b7224 */ /* 0x000fe200078e0044 */
[----:B------:R-:W-:Y:S04]  /*49e80*/  STL [R1+0x30c4], R34 ;  /* 0x0030c42201007387 */ /* 0x000fe80000100800 */
[----:B------:R1:W-:Y:S04]  /*49e90*/  STL [R1+0x30c0], R31 ;  /* 0x0030c01f01007387 */ /* 0x0003e80000100800 */
[----:B------:R1:W-:Y:S04]  /*49ea0*/  STL [R1+0x30bc], R30 ;  /* 0x0030bc1e01007387 */ /* 0x0003e80000100800 */
[----:B------:R1:W-:Y:S01]  /*49eb0*/  STL [R1+0x30b8], R27 ;  /* 0x0030b81b01007387 */ /* 0x0003e20000100800 */
[----:B----4-:R-:W-:Y:S03]  /*49ec0*/  HMMA.1688.F32.TF32 R68, R232, R52, R228 ;  /* 0x00000034e844723c */ /* 0x010fe600000810e4 */
[----:B------:R-:W4:Y:S04]  /*49ed0*/  LDL.LU R228, [R1+0x540] ;  /* 0x0005400001e47983 */ /* 0x000f280000300800 */
[----:B------:R-:W4:Y:S04]  /*49ee0*/  LDL.LU R229, [R1+0x544] ;  /* 0x0005440001e57983 */ /* 0x000f280000300800 */
[----:B------:R-:W4:Y:S04]  /*49ef0*/  LDL.LU R230, [R1+0x548] ;  /* 0x0005480001e67983 */ /* 0x000f280000300800 */
[----:B------:R-:W4:Y:S09]  /*49f00*/  LDL.LU R231, [R1+0x54c] ;  /* 0x00054c0001e77983 */ /* 0x000f320000300800 */
[----:B------:R-:W-:Y:S01]  /*49f10*/  IMAD.MOV.U32 R19, RZ, RZ, R68 ;  /* 0x000000ffff137224 */ /* 0x000fe200078e0044 */
[----:B------:R-:W-:Y:S01]  /*49f20*/  MOV R26, R71 ;  /* 0x00000047001a7202 */ /* 0x000fe20000000f00 */
[----:B------:R-:W-:-:S02]  /*49f30*/  IMAD.MOV.U32 R22, RZ, RZ, R69 ;  /* 0x000000ffff167224 */ /* 0x000fc400078e0045 */
[----:B------:R-:W-:Y:S02]  /*49f40*/  IMAD.MOV.U32 R23, RZ, RZ, R70 ;  /* 0x000000ffff177224 */ /* 0x000fe400078e0046 */
[C---:B---3--:R-:W-:Y:S01]  /*49f50*/  HMMA.1688.F32.TF32 R68, R232.reuse, R48, R220 ;  /* 0x00000030e844723c */ /* 0x048fe200000810dc */
[----:B------:R-:W-:Y:S11]  /*49f60*/  STL [R1+0x30d4], R26 ;  /* 0x0030d41a01007387 */ /* 0x000ff60000100800 */
[----:B------:R-:W-:Y:S11]  /*49f70*/  @!UPT UIADD3 URZ, URZ, URZ, URZ ;  /* 0x0000003f3f3ff290 */ /* 0x000ff6000fffe03f */
[----:B------:R-:W-:Y:S01]  /*49f80*/  @!UPT UIADD3 URZ, URZ, URZ, URZ ;  /* 0x0000003f3f3ff290 */ /* 0x000fe2000fffe03f */
[----:B------:R-:W-:Y:S02]  /*49f90*/  IMAD.MOV.U32 R51, RZ, RZ, R68 ;  /* 0x000000ffff337224 */ /* 0x000fe400078e0044 */
[----:B------:R-:W-:Y:S02]  /*49fa0*/  IMAD.MOV.U32 R54, RZ, RZ, R69 ;  /* 0x000000ffff367224 */ /* 0x000fe400078e0045 */
[----:B------:R-:W-:Y:S02]  /*49fb0*/  IMAD.MOV.U32 R55, RZ, RZ, R70 ;  /* 0x000000ffff377224 */ /* 0x000fe400078e0046 */
[----:B------:R-:W-:Y:S02]  /*49fc0*/  IMAD.MOV.U32 R6, RZ, RZ, R71 ;  /* 0x000000ffff067224 */ /* 0x000fe400078e0047 */
[----:B------:R-:W-:Y:S01]  /*49fd0*/  HMMA.1688.F32.TF32 R68, R232, R44, R224 ;  /* 0x0000002ce844723c */ /* 0x000fe200000810e0 */
[----:B------:R3:W-:Y:S04]  /*49fe0*/  STL [R1+0x30d0], R23 ;  /* 0x0030d01701007387 */ /* 0x0007e80000100800 */
[----:B------:R1:W-:Y:S04]  /*49ff0*/  STL [R1+0x30cc], R22 ;  /* 0x0030cc1601007387 */ /* 0x0003e80000100800 */
[----:B------:R1:W-:Y:S04]  /*4a000*/  STL [R1+0x30c8], R19 ;  /* 0x0030c81301007387 */ /* 0x0003e80000100800 */
[----:B------:R-:W-:Y:S04]  /*4a010*/  STL [R1+0x30e4], R6 ;  /* 0x0030e40601007387 */ /* 0x000fe80000100800 */
[----:B------:R1:W-:Y:S04]  /*4a020*/  STL [R1+0x30e0], R55 ;  /* 0x0030e03701007387 */ /* 0x0003e80000100800 */
[----:B------:R2:W-:Y:S03]  /*4a030*/  STL [R1+0x30dc], R54 ;  /* 0x0030dc3601007387 */ /* 0x0005e60000100800 */
[----:B------:R-:W-:-:S02]  /*4a040*/  IMAD.MOV.U32 R18, RZ, RZ, R71 ;  /* 0x000000ffff127224 */ /* 0x000fc400078e0047 */
[----:B------:R-:W-:Y:S02]  /*4a050*/  IMAD.MOV.U32 R15, RZ, RZ, R70 ;  /* 0x000000ffff0f7224 */ /* 0x000fe400078e0046 */
[----:B------:R-:W-:Y:S01]  /*4a060*/  IMAD.MOV.U32 R14, RZ, RZ, R69 ;  /* 0x000000ffff0e7224 */ /* 0x000fe200078e0045 */
[----:B------:R2:W-:Y:S01]  /*4a070*/  STL [R1+0x30d8], R51 ;  /* 0x0030d83301007387 */ /* 0x0005e20000100800 */
[----:B-1----:R-:W-:-:S03]  /*4a080*/  IMAD.MOV.U32 R251, RZ, RZ, R68 ;  /* 0x000000fffffb7224 */ /* 0x002fc600078e0044 */
[----:B------:R-:W-:Y:S04]  /*4a090*/  STL [R1+0x30f4], R18 ;  /* 0x0030f41201007387 */ /* 0x000fe80000100800 */
[----:B------:R-:W-:Y:S04]  /*4a0a0*/  STL [R1+0x30f0], R15 ;  /* 0x0030f00f01007387 */ /* 0x000fe80000100800 */
[----:B------:R-:W-:Y:S04]  /*4a0b0*/  STL [R1+0x30ec], R14 ;  /* 0x0030ec0e01007387 */ /* 0x000fe80000100800 */
[----:B------:R-:W-:Y:S01]  /*4a0c0*/  STL [R1+0x30e8], R251 ;  /* 0x0030e8fb01007387 */ /* 0x000fe20000100800 */
        /* <DEDUP_REMOVED lines=10> */
[----:B------:R-:W-:Y:S04]  /*4a170*/  STL [R1+0x3100], R35 ;  /* 0x0031002301007387 */ /* 0x000fe80000100800 */
[----:B------:R-:W-:Y:S04]  /*4a180*/  STL [R1+0x30fc], R38 ;  /* 0x0030fc2601007387 */ /* 0x000fe80000100800 */
[----:B------:R-:W-:Y:S01]  /*4a190*/  STL [R1+0x30f8], R39 ;  /* 0x0030f82701007387 */ /* 0x000fe20000100800 */
[----:B----4-:R-:W-:Y:S03]  /*4a1a0*/  HMMA.1688.F32.TF32 R68, R232, R36, R228 ;  /* 0x00000024e844723c */ /* 0x010fe600000810e4 */
        /* <DEDUP_REMOVED lines=36> */
[----:B------:R-:W-:Y:S02]  /*4a3f0*/  IMAD.MOV.U32 R42, RZ, RZ, R71 ;  /* 0x000000ffff2a7224 */ /* 0x000fe400078e0047 */
[C---:B---3--:R-:W-:Y:S11]  /*4a400*/  HMMA.1688.F32.TF32 R68, R232.reuse, R28, R212 ;  /* 0x0000001ce844723c */ /* 0x048ff600000810d4 */
[----:B------:R-:W-:Y:S11]  /*4a410*/  @!UPT UIADD3 URZ, URZ, URZ, URZ ;  /* 0x0000003f3f3ff290 */ /* 0x000ff6000fffe03f */
[----:B------:R-:W-:Y:S02]  /*4a420*/  @!UPT UIADD3 URZ, URZ, URZ, URZ ;  /* 0x0000003f3f3ff290 */ /* 0x000fe4000fffe03f */
[----:B------:R-:W-:Y:S02]  /*4a430*/  IMAD.MOV.U32 R31, RZ, RZ, R68 ;  /* 0x000000ffff1f7224 */ /* 0x000fe400078e0044 */
[----:B------:R-:W-:Y:S02]  /*4a440*/  IMAD.MOV.U32 R30, RZ, RZ, R69 ;  /* 0x000000ffff1e7224 */ /* 0x000fe400078e0045 */
[----:B------:R-:W-:Y:S02]  /*4a450*/  IMAD.MOV.U32 R27, RZ, RZ, R70 ;  /* 0x000000ffff1b7224 */ /* 0x000fe400078e0046 */
[----:B------:R-:W-:Y:S02]  /*4a460*/  IMAD.MOV.U32 R50, RZ, RZ, R71 ;  /* 0x000000ffff327224 */ /* 0x000fe400078e0047 */
[C---:B----4-:R-:W-:Y:S11]  /*4a470*/  HMMA.1688.F32.TF32 R68, R232.reuse, R24, R216 ;  /* 0x00000018e844723c */ /* 0x050ff600000810d8 */
[----:B------:R-:W-:Y:S11]  /*4a480*/  @!UPT UIADD3 URZ, URZ, URZ, URZ ;  /* 0x0000003f3f3ff290 */ /* 0x000ff6000fffe03f */
[----:B------:R-:W-:Y:S02]  /*4a490*/  @!UPT UIADD3 URZ, URZ, URZ, URZ ;  /* 0x0000003f3f3ff290 */ /* 0x000fe4000fffe03f */
[----:B------:R-:W-:Y:S01]  /*4a4a0*/  IMAD.MOV.U32 R23, RZ, RZ, R68 ;  /* 0x000000ffff177224 */ /* 0x000fe200078e0044 */
[----:B------:R-:W-:Y:S01]  /*4a4b0*/  MOV R34, R71 ;  /* 0x0000004700227202 */ /* 0x000fe20000000f00 */
[----:B------:R-:W-:Y:S02]  /*4a4c0*/  IMAD.MOV.U32 R22, RZ, RZ, R69 ;  /* 0x000000ffff167224 */ /* 0x000fe400078e0045 */
[----:B------:R-:W-:Y:S02]  /*4a4d0*/  IMAD.MOV.U32 R19, RZ, RZ, R70 ;  /* 0x000000ffff137224 */ /* 0x000fe400078e0046 */
[C---:B------:R-:W-:Y:S11]  /*4a4e0*/  HMMA.1688.F32.TF32 R68, R232.reuse, R20, R220 ;  /* 0x00000014e844723c */ /* 0x040ff600000810dc */
[----:B------:R-:W-:Y:S11]  /*4a4f0*/  @!UPT UIADD3 URZ, URZ, URZ, URZ ;  /* 0x0000003f3f3ff290 */ /* 0x000ff6000fffe03f */
[----:B------:R-:W-:Y:S02]  /*4a500*/  @!UPT UIADD3 URZ, URZ, URZ, URZ ;  /* 0x0000003f3f3ff290 */ /* 0x000fe4000fffe03f */
[----:B------:R-:W-:Y:S02]  /*4a510*/  IMAD.MOV.U32 R238, RZ, RZ, R68 ;  /* 0x000000ffffee7224 */ /* 0x000fe400078e0044 */
[----:B------:R-:W-:Y:S02]  /*4a520*/  IMAD.MOV.U32 R239, RZ, RZ, R69 ;  /* 0x000000ffffef7224 */ /* 0x000fe400078e0045 */
        /* <DEDUP_REMOVED lines=9> */
[----:B------:R-:W-:Y:S01]  /*4a5c0*/  HMMA.1688.F32.TF32 R68, R232, R12, R228 ;  /* 0x0000000ce844723c */ /* 0x000fe200000810e4 */
[----:B------:R1:W-:Y:S04]  /*4a5d0*/  STL [R1+0x3124], R42 ;  /* 0x0031242a01007387 */ /* 0x0003e80000100800 */
[----:B-1----:R-:W3:Y:S04]  /*4a5e0*/  LDL R42, [R1+0x854] ;  /* 0x00085400012a7983 */ /* 0x002ee80000100800 */
[----:B------:R1:W-:Y:S04]  /*4a5f0*/  STL [R1+0x3120], R43 ;  /* 0x0031202b01007387 */ /* 0x0003e80000100800 */
[----:B------:R-:W-:Y:S11]  /*4a600*/  STL [R1+0x311c], R46 ;  /* 0x00311c2e01007387 */ /* 0x000ff60000100800 */
[----:B------:R-:W-:-:S02]  /*4a610*/  IMAD.MOV.U32 R15, RZ, RZ, R68 ;  /* 0x000000ffff0f7224 */ /* 0x000fc400078e0044 */
[----:B------:R-:W-:Y:S02]  /*4a620*/  IMAD.MOV.U32 R14, RZ, RZ, R69 ;  /* 0x000000ffff0e7224 */ /* 0x000fe400078e0045 */
[----:B------:R-:W-:Y:S02]  /*4a630*/  IMAD.MOV.U32 R251, RZ, RZ, R70 ;  /* 0x000000fffffb7224 */ /* 0x000fe400078e0046 */
[----:B------:R-:W-:Y:S01]  /*4a640*/  IMAD.MOV.U32 R6, RZ, RZ, R71 ;  /* 0x000000ffff067224 */ /* 0x000fe200078e0047 */
[----:B------:R4:W-:Y:S01]  /*4a650*/  STL [R1+0x3118], R47 ;  /* 0x0031182f01007387 */ /* 0x0009e20000100800 */
[----:B--2---:R-:W-:Y:S03]  /*4a660*/  HMMA.1688.F32.TF32 R68, R232, R248, R244 ;  /* 0x000000f8e844723c */ /* 0x004fe600000810f4 */
[----:B------:R-:W2:Y:S04]  /*4a670*/  LDL.LU R244, [R1] ;  /* 0x0000000001f47983 */ /* 0x000ea80000300800 */
        /* <DEDUP_REMOVED lines=14> */
[----:B------:R-:W2:Y:S01]  /*4a760*/  LDL.LU R219, [R1+0x4c] ;  /* 0x00004c0001db7983 */ /* 0x000ea20000300800 */
[----:B------:R-:W-:-:S03]  /*4a770*/  IMAD.MOV.U32 R35, RZ, RZ, R68 ;  /* 0x000000ffff237224 */ /* 0x000fc600078e0044 */
[----:B------:R-:W2:Y:S01]  /*4a780*/  LDL.LU R208, [R1+0x60] ;  /* 0x0000600001d07983 */ /* 0x000ea20000300800 */
[----:B------:R-:W-:-:S03]  /*4a790*/  IMAD.MOV.U32 R38, RZ, RZ, R69 ;  /* 0x000000ffff267224 */ /* 0x000fc600078e0045 */
[----:B------:R-:W2:Y:S01]  /*4a7a0*/  LDL.LU R209, [R1+0x64] ;  /* 0x0000640001d17983 */ /* 0x000ea20000300800 */
[----:B------:R-:W-:-:S03]  /*4a7b0*/  IMAD.MOV.U32 R39, RZ, RZ, R70 ;  /* 0x000000ffff277224 */ /* 0x000fc600078e0046 */
[----:B------:R-:W2:Y:S01]  /*4a7c0*/  LDL.LU R210, [R1+0x68] ;  /* 0x0000680001d27983 */ /* 0x000ea20000300800 */
[----:B------:R-:W-:-:S03]  /*4a7d0*/  IMAD.MOV.U32 R18, RZ, RZ, R71 ;  /* 0x000000ffff127224 */ /* 0x000fc600078e0047 */
        /* <DEDUP_REMOVED lines=45> */
[----:B---3--:R-:W-:Y:S04]  /*4aab0*/  LDS R232, [R42+0xa4080] ;  /* 0x0a4080002ae87984 */ /* 0x008fe80000000800 */
[----:B------:R-:W-:Y:S04]  /*4aac0*/  LDS R234, [R42+0xa5080] ;  /* 0x0a5080002aea7984 */ /* 0x000fe80000000800 */
[----:B------:R-:W-:Y:S04]  /*4aad0*/  LDS R233, [R3+0xa4080] ;  /* 0x0a40800003e97984 */ /* 0x000fe80000000800 */
[----:B------:R-:W3:Y:S01]  /*4aae0*/  LDS R235, [R3+0xa5080] ;  /* 0x0a50800003eb7984 */ /* 0x000ee20000000800 */
[C---:B--2---:R-:W-:Y:S11]  /*4aaf0*/  HMMA.1688.F32.TF32 R80, R64.reuse, R60, R140 ;  /* 0x0000003c4050723c */ /* 0x044ff6000008108c */
        /* <DEDUP_REMOVED lines=9> */
[----:B------:R-:W-:Y:S02]  /*4ab90*/  IMAD.MOV.U32 R236, RZ, RZ, R80 ;  /* 0x000000ffffec7224 */ /* 0x000fe400078e0050 */
[----:B------:R-:W-:Y:S02]  /*4aba0*/  IMAD.MOV.U32 R10, RZ, RZ, R81 ;  /* 0x000000ffff0a7224 */ /* 0x000fe400078e0051 */
[----:B------:R-:W-:Y:S02]  /*4abb0*/  IMAD.MOV.U32 R7, RZ, RZ, R82 ;  /* 0x000000ffff077224 */ /* 0x000fe400078e0052 */
[----:B------:R-:W-:Y:S02]  /*4abc0*/  IMAD.MOV.U32 R250, RZ, RZ, R83 ;  /* 0x000000fffffa7224 */ /* 0x000fe400078e0053 */
[C---:B------:R-:W-:Y:S08]  /*4abd0*/  HMMA.1688.F32.TF32 R80, R64.reuse, R8, R132 ;  /* 0x000000084050723c */ /* 0x040ff00000081084 */
[C---:B------:R-:W-:Y:S08]  /*4abe0*/  HMMA.1688.F32.TF32 R88, R64.reuse, R4, R128 ;  /* 0x000000044058723c */ /* 0x040ff00000081080 */
[----:B------:R-:W-:Y:S08]  /*4abf0*/  HMMA.1688.F32.TF32 R84, R64, R52, R124 ;  /* 0x000000344054723c */ /* 0x000ff0000008107c */
[----:B-1----:R-:W-:Y:S01]  /*4ac00*/  IMAD.MOV.U32 R43, RZ, RZ, R80 ;  /* 0x000000ffff2b7224 */ /* 0x002fe200078e0050 */
[----:B------:R-:W-:Y:S01]  /*4ac10*/  MOV R47, R82 ;  /* 0x00000052002f7202 */ /* 0x000fe20000000f00 */
[----:B------:R-:W-:-:S02]  /*4ac20*/  IMAD.MOV.U32 R46, RZ, RZ, R81 ;  /* 0x000000ffff2e7224 */ /* 0x000fc400078e0051 */
[----:B------:R-:W-:Y:S02]  /*4ac30*/  IMAD.MOV.U32 R237, RZ, RZ, R83 ;  /* 0x000000ffffed7224 */ /* 0x000fe400078e0053 */
        /* <DEDUP_REMOVED lines=17> */
[C---:B--2---:R-:W-:Y:S08]  /*4ad50*/  HMMA.1688.F32.TF32 R72, R64.reuse, R28, R212 ;  /* 0x0000001c4048723c */ /* 0x044ff000000810d4 */
        /* <DEDUP_REMOVED lines=9> */
[C---:B-1----:R-:W-:Y:S08]  /*4adf0*/  HMMA.1688.F32.TF32 R68, R64.reuse, R12, R228 ;  /* 0x0000000c4044723c */ /* 0x042ff000000810e4 */
[----:B------:R-:W-:Y:S01]  /*4ae00*/  HMMA.1688.F32.TF32 R64, R64, R248, R244 ;  /* 0x000000f84040723c */ /* 0x000fe200000810f4 */
[----:B------:R-:W-:Y:S04]  /*4ae10*/  STL.64 [R1+0xc30], R76 ;  /* 0x000c304c01007387 */ /* 0x000fe80000100a00 */
[----:B------:R-:W-:Y:S04]  /*4ae20*/  STL.64 [R1+0xc38], R78 ;  /* 0x000c384e01007387 */ /* 0x000fe80000100a00 */
[----:B------:R-:W-:Y:S04]  /*4ae30*/  STL.64 [R1+0xc20], R72 ;  /* 0x000c204801007387 */ /* 0x000fe80000100a00 */
[----:B------:R-:W-:Y:S04]  /*4ae40*/  STL.64 [R1+0xc28], R74 ;  /* 0x000c284a01007387 */ /* 0x000fe80000100a00 */
[----:B------:R-:W2:Y:S04]  /*4ae50*/  LDL.LU R124, [R1+0x110] ;  /* 0x00011000017c7983 */ /* 0x000ea80000300800 */
[----:B------:R1:W-:Y:S04]  /*4ae60*/  STL.64 [R1+0xc10], R68 ;  /* 0x000c104401007387 */ /* 0x0003e80000100a00 */
[----:B------:R4:W-:Y:S04]  /*4ae70*/  STL.64 [R1+0xc18], R70 ;  /* 0x000c184601007387 */ /* 0x0009e80000100a00 */
[----:B------:R-:W-:Y:S04]  /*4ae80*/  STL.64 [R1+0xc00], R64 ;  /* 0x000c004001007387 */ /* 0x000fe80000100a00 */
[----:B------:R-:W-:Y:S04]  /*4ae90*/  STL.64 [R1+0xc08], R66 ;  /* 0x000c084201007387 */ /* 0x000fe80000100a00 */
        /* <DEDUP_REMOVED lines=87> */
[----:B------:R-:W-:Y:S04]  /*4b410*/  LDS R64, [R252+0xa4080] ;  /* 0x0a408000fc407984 */ /* 0x000fe80000000800 */
[----:B------:R-:W-:Y:S04]  /*4b420*/  LDS R66, [R252+0xa5080] ;  /* 0x0a508000fc427984 */ /* 0x000fe80000000800 */
[----:B------:R-:W-:Y:S04]  /*4b430*/  LDS R65, [R0+0xa4080] ;  /* 0x0a40800000417984 */ /* 0x000fe80000000800 */
[----:B------:R-:W1:Y:S01]  /*4b440*/  LDS R67, [R0+0xa5080] ;  /* 0x0a50800000437984 */ /* 0x000e620000000800 */
[C---:B---3--:R-:W-:Y:S08]  /*4b450*/  HMMA.1688.F32.TF32 R224, R232.reuse, R16, R224 ;  /* 0x00000010e8e0723c */ /* 0x048ff000000810e0 */
[C---:B--2---:R-:W-:Y:S08]  /*4b460*/  HMMA.1688.F32.TF32 R220, R232.reuse, R20, R220 ;  /* 0x00000014e8dc723c */ /* 0x044ff000000810dc */
[C---:B------:R-:W-:Y:S08]  /*4b470*/  HMMA.1688.F32.TF32 R216, R232.reuse, R24, R216 ;  /* 0x00000018e8d8723c */ /* 0x040ff000000810d8 */
[C---:B------:R-:W-:Y:S08]  /*4b480*/  HMMA.1688.F32.TF32 R208, R232.reuse, R32, R208 ;  /* 0x00000020e8d0723c */ /* 0x040ff000000810d0 */
[C---:B----4-:R-:W-:Y:S08]  /*4b490*/  HMMA.1688.F32.TF32 R68, R232.reuse, R36, R68 ;  /* 0x00000024e844723c */ /* 0x050ff00000081044 */
        /* <DEDUP_REMOVED lines=11> */
[----:B--2---:R-:W2:Y:S04]  /*4b550*/  LDL.LU.64 R98, [R1+0x3270] ;  /* 0x0032700001627983 */ /* 0x004ea80000300a00 */
[----:B------:R-:W2:Y:S04]  /*4b560*/  LDL.LU.64 R96, [R1+0x3268] ;  /* 0x0032680001607983 */ /* 0x000ea80000300a00 */
[----:B------:R-:W-:Y:S04]  /*4b570*/  STL.64 [R1+0xbe0], R92 ;  /* 0x000be05c01007387 */ /* 0x000fe80000100a00 */
[----:B------:R3:W-:Y:S01]  /*4b580*/  STL.64 [R1+0xbe8], R94 ;  /* 0x000be85e01007387 */ /* 0x0007e20000100a00 */
[C---:B------:R-:W-:Y:S03]  /*4b590*/  HMMA.1688.F32.TF32 R212, R232.reuse, R28, R212 ;  /* 0x0000001ce8d4723c */ /* 0x040fe600000810d4 */
        /* <DEDUP_REMOVED lines=57> */
[----:B------:R-:W2:Y:S01]  /*4b930*/  LDL.LU.64 R244, [R1+0x3178] ;  /* 0x0031780001f47983 */ /* 0x000ea20000300a00 */
[C---:B------:R-:W-:Y:S08]  /*4b940*/  HMMA.1688.F32.TF32 R240, R64.reuse, R60, R240 ;  /* 0x0000003c40f0723c */ /* 0x040ff000000810f0 */
[C---:B------:R-:W-:Y:S08]  /*4b950*/  HMMA.1688.F32.TF32 R136, R64.reuse, R56, R136 ;  /* 0x000000384088723c */ /* 0x040ff00000081088 */
[C---:B------:R-:W-:Y:S08]  /*4b960*/  HMMA.1688.F32.TF32 R132, R64.reuse, R8, R132 ;  /* 0x000000084084723c */ /* 0x040ff00000081084 */
[C---:B------:R-:W-:Y:S08]  /*4b970*/  HMMA.1688.F32.TF32 R128, R64.reuse, R4, R128 ;  /* 0x000000044080723c */ /* 0x040ff00000081080 */
[C---:B------:R-:W-:Y:S01]  /*4b980*/  HMMA.1688.F32.TF32 R124, R64.reuse, R52, R124 ;  /* 0x00000034407c723c */ /* 0x040fe2000008107c */
        /* <DEDUP_REMOVED lines=8> */
[----:B-1----:R-:W3:Y:S04]  /*4ba10*/  LDL.LU R240, [R1+0x810] ;  /* 0x0008100001f07983 */ /* 0x002ee80000300800 */
[----:B------:R-:W-:Y:S04]  /*4ba20*/  STL.64 [R1+0xa10], R128 ;  /* 0x000a108001007387 */ /* 0x000fe80000100a00 */
[----:B------:R-:W-:Y:S04]  /*4ba30*/  STL.64 [R1+0xa18], R130 ;  /* 0x000a188201007387 */ /* 0x000fe80000100a00 */
[----:B------:R-:W-:Y:S04]  /*4ba40*/  STL.64 [R1+0xa00], R124 ;  /* 0x000a007c01007387 */ /* 0x000fe80000100a00 */
[----:B------:R1:W-:Y:S04]  /*4ba50*/  STL.64 [R1+0xa08], R126 ;  /* 0x000a087e01007387 */ /* 0x0003e80000100a00 */
[----:B------:R-:W3:Y:S04]  /*4ba60*/  LDL.LU R241, [R1+0x814] ;  /* 0x0008140001f17983 */ /* 0x000ee80000300800 */
[----:B------:R-:W3:Y:S01]  /*4ba70*/  LDL.LU R242, [R1+0x818] ;  /* 0x0008180001f27983 */ /* 0x000ee20000300800 */
[C---:B-1----:R-:W-:Y:S03]  /*4ba80*/  HMMA.1688.F32.TF32 R124, R64.reuse, R48, R120 ;  /* 0x00000030407c723c */ /* 0x042fe60000081078 */
[----:B------:R-:W3:Y:S04]  /*4ba90*/  LDL.LU R243, [R1+0x81c] ;  /* 0x00081c0001f37983 */ /* 0x000ee80000300800 */
[----:B------:R-:W-:Y:S04]  /*4baa0*/  LDS R232, [R42+0xa4100] ;  /* 0x0a4100002ae87984 */ /* 0x000fe80000000800 */
[----:B------:R-:W-:Y:S04]  /*4bab0*/  LDS R234, [R42+0xa5100] ;  /* 0x0a5100002aea7984 */ /* 0x000fe80000000800 */
[----:B------:R-:W-:Y:S04]  /*4bac0*/  LDS R233, [R3+0xa4100] ;  /* 0x0a41000003e97984 */ /* 0x000fe80000000800 */
[----:B------:R-:W1:Y:S01]  /*4bad0*/  LDS R235, [R3+0xa5100] ;  /* 0x0a51000003eb7984 */ /* 0x000e620000000800 */
[C---:B--2---:R-:W-:Y:S03]  /*4bae0*/  HMMA.1688.F32.TF32 R120, R64.reuse, R44, R244 ;  /* 0x0000002c4078723c */ /* 0x044fe600000810f4 */
[----:B------:R-:W2:Y:S04]  /*4baf0*/  LDL.LU R244, [R1+0x870] ;  /* 0x0008700001f47983 */ /* 0x000ea80000300800 */
[----:B------:R-:W-:Y:S04]  /*4bb00*/  STL.64 [R1+0x9f0], R124 ;  /* 0x0009f07c01007387 */ /* 0x000fe80000100a00 */
[----:B------:R-:W-:Y:S11]  /*4bb10*/  STL.64 [R1+0x9f8], R126 ;  /* 0x0009f87e01007387 */ /* 0x000ff60000100a00 */
[----:B------:R-:W-:Y:S01]  /*4bb20*/  @!UPT UIADD3 URZ, URZ, URZ, URZ ;  /* 0x0000003f3f3ff290 */ /* 0x000fe2000fffe03f */
[----:B------:R-:W-:Y:S04]  /*4bb30*/  STL.64 [R1+0x9e0], R120 ;  /* 0x0009e07801007387 */ /* 0x000fe80000100a00 */
[----:B------:R1:W-:Y:S04]  /*4bb40*/  STL.64 [R1+0x9e8], R122 ;  /* 0x0009e87a01007387 */ /* 0x0003e80000100a00 */
[----:B------:R-:W2:Y:S04]  /*4bb50*/  LDL.LU R245, [R1+0x874] ;  /* 0x0008740001f57983 */ /* 0x000ea80000300800 */
[----:B------:R-:W2:Y:S01]  /*4bb60*/  LDL.LU R246, [R1+0x878] ;  /* 0x0008780001f67983 */ /* 0x000ea20000300800 */
[C---:B-1----:R-:W-:Y:S03]  /*4bb70*/  HMMA.1688.F32.TF32 R120, R64.reuse, R40, R228 ;  /* 0x000000284078723c */ /* 0x042fe600000810e4 */
[----:B------:R-:W2:Y:S04]  /*4bb80*/  LDL.LU R247, [R1+0x87c] ;  /* 0x00087c0001f77983 */ /* 0x000ea80000300800 */
[----:B------:R-:W2:Y:S11]  /*4bb90*/  LDL.LU R228, [R1+0x830] ;  /* 0x0008300001e47983 */ /* 0x000eb60000300800 */
[----:B------:R-:W-:Y:S05]  /*4bba0*/  @!UPT UIADD3 URZ, URZ, URZ, URZ ;  /* 0x0000003f3f3ff290 */ /* 0x000fea000fffe03f */
        /* <DEDUP_REMOVED lines=14> */
[----:B------:R-:W2:Y:S01]  /*4bc90*/  LDL.LU R220, [R1+0x7e0] ;  /* 0x0007e00001dc7983 */ /* 0x000ea20000300800 */
[C---:B------:R-:W-:Y:S11]  /*4bca0*/  HMMA.1688.F32.TF32 R124, R64.reuse, R24, R212 ;  /* 0x00000018407c723c */ /* 0x040ff600000810d4 */
[----:B------:R-:W-:Y:S04]  /*4bcb0*/  @!UPT UIADD3 URZ, URZ, URZ, URZ ;  /* 0x0000003f3f3ff290 */ /* 0x000fe8000fffe03f */
        /* <DEDUP_REMOVED lines=8> */
[----:B------:R1:W-:Y:S04]  /*4bd40*/  STL.64 [R1+0x9a0], R120 ;  /* 0x0009a07801007387 */ /* 0x0003e80000100a00 */
[----:B------:R1:W-:Y:S04]  /*4bd50*/  STL.64 [R1+0x9a8], R122 ;  /* 0x0009a87a01007387 */ /* 0x0003e80000100a00 */
[----:B------:R-:W2:Y:S04]  /*4bd60*/  LDL.LU R217, [R1+0x7c4] ;  /* 0x0007c40001d97983 */ /* 0x000ea80000300800 */
[----:B------:R-:W2:Y:S04]  /*4bd70*/  LDL.LU R218, [R1+0x7c8] ;  /* 0x0007c80001da7983 */ /* 0x000ea80000300800 */
[----:B------:R-:W2:Y:S04]  /*4bd80*/  LDL.LU R219, [R1+0x7cc] ;  /* 0x0007cc0001db7983 */ /* 0x000ea80000300800 */
[----:B-1----:R-:W2:Y:S04]  /*4bd90*/  LDL.LU R120, [R1+0x730] ;  /* 0x0007300001787983 */ /* 0x002ea80000300800 */
[----:B------:R1:W-:Y:S04]  /*4bda0*/  STL.64 [R1+0x990], R124 ;  /* 0x0009907c01007387 */ /* 0x0003e80000100a00 */
[----:B------:R1:W-:Y:S04]  /*4bdb0*/  STL.64 [R1+0x998], R126 ;  /* 0x0009987e01007387 */ /* 0x0003e80000100a00 */
[----:B------:R-:W2:Y:S04]  /*4bdc0*/  LDL.LU R121, [R1+0x734] ;  /* 0x0007340001797983 */ /* 0x000ea80000300800 */
[----:B------:R-:W2:Y:S04]  /*4bdd0*/  LDL.LU R122, [R1+0x738] ;  /* 0x00073800017a7983 */ /* 0x000ea80000300800 */
[----:B------:R-:W2:Y:S04]  /*4bde0*/  LDL.LU R123, [R1+0x73c] ;  /* 0x00073c00017b7983 */ /* 0x000ea80000300800 */
        /* <DEDUP_REMOVED lines=17> */
[----:B------:R-:W4:Y:S04]  /*4bf00*/  LDL.LU R212, [R1+0x7b0] ;  /* 0x0007b00001d47983 */ /* 0x000f280000300800 */
[----:B------:R-:W4:Y:S01]  /*4bf10*/  LDL.LU R213, [R1+0x7b4] ;  /* 0x0007b40001d57983 */ /* 0x000f220000300800 */
[C---:B------:R-:W-:Y:S03]  /*4bf20*/  HMMA.1688.F32.TF32 R68, R64.reuse, R16, R68 ;  /* 0x000000104044723c */ /* 0x040fe60000081044 */
[----:B------:R-:W4:Y:S04]  /*4bf30*/  LDL.LU R214, [R1+0x7b8] ;  /* 0x0007b80001d67983 */ /* 0x000f280000300800 */
[----:B------:R-:W4:Y:S08]  /*4bf40*/  LDL.LU R215, [R1+0x7bc] ;  /* 0x0007bc0001d77983 */ /* 0x000f300000300800 */
[----:B------:R1:W-:Y:S04]  /*4bf50*/  STL.64 [R1+0x980], R208 ;  /* 0x000980d001007387 */ /* 0x0003e80000100a00 */
[----:B------:R1:W-:Y:S04]  /*4bf60*/  STL.64 [R1+0x988], R210 ;  /* 0x000988d201007387 */ /* 0x0003e80000100a00 */
[----:B-1----:R-:W4:Y:S04]  /*4bf70*/  LDL.LU R208, [R1+0x7a0] ;  /* 0x0007a00001d07983 */ /* 0x002f280000300800 */
[----:B------:R-:W4:Y:S04]  /*4bf80*/  LDL.LU R209, [R1+0x7a4] ;  /* 0x0007a40001d17983 */ /* 0x000f280000300800 */
[----:B------:R-:W4:Y:S04]  /*4bf90*/  LDL.LU R210, [R1+0x7a8] ;  /* 0x0007a80001d27983 */ /* 0x000f280000300800 */
[----:B------:R-:W4:Y:S04]  /*4bfa0*/  LDL.LU R211, [R1+0x7ac] ;  /* 0x0007ac0001d37983 */ /* 0x000f280000300800 */
[----:B------:R-:W-:Y:S04]  /*4bfb0*/  STL.64 [R1+0x970], R68 ;  /* 0x0009704401007387 */ /* 0x000fe80000100a00 */
[----:B------:R1:W-:Y:S02]  /*4bfc0*/  STL.64 [R1+0x978], R70 ;  /* 0x0009784601007387 */ /* 0x0003e40000100a00 */
[C---:B-1----:R-:W-:Y:S02]  /*4bfd0*/  HMMA.1688.F32.TF32 R68, R64.reuse, R12, R72 ;  /* 0x0000000c4044723c */ /* 0x042fe40000081048 */
[----:B------:R-:W4:Y:S11]  /*4bfe0*/  LDL.LU R72, [R1+0x790] ;  /* 0x0007900001487983 */ /* 0x000f360000300800 */
[----:B------:R-:W-:Y:S10]  /*4bff0*/  @!UPT UIADD3 URZ, URZ, URZ, URZ ;  /* 0x0000003f3f3ff290 */ /* 0x000ff4000fffe03f */
[----:B------:R-:W-:Y:S04]  /*4c000*/  STL.64 [R1+0x960], R68 ;  /* 0x0009604401007387 */ /* 0x000fe80000100a00 */
[----:B------:R1:W-:Y:S04]  /*4c010*/  STL.64 [R1+0x968], R70 ;  /* 0x0009684601007387 */ /* 0x0003e80000100a00 */
[----:B------:R-:W4:Y:S04]  /*4c020*/  LDL.LU R73, [R1+0x794] ;  /* 0x0007940001497983 */ /* 0x000f280000300800 */
[----:B------:R-:W4:Y:S01]  /*4c030*/  LDL.LU R74, [R1+0x798] ;  /* 0x00079800014a7983 */ /* 0x000f220000300800 */
[----:B-1----:R-:W-:Y:S03]  /*4c040*/  HMMA.1688.F32.TF32 R68, R64, R248, R76 ;  /* 0x000000f84044723c */ /* 0x002fe6000008104c */
[----:B------:R-:W4:Y:S04]  /*4c050*/  LDL.LU R75, [R1+0x79c] ;  /* 0x00079c00014b7983 */ /* 0x000f280000300800 */
[----:B------:R-:W4:Y:S11]  /*4c060*/  LDL.LU R64, [R1+0x740] ;  /* 0x0007400001407983 */ /* 0x000f360000300800 */
[----:B------:R-:W-:Y:S05]  /*4c070*/  @!UPT UIADD3 URZ, URZ, URZ, URZ ;  /* 0x0000003f3f3ff290 */ /* 0x000fea000fffe03f */
[----:B------:R-:W-:Y:S04]  /*4c080*/  STL.64 [R1+0x860], R68 ;  /* 0x0008604401007387 */ /* 0x000fe80000100a00 */
[----:B------:R-:W-:Y:S04]  /*4c090*/  STL.64 [R1+0x868], R70 ;  /* 0x0008684601007387 */ /* 0x000fe80000100a00 */
        /* <DEDUP_REMOVED lines=11> */
[C---:B--2---:R-:W-:Y:S08]  /*4c150*/  HMMA.1688.F32.TF32 R120, R232.reuse, R52, R120 ;  /* 0x00000034e878723c */ /* 0x044ff00000081078 */
[C---:B---3--:R-:W-:Y:S08]  /*4c160*/  HMMA.1688.F32.TF32 R124, R232.reuse, R4, R124 ;  /* 0x00000004e87c723c */ /* 0x048ff0000008107c */
[C---:B----4-:R-:W-:Y:S08]  /*4c170*/  HMMA.1688.F32.TF32 R132, R232.reuse, R56, R132 ;  /* 0x00000038e884723c */ /* 0x050ff00000081084 */
        /* <DEDUP_REMOVED lines=21> */
[----:B-1----:R-:W3:Y:S04]  /*4c2d0*/  LDL.LU.64 R122, [R1+0x3130] ;  /* 0x00313000017a7983 */ /* 0x002ee80000300a00 */
[----:B------:R-:W3:Y:S01]  /*4c2e0*/  LDL.LU.64 R120, [R1+0x3128] ;  /* 0x0031280001787983 */ /* 0x000ee20000300a00 */
[C---:B------:R-:W-:Y:S08]  /*4c2f0*/  HMMA.1688.F32.TF32 R64, R232.reuse, R48, R64 ;  /* 0x00000030e840723c */ /* 0x040ff00000081040 */
[C---:B------:R-:W-:Y:S11]  /*4c300*/  HMMA.1688.F32.TF32 R76, R232.reuse, R44, R76 ;  /* 0x0000002ce84c723c */ /* 0x040ff6000008104c */
[----:B------:R-:W-:Y:S04]  /*4c310*/  @!UPT UIADD3 URZ, URZ, URZ, URZ ;  /* 0x0000003f3f3ff290 */ /* 0x000fe8000fffe03f */
[----:B------:R-:W-:Y:S04]  /*4c320*/  STL.64 [R1+0x900], R64 ;  /* 0x0009004001007387 */ /* 0x000fe80000100a00 */
[----:B------:R1:W-:Y:S02]  /*4c330*/  STL.64 [R1+0x908], R66 ;  /* 0x0009084201007387 */ /* 0x0003e40000100a00 */
[C---:B-1----:R-:W-:Y:S02]  /*4c340*/  HMMA.1688.F32.TF32 R64, R232.reuse, R40, R72 ;  /* 0x00000028e840723c */ /* 0x042fe40000081048 */
[----:B------:R-:W-:Y:S04]  /*4c350*/  STL.64 [R1+0x8f0], R76 ;  /* 0x0008f04c01007387 */ /* 0x000fe80000100a00 */
[----:B------:R1:W-:Y:S02]  /*4c360*/  STL.64 [R1+0x8f8], R78 ;  /* 0x0008f84e01007387 */ /* 0x0003e40000100a00 */
[C---:B------:R-:W-:Y:S08]  /*4c370*/  HMMA.1688.F32.TF32 R72, R232.reuse, R32, R212 ;  /* 0x00000020e848723c */ /* 0x040ff000000810d4 */
[C---:B-1----:R-:W-:Y:S07]  /*4c380*/  HMMA.1688.F32.TF32 R76, R232.reuse, R36, R208 ;  /* 0x00000024e84c723c */ /* 0x042fee00000810d0 */
[----:B------:R-:W-:Y:S04]  /*4c390*/  STL.64 [R1+0x8e0], R64 ;  /* 0x0008e04001007387 */ /* 0x000fe80000100a00 */
[----:B------:R1:W-:Y:S02]  /*4c3a0*/  STL.64 [R1+0x8e8], R66 ;  /* 0x0008e84201007387 */ /* 0x0003e40000100a00 */
[C---:B-1----:R-:W-:Y:S10]  /*4c3b0*/  HMMA.1688.F32.TF32 R64, R232.reuse, R28, R216 ;  /* 0x0000001ce840723c */ /* 0x042ff400000810d8 */
        /* <DEDUP_REMOVED lines=14> */
[----:B------:R-:W-:Y:S02]  /*4c4a0*/  HMMA.1688.F32.TF32 R72, R232, R248, R240 ;  /* 0x000000f8e848723c */ /* 0x000fe400000810f0 */
[----:B------:R-:W-:Y:S04]  /*4c4b0*/  STL.64 [R1+0x880], R64 ;  /* 0x0008804001007387 */ /* 0x000fe80000100a00 */
[----:B------:R-:W-:Y:S02]  /*4c4c0*/  STL.64 [R1+0x888], R66 ;  /* 0x0008884201007387 */ /* 0x000fe40000100a00 */
[C---:B------:R-:W-:Y:S02]  /*4c4d0*/  HMMA.1688.F32.TF32 R240, R68.reuse, R48, R140 ;  /* 0x0000003044f0723c */ /* 0x040fe4000008108c */
[----:B------:R-:W-:Y:S04]  /*4c4e0*/  LDS R64, [R42+0xa4180] ;  /* 0x0a4180002a407984 */ /* 0x000fe80000000800 */
[----:B------:R-:W-:Y:S04]  /*4c4f0*/  LDS R66, [R42+0xa5180] ;  /* 0x0a5180002a427984 */ /* 0x000fe80000000800 */
[----:B------:R-:W-:Y:S04]  /*4c500*/  STL.64 [R1+0x870], R76 ;  /* 0x0008704c01007387 */ /* 0x000fe80000100a00 */
[----:B------:R-:W-:Y:S04]  /*4c510*/  STL.64 [R1+0x878], R78 ;  /* 0x0008784e01007387 */ /* 0x000fe80000100a00 */
[----:B------:R-:W-:Y:S04]  /*4c520*/  STL.64 [R1+0x840], R72 ;  /* 0x0008404801007387 */ /* 0x000fe80000100a00 */
[----:B------:R2:W-:Y:S01]  /*4c530*/  STL.64 [R1+0x848], R74 ;  /* 0x0008484a01007387 */ /* 0x0005e20000100a00 */
[C---:B------:R-:W-:Y:S03]  /*4c540*/  HMMA.1688.F32.TF32 R84, R68.reuse, R40, R84 ;  /* 0x000000284454723c */ /* 0x040fe60000081054 */
[----:B------:R-:W-:Y:S04]  /*4c550*/  LDS R65, [R3+0xa4180] ;  /* 0x0a41800003417984 */ /* 0x000fe80000000800 */
[----:B------:R-:W1:Y:S01]  /*4c560*/  LDS R67, [R3+0xa5180] ;  /* 0x0a51800003437984 */ /* 0x000e620000000800 */
[C---:B--2---:R-:W-:Y:S08]  /*4c570*/  HMMA.1688.F32.TF32 R72, R68.reuse, R56, R124 ;  /* 0x000000384448723c */ /* 0x044ff0000008107c */
[C---:B---3--:R-:W-:Y:S08]  /*4c580*/  HMMA.1688.F32.TF32 R76, R68.reuse, R60, R120 ;  /* 0x0000003c444c723c */ /* 0x048ff00000081078 */
[C---:B----4-:R-:W-:Y:S11]  /*4c590*/  HMMA.1688.F32.TF32 R120, R68.reuse, R8, R128 ;  /* 0x000000084478723c */ /* 0x050ff60000081080 */
[----:B------:R-:W-:Y:S04]  /*4c5a0*/  @!UPT UIADD3 URZ, URZ, URZ, URZ ;  /* 0x0000003f3f3ff290 */ /* 0x000fe8000fffe03f */
[----:B------:R-:W-:Y:S04]  /*4c5b0*/  STL.64 [R1+0x830], R76 ;  /* 0x0008304c01007387 */ /* 0x000fe80000100a00 */
[----:B------:R2:W-:Y:S04]  /*4c5c0*/  STL.64 [R1+0x838], R78 ;  /* 0x0008384e01007387 */ /* 0x0005e80000100a00 */
[----:B------:R-:W-:Y:S04]  /*4c5d0*/  STL.64 [R1+0x820], R72 ;  /* 0x0008204801007387 */ /* 0x000fe80000100a00 */
[----:B------:R3:W-:Y:S01]  /*4c5e0*/  STL.64 [R1+0x828], R74 ;  /* 0x0008284a01007387 */ /* 0x0007e20000100a00 */
[C---:B--2---:R-:W-:Y:S08]  /*4c5f0*/  HMMA.1688.F32.TF32 R76, R68.reuse, R4, R132 ;  /* 0x00000004444c723c */ /* 0x044ff00000081084 */
[C---:B---3--:R-:W-:Y:S01]  /*4c600*/  HMMA.1688.F32.TF32 R72, R68.reuse, R52, R136 ;  /* 0x000000344448723c */ /* 0x048fe20000081088 */
[----:B------:R-:W-:Y:S04]  /*4c610*/  STL.64 [R1+0x810], R120 ;  /* 0x0008107801007387 */ /* 0x000fe80000100a00 */
[----:B------:R-:W-:Y:S04]  /*4c620*/  STL.64 [R1+0x818], R122 ;  /* 0x0008187a01007387 */ /* 0x000fe80000100a00 */
[----:B------:R-:W2:Y:S06]  /*4c630*/  LDL.LU R228, [R1+0x1030] ;  /* 0x0010300001e47983 */ /* 0x000eac0000300800 */
[----:B------:R-:W-:Y:S04]  /*4c640*/  STL.64 [R1+0x800], R76 ;  /* 0x0008004c01007387 */ /* 0x000fe80000100a00 */
[----:B------:R-:W-:Y:S04]  /*4c650*/  STL.64 [R1+0x808], R78 ;  /* 0x0008084e01007387 */ /* 0x000fe80000100a00 */
        /* <DEDUP_REMOVED lines=21> */
[----:B---3--:R-:W3:Y:S04]  /*4c7b0*/  LDL.LU R72, [R1+0x6c0] ;  /* 0x0006c00001487983 */ /* 0x008ee80000300800 */
[----:B------:R-:W3:Y:S04]  /*4c7c0*/  LDL.LU R73, [R1+0x6c4] ;  /* 0x0006c40001497983 */ /* 0x000ee80000300800 */
[----:B----4-:R-:W3:Y:S04]  /*4c7d0*/  LDL.LU R74, [R1+0x6c8] ;  /* 0x0006c800014a7983 */ /* 0x010ee80000300800 */
[----:B------:R-:W3:Y:S04]  /*4c7e0*/  LDL.LU R75, [R1+0x6cc] ;  /* 0x0006cc00014b7983 */ /* 0x000ee80000300800 */
[----:B------:R-:W1:Y:S04]  /*4c7f0*/  LDL.LU R232, [R1+0x10a0] ;  /* 0x0010a00001e87983 */ /* 0x000e680000300800 */
[----:B------:R-:W1:Y:S04]  /*4c800*/  LDL.LU R233, [R1+0x10a4] ;  /* 0x0010a40001e97983 */ /* 0x000e680000300800 */
[----:B------:R-:W1:Y:S04]  /*4c810*/  LDL.LU R234, [R1+0x10a8] ;  /* 0x0010a80001ea7983 */ /* 0x000e680000300800 */
[----:B------:R-:W1:Y:S04]  /*4c820*/  LDL.LU R235, [R1+0x10ac] ;  /* 0x0010ac0001eb7983 */ /* 0x000e680000300800 */
        /* <DEDUP_REMOVED lines=33> */
[----:B------:R-:W-:Y:S04]  /*4ca40*/  STL.64 [R1+0x7e0], R240 ;  /* 0x0007e0f001007387 */ /* 0x000fe80000100a00 */
[----:B------:R4:W-:Y:S04]  /*4ca50*/  STL.64 [R1+0x7e8], R242 ;  /* 0x0007e8f201007387 */ /* 0x0009e80000100a00 */
[----:B------:R-:W3:Y:S04]  /*4ca60*/  LDL.LU R141, [R1+0x1104] ;  /* 0x00110400018d7983 */ /* 0x000ee80000300800 */
[----:B------:R-:W3:Y:S04]  /*4ca70*/  LDL.LU R142, [R1+0x1108] ;  /* 0x00110800018e7983 */ /* 0x000ee80000300800 */
[----:B------:R-:W3:Y:S01]  /*4ca80*/  LDL.LU R143, [R1+0x110c] ;  /* 0x00110c00018f7983 */ /* 0x000ee20000300800 */
[C---:B----4-:R-:W-:Y:S08]  /*4ca90*/  HMMA.1688.F32.TF32 R240, R68.reuse, R44, R80 ;  /* 0x0000002c44f0723c */ /* 0x050ff00000081050 */
[C---:B------:R-:W-:Y:S08]  /*4caa0*/  HMMA.1688.F32.TF32 R80, R68.reuse, R36, R88 ;  /* 0x000000244450723c */ /* 0x040ff00000081058 */
[C---:B------:R-:W-:Y:S07]  /*4cab0*/  HMMA.1688.F32.TF32 R88, R68.reuse, R32, R92 ;  /* 0x000000204458723c */ /* 0x040fee000008105c */
[----:B------:R-:W-:Y:S04]  /*4cac0*/  STL.64 [R1+0x7d0], R240 ;  /* 0x0007d0f001007387 */ /* 0x000fe80000100a00 */
[----:B------:R-:W-:Y:S04]  /*4cad0*/  STL.64 [R1+0x7d8], R242 ;  /* 0x0007d8f201007387 */ /* 0x000fe80000100a00 */
[----:B------:R-:W-:Y:S04]  /*4cae0*/  STL.64 [R1+0x7c0], R84 ;  /* 0x0007c05401007387 */ /* 0x000fe80000100a00 */
[----:B------:R4:W-:Y:S04]  /*4caf0*/  STL.64 [R1+0x7c8], R86 ;  /* 0x0007c85601007387 */ /* 0x0009e80000100a00 */
[----:B------:R-:W-:Y:S04]  /*4cb00*/  STL.64 [R1+0x7b0], R80 ;  /* 0x0007b05001007387 */ /* 0x000fe80000100a00 */
[----:B------:R4:W-:Y:S02]  /*4cb10*/  STL.64 [R1+0x7b8], R82 ;  /* 0x0007b85201007387 */ /* 0x0009e40000100a00 */
[C---:B----4-:R-:W-:Y:S02]  /*4cb20*/  HMMA.1688.F32.TF32 R84, R68.reuse, R28, R96 ;  /* 0x0000001c4454723c */ /* 0x050fe40000081060 */
[----:B------:R-:W-:Y:S04]  /*4cb30*/  LDS R240, [R252+0xa4180] ;  /* 0x0a418000fcf07984 */ /* 0x000fe80000000800 */
[----:B------:R-:W-:Y:S02]  /*4cb40*/  LDS R242, [R252+0xa5180] ;  /* 0x0a518000fcf27984 */ /* 0x000fe40000000800 */
[C---:B------:R-:W-:Y:S02]  /*4cb50*/  HMMA.1688.F32.TF32 R80, R68.reuse, R24, R100 ;  /* 0x000000184450723c */ /* 0x040fe40000081064 */
[----:B------:R-:W-:Y:S04]  /*4cb60*/  STL.64 [R1+0x7a0], R88 ;  /* 0x0007a05801007387 */ /* 0x000fe80000100a00 */
[----:B------:R4:W-:Y:S04]  /*4cb70*/  STL.64 [R1+0x7a8], R90 ;  /* 0x0007a85a01007387 */ /* 0x0009e80000100a00 */
[----:B------:R-:W-:Y:S04]  /*4cb80*/  LDS R241, [R0+0xa4180] ;  /* 0x0a41800000f17984 */ /* 0x000fe80000000800 */
[----:B------:R-:W1:Y:S01]  /*4cb90*/  LDS R243, [R0+0xa5180] ;  /* 0x0a51800000f37984 */ /* 0x000e620000000800 */
[C---:B----4-:R-:W-:Y:S03]  /*4cba0*/  HMMA.1688.F32.TF32 R88, R68.reuse, R20, R104 ;  /* 0x000000144458723c */ /* 0x050fe60000081068 */
[----:B------:R-:W-:Y:S04]  /*4cbb0*/  STL.64 [R1+0x790], R84 ;  /* 0x0007905401007387 */ /* 0x000fe80000100a00 */
[----:B------:R4:W-:Y:S04]  /*4cbc0*/  STL.64 [R1+0x798], R86 ;  /* 0x0007985601007387 */ /* 0x0009e80000100a00 */
[----:B------:R-:W-:Y:S04]  /*4cbd0*/  STL.64 [R1+0x780], R80 ;  /* 0x0007805001007387 */ /* 0x000fe80000100a00 */
[----:B------:R4:W-:Y:S02]  /*4cbe0*/  STL.64 [R1+0x788], R82 ;  /* 0x0007885201007387 */ /* 0x0009e40000100a00 */
[C---:B----4-:R-:W-:Y:S08]  /*4cbf0*/  HMMA.1688.F32.TF32 R84, R68.reuse, R16, R108 ;  /* 0x000000104454723c */ /* 0x050ff0000008106c */
        /* <DEDUP_REMOVED lines=9> */
[----:B------:R1:W-:Y:S02]  /*4cc90*/  STL.64 [R1+0x638], R70 ;  /* 0x0006384601007387 */ /* 0x0003e40000100a00 */
[C---:B-1----:R-:W-:Y:S08]  /*4cca0*/  HMMA.1688.F32.TF32 R68, R64.reuse, R8, R132 ;  /* 0x000000084044723c */ /* 0x042ff00000081084 */
[C---:B--2---:R-:W-:Y:S08]  /*4ccb0*/  HMMA.1688.F32.TF32 R80, R64.reuse, R56, R136 ;  /* 0x000000384050723c */ /* 0x044ff00000081088 */
[C---:B---3--:R-:W-:Y:S11]  /*4ccc0*/  HMMA.1688.F32.TF32 R84, R64.reuse, R60, R140 ;  /* 0x0000003c4054723c */ /* 0x048ff6000008108c */
[----:B------:R-:W-:Y:S11]  /*4ccd0*/  @!UPT UIADD3 URZ, URZ, URZ, URZ ;  /* 0x0000003f3f3ff290 */ /* 0x000ff6000fffe03f */
[----:B------:R-:W-:Y:S01]  /*4cce0*/  @!UPT UIADD3 URZ, URZ, URZ, URZ ;  /* 0x0000003f3f3ff290 */ /* 0x000fe2000fffe03f */
        /* <DEDUP_REMOVED lines=18> */
[----:B------:R-:W-:Y:S01]  /*4ce10*/  STL.64 [R1+0x6e0], R84 ;  /* 0x0006e05401007387 */ /* 0x000fe20000100a00 */
[C---:B------:R-:W-:Y:S03]  /*4ce20*/  HMMA.1688.F32.TF32 R76, R64.reuse, R32, R208 ;  /* 0x00000020404c723c */ /* 0x040fe600000810d0 */
[----:B------:R-:W-:Y:S04]  /*4ce30*/  STL.64 [R1+0x6e8], R86 ;  /* 0x0006e85601007387 */ /* 0x000fe80000100a00 */
[----:B------:R-:W-:Y:S01]  /*4ce40*/  STL.64 [R1+0x6d0], R80 ;  /* 0x0006d05001007387 */ /* 0x000fe20000100a00 */
[C---:B------:R-:W-:Y:S03]  /*4ce50*/  HMMA.1688.F32.TF32 R72, R64.reuse, R28, R212 ;  /* 0x0000001c4048723c */ /* 0x040fe600000810d4 */
[----:B------:R-:W-:Y:S04]  /*4ce60*/  STL.64 [R1+0x6d8], R82 ;  /* 0x0006d85201007387 */ /* 0x000fe80000100a00 */
        /* <DEDUP_REMOVED lines=8> */
[----:B------:R-:W-:Y:S01]  /*4cef0*/  STL.64 [R1+0x690], R68 ;  /* 0x0006904401007387 */ /* 0x000fe20000100a00 */
[C---:B--2---:R-:W-:Y:S03]  /*4cf00*/  HMMA.1688.F32.TF32 R72, R64.reuse, R16, R224 ;  /* 0x000000104048723c */ /* 0x044fe600000810e0 */
[----:B------:R1:W-:Y:S05]  /*4cf10*/  STL.64 [R1+0x698], R70 ;  /* 0x0006984601007387 */ /* 0x0003ea0000100a00 */
[C---:B-1----:R-:W-:Y:S08]  /*4cf20*/  HMMA.1688.F32.TF32 R68, R64.reuse, R12, R228 ;  /* 0x0000000c4044723c */ /* 0x042ff000000810e4 */
        /* <DEDUP_REMOVED lines=13> */
[----:B------:R-:W1:Y:S01]  /*4d000*/  LDS R247, [R3+0xa5200] ;  /* 0x0a52000003f77984 */ /* 0x000e620000000800 */
[C---:B------:R-:W-:Y:S08]  /*4d010*/  HMMA.1688.F32.TF32 R72, R240.reuse, R56, R188 ;  /* 0x00000038f048723c */ /* 0x040ff000000810bc */
[C---:B------:R-:W-:Y:S07]  /*4d020*/  HMMA.1688.F32.TF32 R68, R240.reuse, R8, R192 ;  /* 0x00000008f044723c */ /* 0x040fee00000810c0 */
[----:B------:R-:W-:Y:S04]  /*4d030*/  STL.64 [R1+0x640], R64 ;  /* 0x0006404001007387 */ /* 0x000fe80000100a00 */
[----:B------:R2:W-:Y:S02]  /*4d040*/  STL.64 [R1+0x648], R66 ;  /* 0x0006484201007387 */ /* 0x0005e40000100a00 */
[C---:B--2---:R-:W-:Y:S02]  /*4d050*/  HMMA.1688.F32.TF32 R64, R240.reuse, R4, R196 ;  /* 0x00000004f040723c */ /* 0x044fe400000810c4 */
[----:B------:R-:W-:Y:S04]  /*4d060*/  STL.64 [R1+0x620], R72 ;  /* 0x0006204801007387 */ /* 0x000fe80000100a00 */
[----:B------:R2:W-:Y:S04]  /*4d070*/  STL.64 [R1+0x628], R74 ;  /* 0x0006284a01007387 */ /* 0x0005e80000100a00 */
[----:B------:R-:W-:Y:S04]  /*4d080*/  STL.64 [R1+0x610], R68 ;  /* 0x0006104401007387 */ /* 0x000fe80000100a00 */
[----:B------:R3:W-:Y:S01]  /*4d090*/  STL.64 [R1+0x618], R70 ;  /* 0x0006184601007387 */ /* 0x0007e20000100a00 */
[C---:B--2---:R-:W-:Y:S08]  /*4d0a0*/  HMMA.1688.F32.TF32 R72, R240.reuse, R52, R200 ;  /* 0x00000034f048723c */ /* 0x044ff000000810c8 */
[----:B------:R-:W-:Y:S01]  /*4d0b0*/  STL.64 [R1+0x600], R64 ;  /* 0x0006004001007387 */ /* 0x000fe20000100a00 */
[C---:B---3--:R-:W-:Y:S03]  /*4d0c0*/  HMMA.1688.F32.TF32 R68, R240.reuse, R48, R204 ;  /* 0x00000030f044723c */ /* 0x048fe600000810cc */
[----:B------:R2:W-:Y:S05]  /*4d0d0*/  STL.64 [R1+0x608], R66 ;  /* 0x0006084201007387 */ /* 0x0005ea0000100a00 */
[C---:B--2---:R-:W-:Y:S06]  /*4d0e0*/  HMMA.1688.F32.TF32 R64, R240.reuse, R44, R144 ;  /* 0x0000002cf040723c */ /* 0x044fec0000081090 */
[----:B------:R-:W-:Y:S04]  /*4d0f0*/  STL.64 [R1+0x5f0], R72 ;  /* 0x0005f04801007387 */ /* 0x000fe80000100a00 */
[----:B------:R2:W-:Y:S05]  /*4d100*/  STL.64 [R1+0x5f8], R74 ;  /* 0x0005f84a01007387 */ /* 0x0005ea0000100a00 */
[----:B------:R-:W-:Y:S04]  /*4d110*/  STL.64 [R1+0x5e0], R68 ;  /* 0x0005e04401007387 */ /* 0x000fe80000100a00 */
[----:B------:R3:W-:Y:S01]  /*4d120*/  STL.64 [R1+0x5e8], R70 ;  /* 0x0005e84601007387 */ /* 0x0007e20000100a00 */
[C---:B--2---:R-:W-:Y:S03]  /*4d130*/  HMMA.1688.F32.TF32 R72, R240.reuse, R40, R148 ;  /* 0x00000028f048723c */ /* 0x044fe60000081094 */
[----:B------:R-:W-:Y:S05]  /*4d140*/  STL.64 [R1+0x5d0], R64 ;  /* 0x0005d04001007387 */ /* 0x000fea0000100a00 */
[C---:B---3--:R-:W-:Y:S01]  /*4d150*/  HMMA.1688.F32.TF32 R68, R240.reuse, R36, R152 ;  /* 0x00000024f044723c */ /* 0x048fe20000081098 */
[----:B------:R2:W-:Y:S07]  /*4d160*/  STL.64 [R1+0x5d8], R66 ;  /* 0x0005d84201007387 */ /* 0x0005ee0000100a00 */
[C---:B--2---:R-:W-:Y:S07]  /*4d170*/  HMMA.1688.F32.TF32 R64, R240.reuse, R32, R156 ;  /* 0x00000020f040723c */ /* 0x044fee000008109c */
[----:B------:R-:W-:Y:S04]  /*4d180*/  STL.64 [R1+0x5c0], R72 ;  /* 0x0005c04801007387 */ /* 0x000fe80000100a00 */
[----:B------:R2:W-:Y:S04]  /*4d190*/  STL.64 [R1+0x5c8], R74 ;  /* 0x0005c84a01007387 */ /* 0x0005e80000100a00 */
[----:B------:R-:W-:Y:S04]  /*4d1a0*/  STL.64 [R1+0x5b0], R68 ;  /* 0x0005b04401007387 */ /* 0x000fe80000100a00 */
[----:B------:R3:W-:Y:S01]  /*4d1b0*/  STL.64 [R1+0x5b8], R70 ;  /* 0x0005b84601007387 */ /* 0x0007e20000100a00 */
[C---:B--2---:R-:W-:Y:S03]  /*4d1c0*/  HMMA.1688.F32.TF32 R72, R240.reuse, R28, R160 ;  /* 0x0000001cf048723c */ /* 0x044fe600000810a0 */
[----:B------:R-:W-:Y:S05]  /*4d1d0*/  STL.64 [R1+0x5a0], R64 ;  /* 0x0005a04001007387 */ /* 0x000fea0000100a00 */
[C---:B---3--:R-:W-:Y:S01]  /*4d1e0*/  HMMA.1688.F32.TF32 R68, R240.reuse, R24, R164 ;  /* 0x00000018f044723c */ /* 0x048fe200000810a4 */
[----:B------:R2:W-:Y:S07]  /*4d1f0*/  STL.64 [R1+0x5a8], R66 ;  /* 0x0005a84201007387 */ /* 0x0005ee0000100a00 */
[C---:B--2---:R-:W-:Y:S07]  /*4d200*/  HMMA.1688.F32.TF32 R64, R240.reuse, R20, R168 ;  /* 0x00000014f040723c */ /* 0x044fee00000810a8 */
[----:B------:R2:W-:Y:S04]  /*4d210*/  STL.64 [R1+0x590], R72 ;  /* 0x0005904801007387 */ /* 0x0005e80000100a00 */
[----:B------:R3:W-:Y:S04]  /*4d220*/  STL.64 [R1+0x598], R74 ;  /* 0x0005984a01007387 */ /* 0x0007e80000100a00 */
[----:B------:R-:W4:Y:S04]  /*4d230*/  LDL.LU R220, [R1+0x1220] ;  /* 0x0012200001dc7983 */ /* 0x000f280000300800 */
[----:B------:R-:W-:Y:S04]  /*4d240*/  STL.64 [R1+0x580], R68 ;  /* 0x0005804401007387 */ /* 0x000fe80000100a00 */
[----:B------:R1:W-:Y:S04]  /*4d250*/  STL.64 [R1+0x588], R70 ;  /* 0x0005884601007387 */ /* 0x0003e80000100a00 */
[----:B------:R-:W-:Y:S04]  /*4d260*/  STL.64 [R1+0x510], R64 ;  /* 0x0005104001007387 */ /* 0x000fe80000100a00 */
[----:B------:R1:W-:Y:S04]  /*4d270*/  STL.64 [R1+0x518], R66 ;  /* 0x0005184201007387 */ /* 0x0003e80000100a00 */
        /* <DEDUP_REMOVED lines=11> */
[----:B--2---:R-:W2:Y:S04]  /*4d330*/  LDL.LU R72, [R1+0x1260] ;  /* 0x0012600001487983 */ /* 0x004ea80000300800 */
[----:B------:R-:W2:Y:S04]  /*4d340*/  LDL.LU R73, [R1+0x1264] ;  /* 0x0012640001497983 */ /* 0x000ea80000300800 */
[----:B---3--:R-:W2:Y:S04]  /*4d350*/  LDL.LU R74, [R1+0x1268] ;  /* 0x00126800014a7983 */ /* 0x008ea80000300800 */
        /* <DEDUP_REMOVED lines=41> */
[C---:B-1----:R-:W-:Y:S03]  /*4d5f0*/  HMMA.1688.F32.TF32 R68, R240.reuse, R16, R172 ;  /* 0x00000010f044723c */ /* 0x042fe600000810ac */
[----:B------:R-:W4:Y:S04]  /*4d600*/  LDL.LU R208, [R1+0x1250] ;  /* 0x0012500001d07983 */ /* 0x000f280000300800 */
[----:B------:R-:W4:Y:S01]  /*4d610*/  LDL.LU R209, [R1+0x1254] ;  /* 0x0012540001d17983 */ /* 0x000f220000300800 */
[C---:B------:R-:W-:Y:S03]  /*4d620*/  HMMA.1688.F32.TF32 R64, R240.reuse, R12, R176 ;  /* 0x0000000cf040723c */ /* 0x040fe600000810b0 */
[----:B------:R-:W4:Y:S04]  /*4d630*/  LDL.LU R210, [R1+0x1258] ;  /* 0x0012580001d27983 */ /* 0x000f280000300800 */
[----:B------:R-:W4:Y:S04]  /*4d640*/  LDL.LU R211, [R1+0x125c] ;  /* 0x00125c0001d37983 */ /* 0x000f280000300800 */
[----:B------:R-:W4:Y:S04]  /*4d650*/  LDL.LU R224, [R1+0x1210] ;  /* 0x0012100001e07983 */ /* 0x000f280000300800 */
[----:B------:R-:W4:Y:S04]  /*4d660*/  LDL.LU R225, [R1+0x1214] ;  /* 0x0012140001e17983 */ /* 0x000f280000300800 */
[----:B------:R-:W4:Y:S04]  /*4d670*/  LDL.LU R226, [R1+0x1218] ;  /* 0x0012180001e27983 */ /* 0x000f280000300800 */
[----:B------:R-:W4:Y:S04]  /*4d680*/  LDL.LU R227, [R1+0x121c] ;  /* 0x00121c0001e37983 */ /* 0x000f280000300800 */
[----:B------:R-:W4:Y:S04]  /*4d690*/  LDL.LU R228, [R1+0x160] ;  /* 0x0001600001e47983 */ /* 0x000f280000300800 */
[----:B------:R-:W-:Y:S04]  /*4d6a0*/  STL.64 [R1+0x200], R68 ;  /* 0x0002004401007387 */ /* 0x000fe80000100a00 */
[----:B------:R-:W-:Y:S04]  /*4d6b0*/  STL.64 [R1+0x208], R70 ;  /* 0x0002084601007387 */ /* 0x000fe80000100a00 */
[----:B------:R-:W-:Y:S04]  /*4d6c0*/  STL.64 [R1+0xf0], R64 ;  /* 0x0000f04001007387 */ /* 0x000fe80000100a00 */
[----:B------:R4:W-:Y:S04]  /*4d6d0*/  STL.64 [R1+0xf8], R66 ;  /* 0x0000f84201007387 */ /* 0x0009e80000100a00 */
[----:B------:R-:W4:Y:S04]  /*4d6e0*/  LDL.LU R229, [R1+0x164] ;  /* 0x0001640001e57983 */ /* 0x000f280000300800 */
[----:B------:R-:W4:Y:S04]  /*4d6f0*/  LDL.LU R230, [R1+0x168] ;  /* 0x0001680001e67983 */ /* 0x000f280000300800 */
[----:B------:R-:W4:Y:S01]  /*4d700*/  LDL.LU R231, [R1+0x16c] ;  /* 0x00016c0001e77983 */ /* 0x000f220000300800 */
[----:B------:R-:W-:Y:S03]  /*4d710*/  HMMA.1688.F32.TF32 R240, R240, R248, R180 ;  /* 0x000000f8f0f0723c */ /* 0x000fe600000810b4 */
[----:B------:R-:W-:Y:S04]  /*4d720*/  LDS R68, [R252+0xa4200] ;  /* 0x0a420000fc447984 */ /* 0x000fe80000000800 */
[----:B------:R-:W-:Y:S04]  /*4d730*/  LDS R70, [R252+0xa5200] ;  /* 0x0a520000fc467984 */ /* 0x000fe80000000800 */
[----:B------:R-:W-:Y:S04]  /*4d740*/  LDS R69, [R0+0xa4200] ;  /* 0x0a42000000457984 */ /* 0x000fe80000000800 */
[----:B------:R-:W1:Y:S04]  /*4d750*/  LDS R71, [R0+0xa5200] ;  /* 0x0a52000000477984 */ /* 0x000e680000000800 */
[----:B------:R-:W-:Y:S04]  /*4d760*/  LDS R172, [R42+0xa4380] ;  /* 0x0a4380002aac7984 */ /* 0x000fe80000000800 */
[----:B------:R-:W-:Y:S04]  /*4d770*/  STL [R1+0x2fe0], R240 ;  /* 0x002fe0f001007387 */ /* 0x000fe80000100800 */
[----:B------:R-:W-:Y:S04]  /*4d780*/  STL [R1+0x2fdc], R241 ;  /* 0x002fdcf101007387 */ /* 0x000fe80000100800 */
[----:B------:R-:W-:Y:S04]  /*4d790*/  STL [R1+0x2fd8], R242 ;  /* 0x002fd8f201007387 */ /* 0x000fe80000100800 */
[----:B------:R-:W-:Y:S04]  /*4d7a0*/  STL [R1+0x2fd4], R243 ;  /* 0x002fd4f301007387 */ /* 0x000fe80000100800 */
[----:B------:R-:W-:Y:S04]  /*4d7b0*/  LDS R174, [R42+0xa5380] ;  /* 0x0a5380002aae7984 */ /* 0x000fe80000000800 */
[----:B------:R-:W-:Y:S04]  /*4d7c0*/  LDS R173, [R3+0xa4380] ;  /* 0x0a43800003ad7984 */ /* 0x000fe80000000800 */
[----:B------:R-:W-:Y:S01]  /*4d7d0*/  LDS R175, [R3+0xa5380] ;  /* 0x0a53800003af7984 */ /* 0x000fe20000000800 */
[C---:B--2---:R-:W-:Y:S08]  /*4d7e0*/  HMMA.1688.F32.TF32 R72, R244.reuse, R28, R72 ;  /* 0x0000001cf448723c */ /* 0x044ff00000081048 */
[C---:B---3--:R-:W-:Y:S08]  /*4d7f0*/  HMMA.1688.F32.TF32 R76, R244.reuse, R32, R76 ;  /* 0x00000020f44c723c */ /* 0x048ff0000008104c */
[C---:B----4-:R-:W-:Y:S08]  /*4d800*/  HMMA.1688.F32.TF32 R64, R244.reuse, R8, R140 ;  /* 0x00000008f440723c */ /* 0x050ff0000008108c */
[C---:B------:R-:W-:Y:S08]  /*4d810*/  HMMA.1688.F32.TF32 R80, R244.reuse, R56, R80 ;  /* 0x00000038f450723c */ /* 0x040ff00000081050 */
[C---:B------:R-:W-:Y:S11]  /*4d820*/  HMMA.1688.F32.TF32 R84, R244.reuse, R60, R84 ;  /* 0x0000003cf454723c */ /* 0x040ff60000081054 */
[----:B------:R-:W-:Y:S11]  /*4d830*/  @!UPT UIADD3 URZ, URZ, URZ, URZ ;  /* 0x0000003f3f3ff290 */ /* 0x000ff6000fffe03f */
        /* <DEDUP_REMOVED lines=8> */
[C---:B---3--:R-:W-:Y:S08]  /*4d8c0*/  HMMA.1688.F32.TF32 R80, R244.reuse, R52, R132 ;  /* 0x00000034f450723c */ /* 0x048ff00000081084 */
[C---:B--2---:R-:W-:Y:S07]  /*4d8d0*/  HMMA.1688.F32.TF32 R64, R244.reuse, R48, R128 ;  /* 0x00000030f440723c */ /* 0x044fee0000081080 */
        /* <DEDUP_REMOVED lines=25> */
[----:B------:R-:W-:Y:S01]  /*4da70*/  STL.64 [R1+0x28], R78 ;  /* 0x0000284e01007387 */ /* 0x000fe20000100a00 */
[C---:B--2---:R-:W-:Y:S03]  /*4da80*/  HMMA.1688.F32.TF32 R64, R244.reuse, R12, R220 ;  /* 0x0000000cf440723c */ /* 0x044fe600000810dc */
[----:B------:R-:W-:Y:S04]  /*4da90*/  STL.64 [R1+0x10], R72 ;  /* 0x0000104801007387 */ /* 0x000fe80000100a00 */
[----:B------:R1:W-:Y:S01]  /*4daa0*/  STL.64 [R1+0x18], R74 ;  /* 0x0000184a01007387 */ /* 0x0003e20000100a00 */
[----:B------:R-:W-:Y:S08]  /*4dab0*/  HMMA.1688.F32.TF32 R244, R244, R248, R224 ;  /* 0x000000f8f4f4723c */ /* 0x000ff000000810e0 */
[----:B-1----:R-:W-:Y:S11]  /*4dac0*/  HMMA.1688.F32.TF32 R72, R68, R60, R228 ;  /* 0x0000003c4448723c */ /* 0x002ff600000810e4 */
[----:B------:R-:W-:Y:S04]  /*4dad0*/  @!UPT UIADD3 URZ, URZ, URZ, URZ ;  /* 0x0000003f3f3ff290 */ /* 0x000fe8000fffe03f */
[----:B------:R-:W-:Y:S04]  /*4dae0*/  STL [R1+0x2fd0], R247 ;  /* 0x002fd0f701007387 */ /* 0x000fe80000100800 */
[----:B------:R-:W-:Y:S04]  /*4daf0*/  STL.64 [R1], R64 ;  /* 0x0000004001007387 */ /* 0x000fe80000100a00 */
[----:B------:R-:W-:Y:S04]  /*4db00*/  STL.64 [R1+0x8], R66 ;  /* 0x0000084201007387 */ /* 0x000fe80000100a00 */
[----:B------:R1:W-:Y:S04]  /*4db10*/  STL.64 [R1+0x1f0], R72 ;  /* 0x0001f04801007387 */ /* 0x0003e80000100a00 */
[----:B------:R2:W-:Y:S04]  /*4db20*/  STL [R1+0x1f8], R74 ;  /* 0x0001f84a01007387 */ /* 0x0005e80000100800 */
        /* <DEDUP_REMOVED lines=8> */
[----:B------:R-:W3:Y:S04]  /*4dbb0*/  LDL.LU R216, [R1+0x14f0] ;  /* 0x0014f00001d87983 */ /* 0x000ee80000300800 */
[----:B------:R-:W3:Y:S04]  /*4dbc0*/  LDL.LU R217, [R1+0x14f4] ;  /* 0x0014f40001d97983 */ /* 0x000ee80000300800 */
[----:B------:R-:W3:Y:S01]  /*4dbd0*/  LDL.LU R218, [R1+0x14f8] ;  /* 0x0014f80001da7983 */ /* 0x000ee20000300800 */
[----:B------:R-:W-:-:S03]  /*4dbe0*/  IMAD.MOV.U32 R240, RZ, RZ, R75 ;  /* 0x000000fffff07224 */ /* 0x000fc600078e004b */
[----:B------:R-:W3:Y:S04]  /*4dbf0*/  LDL.LU R219, [R1+0x14fc] ;  /* 0x0014fc0001db7983 */ /* 0x000ee80000300800 */
[----:B-1----:R-:W3:Y:S04]  /*4dc00*/  LDL.LU R72, [R1+0xbb0] ;  /* 0x000bb00001487983 */ /* 0x002ee80000300800 */
[----:B------:R-:W3:Y:S04]  /*4dc10*/  LDL.LU R73, [R1+0xbb4] ;  /* 0x000bb40001497983 */ /* 0x000ee80000300800 */
[----:B--2---:R-:W3:Y:S04]  /*4dc20*/  LDL.LU R74, [R1+0xbb8] ;  /* 0x000bb800014a7983 */ /* 0x004ee80000300800 */
        /* <DEDUP_REMOVED lines=69> */
[C---:B--2---:R-:W-:Y:S11]  /*4e080*/  HMMA.1688.F32.TF32 R96, R68.reuse, R56, R96 ;  /* 0x000000384460723c */ /* 0x044ff60000081060 */
[----:B------:R-:W-:Y:S11]  /*4e090*/  @!UPT UIADD3 URZ, URZ, URZ, URZ ;  /* 0x0000003f3f3ff290 */ /* 0x000ff6000fffe03f */
[----:B------:R-:W-:Y:S02]  /*4e0a0*/  @!UPT UIADD3 URZ, URZ, URZ, URZ ;  /* 0x0000003f3f3ff290 */ /* 0x000fe4000fffe03f */
[----:B------:R-:W-:Y:S02]  /*4e0b0*/  IMAD.MOV.U32 R241, RZ, RZ, R96 ;  /* 0x000000fffff17224 */ /* 0x000fe400078e0060 */
[----:B------:R-:W-:Y:S02]  /*4e0c0*/  IMAD.MOV.U32 R242, RZ, RZ, R97 ;  /* 0x000000fffff27224 */ /* 0x000fe400078e0061 */
[----:B------:R-:W-:Y:S02]  /*4e0d0*/  IMAD.MOV.U32 R243, RZ, RZ, R98 ;  /* 0x000000fffff37224 */ /* 0x000fe400078e0062 */
[----:B------:R-:W-:Y:S01]  /*4e0e0*/  IMAD.MOV.U32 R247, RZ, RZ, R99 ;  /* 0x000000fffff77224 */ /* 0x000fe200078e0063 */
[C---:B---3--:R-:W-:Y:S08]  /*4e0f0*/  HMMA.1688.F32.TF32 R100, R68.reuse, R8, R92 ;  /* 0x000000084464723c */ /* 0x048ff0000008105c */
[C---:B------:R-:W-:Y:S08]  /*4e100*/  HMMA.1688.F32.TF32 R92, R68.reuse, R52, R84 ;  /* 0x00000034445c723c */ /* 0x040ff00000081054 */
        /* <DEDUP_REMOVED lines=31> */
[C---:B--2---:R-:W-:Y:S08]  /*4e300*/  HMMA.1688.F32.TF32 R80, R68.reuse, R16, R76 ;  /* 0x000000104450723c */ /* 0x044ff0000008104c */
        /* <DEDUP_REMOVED lines=16> */
[----:B------:R-:W-:Y:S04]  /*4e410*/  LDS R69, [R0+0xa4280] ;  /* 0x0a42800000457984 */ /* 0x000fe80000000800 */
[----:B------:R-:W1:Y:S01]  /*4e420*/  LDS R71, [R0+0xa5280] ;  /* 0x0a52800000477984 */ /* 0x000e620000000800 */
[C---:B------:R-:W-:Y:S07]  /*4e430*/  HMMA.1688.F32.TF32 R80, R64.reuse, R8, R220 ;  /* 0x000000084050723c */ /* 0x040fee00000810dc */
        /* <DEDUP_REMOVED lines=120> */
[C---:B--2---:R-:W-:Y:S08]  /*4ebc0*/  HMMA.1688.F32.TF32 R88, R64.reuse, R12, R88 ;  /* 0x0000000c4058723c */ /* 0x044ff00000081058 */
        /* <DEDUP_REMOVED lines=8> */
[C---:B------:R-:W-:Y:S07]  /*4ec50*/  HMMA.1688.F32.TF32 R100, R64.reuse, R24, R100 ;  /* 0x000000184064723c */ /* 0x040fee0000081064 */
[----:B------:R-:W-:Y:S04]  /*4ec60*/  STL.64 [R1+0x4b0], R148 ;  /* 0x0004b09401007387 */ /* 0x000fe80000100a00 */
[----:B------:R-:W-:Y:S04]  /*4ec70*/  STL.64 [R1+0x4b8], R150 ;  /* 0x0004b89601007387 */ /* 0x000fe80000100a00 */
[----:B------:R-:W-:Y:S01]  /*4ec80*/  STL.64 [R1+0x4a0], R144 ;  /* 0x0004a09001007387 */ /* 0x000fe20000100a00 */
[----:B------:R-:W-:Y:S03]  /*4ec90*/  HMMA.1688.F32.TF32 R84, R64, R248, R84 ;  /* 0x000000f84054723c */ /* 0x000fe60000081054 */
[----:B------:R-:W-:Y:S04]  /*4eca0*/  STL.64 [R1+0x4a8], R146 ;  /* 0x0004a89201007387 */ /* 0x000fe80000100a00 */
        /* <DEDUP_REMOVED lines=22> */
[C---:B--2---:R-:W-:Y:S03]  /*4ee10*/  HMMA.1688.F32.TF32 R84, R68.reuse, R8, R136 ;  /* 0x000000084454723c */ /* 0x044fe60000081088 */
[----:B------:R-:W-:Y:S04]  /*4ee20*/  LDS R64, [R42+0xa4300] ;  /* 0x0a4300002a407984 */ /* 0x000fe80000000800 */
[----:B------:R-:W-:Y:S01]  /*4ee30*/  LDS R66, [R42+0xa5300] ;  /* 0x0a5300002a427984 */ /* 0x000fe20000000800 */
[C---:B-1----:R-:W-:Y:S03]  /*4ee40*/  HMMA.1688.F32.TF32 R80, R68.reuse, R4, R132 ;  /* 0x000000044450723c */ /* 0x042fe60000081084 */
[----:B------:R-:W-:Y:S04]  /*4ee50*/  LDS R65, [R3+0xa4300] ;  /* 0x0a43000003417984 */ /* 0x000fe80000000800 */
[----:B------:R-:W1:Y:S04]  /*4ee60*/  LDS R67, [R3+0xa5300] ;  /* 0x0a53000003437984 */ /* 0x000e680000000800 */
[----:B------:R-:W-:Y:S04]  /*4ee70*/  STL.64 [R1+0x470], R88 ;  /* 0x0004705801007387 */ /* 0x000fe80000100a00 */
[----:B------:R2:W-:Y:S04]  /*4ee80*/  STL.64 [R1+0x478], R90 ;  /* 0x0004785a01007387 */ /* 0x0005e80000100a00 */
[----:B------:R-:W-:Y:S04]  /*4ee90*/  STL.64 [R1+0x460], R84 ;  /* 0x0004605401007387 */ /* 0x000fe80000100a00 */
[----:B------:R3:W-:Y:S01]  /*4eea0*/  STL.64 [R1+0x468], R86 ;  /* 0x0004685601007387 */ /* 0x0007e20000100a00 */
[C---:B--2---:R-:W-:Y:S03]  /*4eeb0*/  HMMA.1688.F32.TF32 R88, R68.reuse, R52, R128 ;  /* 0x000000344458723c */ /* 0x044fe60000081080 */
[----:B------:R-:W-:Y:S04]  /*4eec0*/  STL.64 [R1+0x450], R80 ;  /* 0x0004505001007387 */ /* 0x000fe80000100a00 */
[----:B------:R2:W-:Y:S01]  /*4eed0*/  STL.64 [R1+0x458], R82 ;  /* 0x0004585201007387 */ /* 0x0005e20000100a00 */
[C---:B---3--:R-:W-:Y:S03]  /*4eee0*/  HMMA.1688.F32.TF32 R84, R68.reuse, R48, R124 ;  /* 0x000000304454723c */ /* 0x048fe6000008107c */
[----:B------:R-:W-:Y:S04]  /*4eef0*/  LDS R108, [R252+0xa4300] ;  /* 0x0a430000fc6c7984 */ /* 0x000fe80000000800 */
[----:B------:R-:W-:Y:S01]  /*4ef00*/  LDS R110, [R252+0xa5300] ;  /* 0x0a530000fc6e7984 */ /* 0x000fe20000000800 */
[C---:B--2---:R-:W-:Y:S03]  /*4ef10*/  HMMA.1688.F32.TF32 R80, R68.reuse, R44, R120 ;  /* 0x0000002c4450723c */ /* 0x044fe60000081078 */
[----:B------:R-:W-:Y:S04]  /*4ef20*/  LDS R109, [R0+0xa4300] ;  /* 0x0a430000006d7984 */ /* 0x000fe80000000800 */
[----:B------:R-:W2:Y:S04]  /*4ef30*/  LDS R111, [R0+0xa5300] ;  /* 0x0a530000006f7984 */ /* 0x000ea80000000800 */
[----:B------:R-:W-:Y:S04]  /*4ef40*/  STL.64 [R1+0x440], R88 ;  /* 0x0004405801007387 */ /* 0x000fe80000100a00 */
[----:B------:R3:W-:Y:S04]  /*4ef50*/  STL.64 [R1+0x448], R90 ;  /* 0x0004485a01007387 */ /* 0x0007e80000100a00 */
[----:B------:R-:W-:Y:S04]  /*4ef60*/  STL.64 [R1+0x430], R84 ;  /* 0x0004305401007387 */ /* 0x000fe80000100a00 */
[----:B------:R4:W-:Y:S01]  /*4ef70*/  STL.64 [R1+0x438], R86 ;  /* 0x0004385601007387 */ /* 0x0009e20000100a00 */
[C---:B---3--:R-:W-:Y:S03]  /*4ef80*/  HMMA.1688.F32.TF32 R88, R68.reuse, R40, R232 ;  /* 0x000000284458723c */ /* 0x048fe600000810e8 */
[----:B------:R-:W-:Y:S04]  /*4ef90*/  STL.64 [R1+0x420], R80 ;  /* 0x0004205001007387 */ /* 0x000fe80000100a00 */
[----:B------:R3:W-:Y:S01]  /*4efa0*/  STL.64 [R1+0x428], R82 ;  /* 0x0004285201007387 */ /* 0x0007e20000100a00 */
[C---:B----4-:R-:W-:Y:S08]  /*4efb0*/  HMMA.1688.F32.TF32 R84, R68.reuse, R36, R76 ;  /* 0x000000244454723c */ /* 0x050ff0000008104c */
[C---:B---3--:R-:W-:Y:S08]  /*4efc0*/  HMMA.1688.F32.TF32 R80, R68.reuse, R32, R72 ;  /* 0x000000204450723c */ /* 0x048ff00000081048 */
[C---:B------:R-:W-:Y:S08]  /*4efd0*/  HMMA.1688.F32.TF32 R76, R68.reuse, R28, R208 ;  /* 0x0000001c444c723c */ /* 0x040ff000000810d0 */
[C---:B------:R-:W-:Y:S01]  /*4efe0*/  HMMA.1688.F32.TF32 R72, R68.reuse, R24, R212 ;  /* 0x000000184448723c */ /* 0x040fe200000810d4 */
        /* <DEDUP_REMOVED lines=13> */
[----:B------:R-:W-:Y:S01]  /*4f0c0*/  HMMA.1688.F32.TF32 R68, R68, R248, R228 ;  /* 0x000000f84444723c */ /* 0x000fe200000810e4 */
[----:B------:R-:W-:Y:S04]  /*4f0d0*/  STL.64 [R1+0x3c0], R80 ;  /* 0x0003c05001007387 */ /* 0x000fe80000100a00 */
[----:B------:R-:W-:Y:S04]  /*4f0e0*/  STL.64 [R1+0x3c8], R82 ;  /* 0x0003c85201007387 */ /* 0x000fe80000100a00 */
[----:B------:R-:W-:Y:S04]  /*4f0f0*/  STL.64 [R1+0x3b0], R76 ;  /* 0x0003b04c01007387 */ /* 0x000fe80000100a00 */
[----:B------:R-:W-:Y:S04]  /*4f100*/  STL.64 [R1+0x3b8], R78 ;  /* 0x0003b84e01007387 */ /* 0x000fe80000100a00 */
[----:B------:R-:W3:Y:S04]  /*4f110*/  LDL.LU R224, [R1+0xfc0] ;  /* 0x000fc00001e07983 */ /* 0x000ee80000300800 */
[----:B------:R4:W-:Y:S04]  /*4f120*/  STL.64 [R1+0x3a0], R72 ;  /* 0x0003a04801007387 */ /* 0x0009e80000100a00 */
[----:B------:R1:W-:Y:S04]  /*4f130*/  STL.64 [R1+0x3a8], R74 ;  /* 0x0003a84a01007387 */ /* 0x0003e80000100a00 */
[----:B------:R-:W-:Y:S04]  /*4f140*/  STL.64 [R1+0x290], R68 ;  /* 0x0002904401007387 */ /* 0x000fe80000100a00 */
[----:B------:R1:W-:Y:S04]  /*4f150*/  STL.64 [R1+0x298], R70 ;  /* 0x0002984601007387 */ /* 0x0003e80000100a00 */
[----:B------:R-:W3:Y:S04]  /*4f160*/  LDL.LU R225, [R1+0xfc4] ;  /* 0x000fc40001e17983 */ /* 0x000ee80000300800 */
[----:B------:R-:W3:Y:S04]  /*4f170*/  LDL.LU R226, [R1+0xfc8] ;  /* 0x000fc80001e27983 */ /* 0x000ee80000300800 */
[----:B------:R-:W3:Y:S04]  /*4f180*/  LDL.LU R227, [R1+0xfcc] ;  /* 0x000fcc0001e37983 */ /* 0x000ee80000300800 */
[----:B------:R-:W2:Y:S04]  /*4f190*/  LDL.LU R212, [R1+0x1610] ;  /* 0x0016100001d47983 */ /* 0x000ea80000300800 */
[----:B------:R-:W2:Y:S04]  /*4f1a0*/  LDL.LU R213, [R1+0x1614] ;  /* 0x0016140001d57983 */ /* 0x000ea80000300800 */
[----:B------:R-:W2:Y:S04]  /*4f1b0*/  LDL.LU R214, [R1+0x1618] ;  /* 0x0016180001d67983 */ /* 0x000ea80000300800 */
[----:B------:R-:W2:Y:S04]  /*4f1c0*/  LDL.LU R215, [R1+0x161c] ;  /* 0x00161c0001d77983 */ /* 0x000ea80000300800 */
[----:B----4-:R-:W4:Y:S04]  /*4f1d0*/  LDL.LU R72, [R1+0x1630] ;  /* 0x0016300001487983 */ /* 0x010f280000300800 */
[----:B------:R-:W4:Y:S04]  /*4f1e0*/  LDL.LU R73, [R1+0x1634] ;  /* 0x0016340001497983 */ /* 0x000f280000300800 */
[----:B-1----:R-:W4:Y:S04]  /*4f1f0*/  LDL.LU R74, [R1+0x1638] ;  /* 0x00163800014a7983 */ /* 0x002f280000300800 */
[----:B------:R-:W4:Y:S04]  /*4f200*/  LDL.LU R75, [R1+0x163c] ;  /* 0x00163c00014b7983 */ /* 0x000f280000300800 */
        /* <DEDUP_REMOVED lines=68> */
[C---:B----4-:R-:W-:Y:S08]  /*4f650*/  HMMA.1688.F32.TF32 R72, R64.reuse, R16, R72 ;  /* 0x000000104048723c */ /* 0x050ff00000081048 */
[C---:B--2---:R-:W-:Y:S08]  /*4f660*/  HMMA.1688.F32.TF32 R76, R64.reuse, R20, R76 ;  /* 0x00000014404c723c */ /* 0x044ff0000008104c */
[C---:B---3--:R-:W-:Y:S08]  /*4f670*/  HMMA.1688.F32.TF32 R80, R64.reuse, R52, R80 ;  /* 0x000000344050723c */ /* 0x048ff00000081050 */
[C---:B------:R-:W-:Y:S08]  /*4f680*/  HMMA.1688.F32.TF32 R92, R64.reuse, R56, R92 ;  /* 0x00000038405c723c */ /* 0x040ff0000008105c */
[C---:B------:R-:W-:Y:S08]  /*4f690*/  HMMA.1688.F32.TF32 R96, R64.reuse, R60, R96 ;  /* 0x0000003c4060723c */ /* 0x040ff00000081060 */
[C---:B------:R-:W-:Y:S11]  /*4f6a0*/  HMMA.1688.F32.TF32 R68, R64.reuse, R8, R88 ;  /* 0x000000084044723c */ /* 0x040ff60000081058 */
[----:B------:R-:W-:Y:S04]  /*4f6b0*/  @!UPT UIADD3 URZ, URZ, URZ, URZ ;  /* 0x0000003f3f3ff290 */ /* 0x000fe8000fffe03f */
[----:B------:R-:W-:Y:S01]  /*4f6c0*/  STL.64 [R1+0x390], R96 ;  /* 0x0003906001007387 */ /* 0x000fe20000100a00 */
[C---:B------:R-:W-:Y:S03]  /*4f6d0*/  HMMA.1688.F32.TF32 R84, R64.reuse, R4, R84 ;  /* 0x000000044054723c */ /* 0x040fe60000081054 */
[----:B------:R-:W-:Y:S04]  /*4f6e0*/  STL.64 [R1+0x398], R98 ;  /* 0x0003986201007387 */ /* 0x000fe80000100a00 */
[----:B------:R-:W-:Y:S04]  /*4f6f0*/  STL.64 [R1+0x380], R92 ;  /* 0x0003805c01007387 */ /* 0x000fe80000100a00 */
        /* <DEDUP_REMOVED lines=12> */
[C---:B-1----:R-:W-:Y:S06]  /*4f7c0*/  HMMA.1688.F32.TF32 R68, R64.reuse, R36, R128 ;  /* 0x000000244044723c */ /* 0x042fec0000081080 */
[----:B------:R-:W-:Y:S04]  /*4f7d0*/  STL.64 [R1+0x330], R84 ;  /* 0x0003305401007387 */ /* 0x000fe80000100a00 */
[----:B------:R1:W-:Y:S05]  /*4f7e0*/  STL.64 [R1+0x338], R86 ;  /* 0x0003385601007387 */ /* 0x0003ea0000100a00 */
[----:B------:R-:W-:Y:S04]  /*4f7f0*/  STL.64 [R1+0x320], R80 ;  /* 0x0003205001007387 */ /* 0x000fe80000100a00 */
[----:B------:R2:W-:Y:S01]  /*4f800*/  STL.64 [R1+0x328], R82 ;  /* 0x0003285201007387 */ /* 0x0005e20000100a00 */
[C---:B-1----:R-:W-:Y:S03]  /*4f810*/  HMMA.1688.F32.TF32 R84, R64.reuse, R32, R124 ;  /* 0x000000204054723c */ /* 0x042fe6000008107c */
[----:B------:R-:W-:Y:S05]  /*4f820*/  STL.64 [R1+0x310], R68 ;  /* 0x0003104401007387 */ /* 0x000fea0000100a00 */
[C---:B--2---:R-:W-:Y:S01]  /*4f830*/  HMMA.1688.F32.TF32 R80, R64.reuse, R28, R120 ;  /* 0x0000001c4050723c */ /* 0x044fe20000081078 */
[----:B------:R1:W-:Y:S07]  /*4f840*/  STL.64 [R1+0x318], R70 ;  /* 0x0003184601007387 */ /* 0x0003ee0000100a00 */
[C---:B-1----:R-:W-:Y:S07]  /*4f850*/  HMMA.1688.F32.TF32 R68, R64.reuse, R24, R232 ;  /* 0x000000184044723c */ /* 0x042fee00000810e8 */
[----:B------:R-:W-:Y:S04]  /*4f860*/  STL.64 [R1+0x300], R84 ;  /* 0x0003005401007387 */ /* 0x000fe80000100a00 */
[----:B------:R-:W-:Y:S04]  /*4f870*/  STL.64 [R1+0x308], R86 ;  /* 0x0003085601007387 */ /* 0x000fe80000100a00 */
[----:B------:R-:W-:Y:S04]  /*4f880*/  STL.64 [R1+0x2f0], R80 ;  /* 0x0002f05001007387 */ /* 0x000fe80000100a00 */
[----:B------:R-:W-:Y:S04]  /*4f890*/  STL.64 [R1+0x2f8], R82 ;  /* 0x0002f85201007387 */ /* 0x000fe80000100a00 */
[----:B------:R-:W-:Y:S04]  /*4f8a0*/  STL.64 [R1+0x2e0], R68 ;  /* 0x0002e04401007387 */ /* 0x000fe80000100a00 */
[----:B------:R1:W-:Y:S04]  /*4f8b0*/  STL.64 [R1+0x2e8], R70 ;  /* 0x0002e84601007387 */ /* 0x0003e80000100a00 */
[----:B------:R-:W-:Y:S04]  /*4f8c0*/  STL.64 [R1+0x2d0], R76 ;  /* 0x0002d04c01007387 */ /* 0x000fe80000100a00 */
[----:B------:R-:W-:Y:S01]  /*4f8d0*/  STL.64 [R1+0x2d8], R78 ;  /* 0x0002d84e01007387 */ /* 0x000fe20000100a00 */
[C---:B-1----:R-:W-:Y:S03]  /*4f8e0*/  HMMA.1688.F32.TF32 R68, R64.reuse, R12, R208 ;  /* 0x0000000c4044723c */ /* 0x042fe600000810d0 */
[----:B------:R-:W-:Y:S04]  /*4f8f0*/  STL.64 [R1+0x2c0], R72 ;  /* 0x0002c04801007387 */ /* 0x000fe80000100a00 */
[----:B------:R1:W-:Y:S01]  /*4f900*/  STL.64 [R1+0x2c8], R74 ;  /* 0x0002c84a01007387 */ /* 0x0003e20000100a00 */
[----:B------:R-:W-:Y:S08]  /*4f910*/  HMMA.1688.F32.TF32 R64, R64, R248, R212 ;  /* 0x000000f84040723c */ /* 0x000ff000000810d4 */
[C---:B-1----:R-:W-:Y:S01]  /*4f920*/  HMMA.1688.F32.TF32 R72, R108.reuse, R60, R228 ;  /* 0x0000003c6c48723c */ /* 0x042fe200000810e4 */
[----:B------:R-:W-:Y:S04]  /*4f930*/  LDS R228, [R252+0xa4380] ;  /* 0x0a438000fce47984 */ /* 0x000fe80000000800 */
[----:B------:R-:W-:Y:S04]  /*4f940*/  LDS R230, [R252+0xa5380] ;  /* 0x0a538000fce67984 */ /* 0x000fe80000000800 */
[----:B------:R-:W-:Y:S04]  /*4f950*/  STL.64 [R1+0x2b0], R68 ;  /* 0x0002b04401007387 */ /* 0x000fe80000100a00 */
[----:B------:R1:W-:Y:S04]  /*4f960*/  STL.64 [R1+0x2b8], R70 ;  /* 0x0002b84601007387 */ /* 0x0003e80000100a00 */
[----:B------:R-:W-:Y:S04]  /*4f970*/  STL.64 [R1+0x280], R64 ;  /* 0x0002804001007387 */ /* 0x000fe80000100a00 */
[----:B------:R-:W-:Y:S04]  /*4f980*/  STL.64 [R1+0x288], R66 ;  /* 0x0002884201007387 */ /* 0x000fe80000100a00 */
[----:B------:R-:W2:Y:S04]  /*4f990*/  LDL.LU R42, [R1+0x3124] ;  /* 0x00312400012a7983 */ /* 0x000ea80000300800 */
[----:B------:R-:W-:Y:S04]  /*4f9a0*/  STL.64 [R1+0x2e88], R74 ;  /* 0x002e884a01007387 */ /* 0x000fe80000100a00 */
[----:B------:R3:W-:Y:S01]  /*4f9b0*/  STL.64 [R1+0x2e80], R72 ;  /* 0x002e804801007387 */ /* 0x0007e20000100a00 */
[C---:B-1----:R-:W-:Y:S03]  /*4f9c0*/  HMMA.1688.F32.TF32 R68, R108.reuse, R8, R220 ;  /* 0x000000086c44723c */ /* 0x042fe600000810dc */
[----:B------:R-:W-:Y:S04]  /*4f9d0*/  LDS R229, [R0+0xa4380] ;  /* 0x0a43800000e57984 */ /* 0x000fe80000000800 */
[----:B------:R-:W1:Y:S01]  /*4f9e0*/  LDS R231, [R0+0xa5380] ;  /* 0x0a53800000e77984 */ /* 0x000e620000000800 */
[C---:B---3--:R-:W-:Y:S08]  /*4f9f0*/  HMMA.1688.F32.TF32 R72, R108.reuse, R56, R216 ;  /* 0x000000386c48723c */ /* 0x048ff000000810d8 */
[C---:B------:R-:W-:Y:S11]  /*4fa00*/  HMMA.1688.F32.TF32 R64, R108.reuse, R4, R224 ;  /* 0x000000046c40723c */ /* 0x040ff600000810e0 */
[----:B------:R-:W-:Y:S04]  /*4fa10*/  @!UPT UIADD3 URZ, URZ, URZ, URZ ;  /* 0x0000003f3f3ff290 */ /* 0x000fe8000fffe03f */
[----:B------:R-:W-:Y:S04]  /*4fa20*/  STL.64 [R1+0x570], R72 ;  /* 0x0005704801007387 */ /* 0x000fe80000100a00 */
[----:B------:R-:W-:Y:S04]  /*4fa30*/  STL.64 [R1+0x578], R74 ;  /* 0x0005784a01007387 */ /* 0x000fe80000100a00 */
[----:B------:R-:W3:Y:S04]  /*4fa40*/  LDL.LU R212, [R1+0xf20] ;  /* 0x000f200001d47983 */ /* 0x000ee80000300800 */
[----:B------:R-:W-:Y:S04]  /*4fa50*/  STL.64 [R1+0x560], R68 ;  /* 0x0005604401007387 */ /* 0x000fe80000100a00 */
        /* <DEDUP_REMOVED lines=54> */
[C---:B---3--:R-:W-:Y:S08]  /*4fdc0*/  HMMA.1688.F32.TF32 R100, R108.reuse, R16, R212 ;  /* 0x000000106c64723c */ /* 0x048ff000000810d4 */
[C---:B--2---:R-:W-:Y:S08]  /*4fdd0*/  HMMA.1688.F32.TF32 R84, R108.reuse, R32, R124 ;  /* 0x000000206c54723c */ /* 0x044ff0000008107c */
[C---:B----4-:R-:W-:Y:S08]  /*4fde0*/  HMMA.1688.F32.TF32 R76, R108.reuse, R40, R76 ;  /* 0x000000286c4c723c */ /* 0x050ff0000008104c */
[C---:B------:R-:W-:Y:S08]  /*4fdf0*/  HMMA.1688.F32.TF32 R68, R108.reuse, R48, R136 ;  /* 0x000000306c44723c */ /* 0x040ff00000081088 */
[C---:B------:R-:W-:Y:S08]  /*4fe00*/  HMMA.1688.F32.TF32 R72, R108.reuse, R52, R140 ;  /* 0x000000346c48723c */ /* 0x040ff0000008108c */
[C---:B-1----:R-:W-:Y:S08]  /*4fe10*/  HMMA.1688.F32.TF32 R64, R108.reuse, R44, R132 ;  /* 0x0000002c6c40723c */ /* 0x042ff00000081084 */
[C---:B------:R-:W-:Y:S07]  /*4fe20*/  HMMA.1688.F32.TF32 R80, R108.reuse, R36, R128 ;  /* 0x000000246c50723c */ /* 0x040fee0000081080 */
[----:B------:R-:W-:Y:S01]  /*4fe30*/  STL.64 [R1+0x540], R72 ;  /* 0x0005404801007387 */ /* 0x000fe20000100a00 */
[C---:B------:R-:W-:Y:S03]  /*4fe40*/  HMMA.1688.F32.TF32 R88, R108.reuse, R28, R120 ;  /* 0x0000001c6c58723c */ /* 0x040fe60000081078 */
        /* <DEDUP_REMOVED lines=9> */
[----:B------:R1:W-:Y:S04]  /*4fee0*/  STL.64 [R1+0x2e40], R76 ;  /* 0x002e404c01007387 */ /* 0x0003e80000100a00 */
[----:B------:R-:W-:Y:S01]  /*4fef0*/  STL.64 [R1+0x2e58], R82 ;  /* 0x002e585201007387 */ /* 0x000fe20000100a00 */
[----:B------:R-:W-:Y:S03]  /*4ff00*/  HMMA.1688.F32.TF32 R108, R108, R248, R220 ;  /* 0x000000f86c6c723c */ /* 0x000fe600000810dc */
        /* <DEDUP_REMOVED lines=9> */
[----:B------:R1:W-:Y:S04]  /*4ffa0*/  STL.64 [R1+0x2eb8], R102 ;  /* 0x002eb86601007387 */ /* 0x0003e80000100a00 */
[----:B------:R1:W-:Y:S04]  /*4ffb0*/  STL.64 [R1+0x2eb0], R100 ;  /* 0x002eb06401007387 */ /* 0x0003e80000100a00 */
        /* <DEDUP_REMOVED lines=46> */
[----:B------:R-:W4:Y:S04]  /*502a0*/  LDL.LU R225, [R1+0x1854] ;  /* 0x0018540001e17983 */ /* 0x000f280000300800 */
[----:B------:R-:W4:Y:S04]  /*502b0*/  LDL.LU R226, [R1+0x1858] ;  /* 0x0018580001e27983 */ /* 0x000f280000300800 */
[----:B------:R-:W4:Y:S08]  /*502c0*/  LDL.LU R227, [R1+0x185c] ;  /* 0x00185c0001e37983 */ /* 0x000f300000300800 */
[----:B------:R-:W-:Y:S04]  /*502d0*/  STL.64 [R1+0x2ee8], R114 ;  /* 0x002ee87201007387 */ /* 0x000fe80000100a00 */
[----:B------:R1:W-:Y:S01]  /*502e0*/  STL.64 [R1+0x2ee0], R112 ;  /* 0x002ee07001007387 */ /* 0x0003e20000100a00 */
[C---:B--2---:R-:W-:Y:S08]  /*502f0*/  HMMA.1688.F32.TF32 R152, R172.reuse, R28, R220 ;  /* 0x0000001cac98723c */ /* 0x044ff000000810dc */
[C---:B---3--:R-:W-:Y:S08]  /*50300*/  HMMA.1688.F32.TF32 R120, R172.reuse, R8, R120 ;  /* 0x00000008ac78723c */ /* 0x048ff00000081078 */
[C---:B----4-:R-:W-:Y:S08]  /*50310*/  HMMA.1688.F32.TF32 R116, R172.reuse, R56, R136 ;  /* 0x00000038ac74723c */ /* 0x050ff00000081088 */
[C---:B------:R-:W-:Y:S08]  /*50320*/  HMMA.1688.F32.TF32 R136, R172.reuse, R44, R232 ;  /* 0x0000002cac88723c */ /* 0x040ff000000810e8 */
[C---:B------:R-:W-:Y:S08]  /*50330*/  HMMA.1688.F32.TF32 R124, R172.reuse, R4, R124 ;  /* 0x00000004ac7c723c */ /* 0x040ff0000008107c */
[C---:B------:R-:W-:Y:S01]  /*50340*/  HMMA.1688.F32.TF32 R128, R172.reuse, R52, R128 ;  /* 0x00000034ac80723c */ /* 0x040fe20000081080 */
[----:B------:R-:W-:Y:S07]  /*50350*/  STL.64 [R1+0x2ef8], R118 ;  /* 0x002ef87601007387 */ /* 0x000fee0000100a00 */
[C---:B------:R-:W-:Y:S01]  /*50360*/  HMMA.1688.F32.TF32 R132, R172.reuse, R48, R132 ;  /* 0x00000030ac84723c */ /* 0x040fe20000081084 */
[----:B------:R-:W-:Y:S07]  /*50370*/  STL.64 [R1+0x2ef0], R116 ;  /* 0x002ef07401007387 */ /* 0x000fee0000100a00 */
[C---:B------:R-:W-:Y:S01]  /*50380*/  HMMA.1688.F32.TF32 R140, R172.reuse, R40, R208 ;  /* 0x00000028ac8c723c */ /* 0x040fe200000810d0 */
[----:B------:R2:W-:Y:S07]  /*50390*/  STL.64 [R1+0x2f08], R122 ;  /* 0x002f087a01007387 */ /* 0x0005ee0000100a00 */
[C---:B------:R-:W-:Y:S01]  /*503a0*/  HMMA.1688.F32.TF32 R144, R172.reuse, R36, R212 ;  /* 0x00000024ac90723c */ /* 0x040fe200000810d4 */
[----:B------:R3:W-:Y:S04]  /*503b0*/  STL.64 [R1+0x2f00], R120 ;  /* 0x002f007801007387 */ /* 0x0007e80000100a00 */
        /* <DEDUP_REMOVED lines=95> */
[----:B------:R-:W-:Y:S01]  /*509b0*/  STL.64 [R1+0x2f90], R156 ;  /* 0x002f909c01007387 */ /* 0x000fe20000100a00 */
[----:B-1----:R-:W-:-:S02]  /*509c0*/  IMAD.MOV.U32 R76, RZ, RZ, R35 ;  /* 0x000000ffff4c7224 */ /* 0x002fc400078e0023 */
[----:B------:R-:W-:Y:S02]  /*509d0*/  IMAD.MOV.U32 R77, RZ, RZ, R38 ;  /* 0x000000ffff4d7224 */ /* 0x000fe400078e0026 */
[----:B------:R-:W-:Y:S01]  /*509e0*/  IMAD.MOV.U32 R78, RZ, RZ, R39 ;  /* 0x000000ffff4e7224 */ /* 0x000fe200078e0027 */
[----:B--2---:R-:W-:Y:S07]  /*509f0*/  HMMA.1688.F32.TF32 R64, R228, R52, R244 ;  /* 0x00000034e440723c */ /* 0x004fee00000810f4 */
[----:B------:R-:W-:-:S02]  /*50a00*/  IMAD.MOV.U32 R244, RZ, RZ, R43 ;  /* 0x000000fffff47224 */ /* 0x000fc400078e002b */
[----:B------:R-:W-:Y:S02]  /*50a10*/  IMAD.MOV.U32 R245, RZ, RZ, R46 ;  /* 0x000000fffff57224 */ /* 0x000fe400078e002e */
[----:B------:R-:W-:Y:S02]  /*50a20*/  IMAD.MOV.U32 R246, RZ, RZ, R47 ;  /* 0x000000fffff67224 */ /* 0x000fe400078e002f */
[----:B------:R-:W-:Y:S01]  /*50a30*/  IMAD.MOV.U32 R247, RZ, RZ, R237 ;  /* 0x000000fffff77224 */ /* 0x000fe200078e00ed */
[----:B---3--:R-:W-:Y:S08]  /*50a40*/  HMMA.1688.F32.TF32 R68, R228, R4, R240 ;  /* 0x00000004e444723c */ /* 0x008ff000000810f0 */
[C---:B----4-:R-:W-:Y:S08]  /*50a50*/  HMMA.1688.F32.TF32 R164, R172.reuse, R16, R164 ;  /* 0x00000010aca4723c */ /* 0x050ff000000810a4 */
[C---:B------:R-:W-:Y:S08]  /*50a60*/  HMMA.1688.F32.TF32 R160, R172.reuse, R20, R160 ;  /* 0x00000014aca0723c */ /* 0x040ff000000810a0 */
[----:B------:R-:W-:Y:S11]  /*50a70*/  HMMA.1688.F32.TF32 R168, R172, R12, R168 ;  /* 0x0000000caca8723c */ /* 0x000ff600000810a8 */
[----:B------:R-:W-:Y:S04]  /*50a80*/  @!UPT UIADD3 URZ, URZ, URZ, URZ ;  /* 0x0000003f3f3ff290 */ /* 0x000fe8000fffe03f */
[----:B------:R-:W-:Y:S04]  /*50a90*/  STL.64 [R1+0x2fa8], R162 ;  /* 0x002fa8a201007387 */ /* 0x000fe80000100a00 */
[----:B------:R-:W-:Y:S01]  /*50aa0*/  STL.64 [R1+0x2fa0], R160 ;  /* 0x002fa0a001007387 */ /* 0x000fe20000100a00 */
[----:B------:R-:W-:Y:S03]  /*50ab0*/  HMMA.1688.F32.TF32 R176, R228, R60, R176 ;  /* 0x0000003ce4b0723c */ /* 0x000fe600000810b0 */
[----:B------:R-:W-:Y:S04]  /*50ac0*/  STL.64 [R1+0x2fb8], R166 ;  /* 0x002fb8a601007387 */ /* 0x000fe80000100a00 */
[----:B------:R-:W-:Y:S04]  /*50ad0*/  STL.64 [R1+0x2fb0], R164 ;  /* 0x002fb0a401007387 */ /* 0x000fe80000100a00 */
[----:B------:R-:W-:Y:S04]  /*50ae0*/  STL.64 [R1+0x2fc8], R170 ;  /* 0x002fc8aa01007387 */ /* 0x000fe80000100a00 */
[----:B------:R-:W-:Y:S04]  /*50af0*/  STL.64 [R1+0x2fc0], R168 ;  /* 0x002fc0a801007387 */ /* 0x000fe80000100a00 */
[----:B------:R-:W2:Y:S01]  /*50b00*/  LDL R61, [R1+0x854] ;  /* 0x00085400013d7983 */ /* 0x000ea20000100800 */
[----:B------:R-:W-:-:S03]  /*50b10*/  IMAD.MOV.U32 R240, RZ, RZ, R236 ;  /* 0x000000fffff07224 */ /* 0x000fc600078e00ec */
[----:B------:R-:W3:Y:S01]  /*50b20*/  LDL.LU R43, [R1+0x3120] ;  /* 0x00312000012b7983 */ /* 0x000ee20000300800 */
[----:B------:R-:W-:-:S03]  /*50b30*/  IMAD.MOV.U32 R241, RZ, RZ, R10 ;  /* 0x000000fffff17224 */ /* 0x000fc600078e000a */
[----:B------:R-:W4:Y:S01]  /*50b40*/  LDL.LU R46, [R1+0x311c] ;  /* 0x00311c00012e7983 */ /* 0x000f220000300800 */
        /* <DEDUP_REMOVED lines=11> */
[----:B------:R-:W-:-:S02]  /*50c00*/  IMAD.MOV.U32 R79, RZ, RZ, R18 ;  /* 0x000000ffff4f7224 */ /* 0x000fc400078e0012 */
[----:B------:R-:W-:Y:S01]  /*50c10*/  IMAD.MOV.U32 R80, RZ, RZ, R15 ;  /* 0x000000ffff507224 */ /* 0x000fe200078e000f */
[----:B------:R-:W2:Y:S01]  /*50c20*/  LDL.LU R18, [R1+0x30f4] ;  /* 0x0030f40001127983 */ /* 0x000ea20000300800 */
[----:B------:R-:W-:Y:S02]  /*50c30*/  IMAD.MOV.U32 R81, RZ, RZ, R14 ;  /* 0x000000ffff517224 */ /* 0x000fe400078e000e */
[----:B------:R-:W-:Y:S01]  /*50c40*/  IMAD.MOV.U32 R82, RZ, RZ, R251 ;  /* 0x000000ffff527224 */ /* 0x000fe200078e00fb */
        /* <DEDUP_REMOVED lines=11> */
[----:B------:R-:W-:Y:S01]  /*50d00*/  IMAD.MOV.U32 R92, RZ, RZ, R23 ;  /* 0x000000ffff5c7224 */ /* 0x000fe200078e0017 */
[----:B------:R-:W-:Y:S02]  /*50d10*/  MOV R93, R22 ;  /* 0x00000016005d7202 */ /* 0x000fe40000000f00 */
        /* <DEDUP_REMOVED lines=14> */
[----:B------:R-:W2:Y:S01]  /*50e00*/  LDL.LU R27, [R1+0x30b8] ;  /* 0x0030b800011b7983 */ /* 0x000ea20000300800 */
[----:B------:R-:W-:-:S03]  /*50e10*/  IMAD.MOV.U32 R103, RZ, RZ, R42 ;  /* 0x000000ffff677224 */ /* 0x000fc600078e002a */
[----:B------:R-:W2:Y:S01]  /*50e20*/  LDL.LU R50, [R1+0x30b4] ;  /* 0x0030b40001327983 */ /* 0x000ea20000300800 */
[----:B---3--:R-:W-:Y:S02]  /*50e30*/  IMAD.MOV.U32 R102, RZ, RZ, R43 ;  /* 0x000000ffff667224 */ /* 0x008fe400078e002b */
[----:B----4-:R-:W-:Y:S02]  /*50e40*/  IMAD.MOV.U32 R101, RZ, RZ, R46 ;  /* 0x000000ffff657224 */ /* 0x010fe400078e002e */
[----:B--2---:R-:W-:Y:S02]  /*50e50*/  IMAD.MOV.U32 R100, RZ, RZ, R47 ;  /* 0x000000ffff647224 */ /* 0x004fe400078e002f */
[----:B------:R-:W2:Y:S04]  /*50e60*/  LDL.LU R47, [R1+0x30b0] ;  /* 0x0030b000012f7983 */ /* 0x000ea80000300800 */
[----:B------:R-:W3:Y:S04]  /*50e70*/  LDL.LU R46, [R1+0x30ac] ;  /* 0x0030ac00012e7983 */ /* 0x000ee80000300800 */
[----:B------:R-:W4:Y:S04]  /*50e80*/  LDL.LU R43, [R1+0x30a8] ;  /* 0x0030a800012b7983 */ /* 0x000f280000300800 */
[----:B------:R-:W4:Y:S01]  /*50e90*/  LDL.LU R42, [R1+0x30a4] ;  /* 0x0030a400012a7983 */ /* 0x000f220000300800 */
[----:B------:R-:W-:-:S02]  /*50ea0*/  IMAD.MOV.U32 R110, RZ, RZ, R35 ;  /* 0x000000ffff6e7224 */ /* 0x000fc400078e0023 */
[----:B------:R-:W-:Y:S02]  /*50eb0*/  IMAD.MOV.U32 R109, RZ, RZ, R38 ;  /* 0x000000ffff6d7224 */ /* 0x000fe400078e0026 */
[----:B------:R-:W-:Y:S02]  /*50ec0*/  IMAD.MOV.U32 R108, RZ, RZ, R39 ;  /* 0x000000ffff6c7224 */ /* 0x000fe400078e0027 */
[----:B------:R-:W4:Y:S04]  /*50ed0*/  LDL.LU R39, [R1+0x30a0] ;  /* 0x0030a00001277983 */ /* 0x000f280000300800 */
[----:B------:R-:W4:Y:S04]  /*50ee0*/  LDL.LU R38, [R1+0x309c] ;  /* 0x00309c0001267983 */ /* 0x000f280000300800 */
[----:B------:R-:W4:Y:S01]  /*50ef0*/  LDL.LU R35, [R1+0x3098] ;  /* 0x0030980001237983 */ /* 0x000f220000300800 */
[----:B------:R-:W-:-:S02]  /*50f00*/  IMAD.MOV.U32 R111, RZ, RZ, R250 ;  /* 0x000000ffff6f7224 */ /* 0x000fc400078e00fa */
[----:B------:R-:W-:Y:S01]  /*50f10*/  IMAD.MOV.U32 R113, RZ, RZ, R14 ;  /* 0x000000ffff717224 */ /* 0x000fe200078e000e */
[----:B------:R-:W4:Y:S01]  /*50f20*/  LDL.LU R250, [R1+0x3094] ;  /* 0x0030940001fa7983 */ /* 0x000f220000300800 */
[----:B------:R-:W-:-:S03]  /*50f30*/  IMAD.MOV.U32 R112, RZ, RZ, R251 ;  /* 0x000000ffff707224 */ /* 0x000fc600078e00fb */
[----:B------:R-:W4:Y:S01]  /*50f40*/  LDL.LU R251, [R1+0x3090] ;  /* 0x0030900001fb7983 */ /* 0x000f220000300800 */
[----:B------:R-:W-:Y:S02]  /*50f50*/  IMAD.MOV.U32 R114, RZ, RZ, R15 ;  /* 0x000000ffff727224 */ /* 0x000fe400078e000f */
[----:B------:R-:W-:Y:S01]  /*50f60*/  IMAD.MOV.U32 R115, RZ, RZ, R18 ;  /* 0x000000ffff737224 */ /* 0x000fe200078e0012 */
[----:B------:R-:W4:Y:S04]  /*50f70*/  LDL.LU R14, [R1+0x308c] ;  /* 0x00308c00010e7983 */ /* 0x000f280000300800 */
[----:B------:R-:W4:Y:S04]  /*50f80*/  LDL.LU R15, [R1+0x3088] ;  /* 0x00308800010f7983 */ /* 0x000f280000300800 */
[----:B------:R-:W4:Y:S01]  /*50f90*/  LDL.LU R18, [R1+0x3084] ;  /* 0x0030840001127983 */ /* 0x000f220000300800 */
[----:B------:R-:W-:-:S02]  /*50fa0*/  IMAD.MOV.U32 R123, RZ, RZ, R26 ;  /* 0x000000ffff7b7224 */ /* 0x000fc400078e001a */
[----:B------:R-:W-:Y:S02]  /*50fb0*/  IMAD.MOV.U32 R122, RZ, RZ, R23 ;  /* 0x000000ffff7a7224 */ /* 0x000fe400078e0017 */
[----:B------:R-:W-:Y:S02]  /*50fc0*/  IMAD.MOV.U32 R121, RZ, RZ, R22 ;  /* 0x000000ffff797224 */ /* 0x000fe400078e0016 */
[----:B------:R-:W-:Y:S02]  /*50fd0*/  IMAD.MOV.U32 R120, RZ, RZ, R19 ;  /* 0x000000ffff787224 */ /* 0x000fe400078e0013 */
        /* <DEDUP_REMOVED lines=33> */
[----:B---3--:R-:W-:Y:S02]  /*511f0*/  IMAD.MOV.U32 R129, RZ, RZ, R46 ;  /* 0x000000ffff817224 */ /* 0x008fe400078e002e */
[----:B----4-:R-:W-:-:S02]  /*51200*/  IMAD.MOV.U32 R128, RZ, RZ, R43 ;  /* 0x000000ffff807224 */ /* 0x010fc400078e002b */
[----:B------:R-:W-:Y:S02]  /*51210*/  IMAD.MOV.U32 R135, RZ, RZ, R42 ;  /* 0x000000ffff877224 */ /* 0x000fe400078e002a */
[----:B------:R-:W-:Y:S01]  /*51220*/  IMAD.MOV.U32 R134, RZ, RZ, R39 ;  /* 0x000000ffff867224 */ /* 0x000fe200078e0027 */
[----:B------:R-:W-:Y:S01]  /*51230*/  MOV R133, R38 ;  /* 0x0000002600857202 */ /* 0x000fe20000000f00 */
[----:B------:R-:W-:Y:S02]  /*51240*/  IMAD.MOV.U32 R132, RZ, RZ, R35 ;  /* 0x000000ffff847224 */ /* 0x000fe400078e0023 */
        /* <DEDUP_REMOVED lines=23> */
[----:B------:R-:W-:Y:S08]  /*513c0*/  HMMA.1688.F32.TF32 R172, R172, R248, R180 ;  /* 0x000000f8acac723c */ /* 0x000ff000000810b4 */
[C---:B------:R-:W-:Y:S01]  /*513d0*/  HMMA.1688.F32.TF32 R180, R228.reuse, R56, R232 ;  /* 0x00000038e4b4723c */ /* 0x040fe200000810e8 */
[----:B------:R-:W-:Y:S04]  /*513e0*/  LDS R232, [R61+0xa6000] ;  /* 0x0a6000003de87984 */ /* 0x000fe80000000800 */
[----:B------:R-:W-:Y:S04]  /*513f0*/  LDS R234, [R61+0xa7000] ;  /* 0x0a7000003dea7984 */ /* 0x000fe80000000800 */
[----:B------:R-:W-:Y:S04]  /*51400*/  LDS R233, [R3+0xa6000] ;  /* 0x0a60000003e97984 */ /* 0x000fe80000000800 */
[----:B------:R-:W1:Y:S01]  /*51410*/  LDS R235, [R3+0xa7000] ;  /* 0x0a70000003eb7984 */ /* 0x000e620000000800 */
        /* <DEDUP_REMOVED lines=11> */
[C---:B-1----:R-:W-:Y:S08]  /*514d0*/  HMMA.1688.F32.TF32 R96, R232.reuse, R30, R96 ;  /* 0x0000001ee860723c */ /* 0x042ff00000081060 */
[C---:B------:R-:W-:Y:S08]  /*514e0*/  HMMA.1688.F32.TF32 R92, R232.reuse, R26, R92 ;  /* 0x0000001ae85c723c */ /* 0x040ff0000008105c */
[C---:B------:R-:W-:Y:S08]  /*514f0*/  HMMA.1688.F32.TF32 R88, R232.reuse, R22, R88 ;  /* 0x00000016e858723c */ /* 0x040ff00000081058 */
[C---:B------:R-:W-:Y:S08]  /*51500*/  HMMA.1688.F32.TF32 R84, R232.reuse, R18, R84 ;  /* 0x00000012e854723c */ /* 0x040ff00000081054 */
[C---:B------:R-:W-:Y:S08]  /*51510*/  HMMA.1688.F32.TF32 R80, R232.reuse, R14, R80 ;  /* 0x0000000ee850723c */ /* 0x040ff00000081050 */
[----:B------:R-:W-:Y:S01]  /*51520*/  HMMA.1688.F32.TF32 R76, R232, R250, R76 ;  /* 0x000000fae84c723c */ /* 0x000fe2000008104c */
[----:B------:R-:W-:-:S07]  /*51530*/  IMAD.MOV.U32 R75, RZ, RZ, R2 ;  /* 0x000000ffff4b7224 */ /* 0x000fce00078e0002 */
[C---:B--2---:R-:W-:Y:S08]  /*51540*/  HMMA.1688.F32.TF32 R100, R232.reuse, R34, R100 ;  /* 0x00000022e864723c */ /* 0x044ff00000081064 */
[C---:B---3--:R-:W-:Y:S08]  /*51550*/  HMMA.1688.F32.TF32 R104, R232.reuse, R38, R104 ;  /* 0x00000026e868723c */ /* 0x048ff00000081068 */
[C---:B----4-:R-:W-:Y:S08]  /*51560*/  HMMA.1688.F32.TF32 R108, R232.reuse, R42, R108 ;  /* 0x0000002ae86c723c */ /* 0x050ff0000008106c */
[C---:B------:R-:W-:Y:S08]  /*51570*/  HMMA.1688.F32.TF32 R112, R232.reuse, R46, R112 ;  /* 0x0000002ee870723c */ /* 0x040ff00000081070 */
[C---:B------:R-:W-:Y:S08]  /*51580*/  HMMA.1688.F32.TF32 R116, R232.reuse, R50, R116 ;  /* 0x00000032e874723c */ /* 0x040ff00000081074 */
[C---:B------:R-:W-:Y:S08]  /*51590*/  HMMA.1688.F32.TF32 R120, R232.reuse, R54, R120 ;  /* 0x00000036e878723c */ /* 0x040ff00000081078 */
[C---:B------:R-:W-:Y:S08]  /*515a0*/  HMMA.1688.F32.TF32 R124, R232.reuse, R6, R124 ;  /* 0x00000006e87c723c */ /* 0x040ff0000008107c */
[----:B------:R-:W-:Y:S08]  /*515b0*/  HMMA.1688.F32.TF32 R128, R232, R10, R128 ;  /* 0x0000000ae880723c */ /* 0x000ff00000081080 */
[----:B------:R-:W-:Y:S01]  /*515c0*/  HMMA.1688.F32.TF32 R228, R228, R248, R236 ;  /* 0x000000f8e4e4723c */ /* 0x000fe200000810ec */
[----:B------:R-:W-:Y:S04]  /*515d0*/  LDS R236, [R252+0xa6000] ;  /* 0x0a600000fcec7984 */ /* 0x000fe80000000800 */
[----:B------:R-:W-:Y:S04]  /*515e0*/  LDS R238, [R252+0xa7000] ;  /* 0x0a700000fcee7984 */ /* 0x000fe80000000800 */
[----:B------:R-:W-:Y:S04]  /*515f0*/  LDS R237, [R0+0xa6000] ;  /* 0x0a60000000ed7984 */ /* 0x000fe80000000800 */
[----:B------:R-:W1:Y:S04]  /*51600*/  LDS R239, [R0+0xa7000] ;  /* 0x0a70000000ef7984 */ /* 0x000e680000000800 */
        /* <DEDUP_REMOVED lines=28> */
[C---:B-1----:R-:W-:Y:S08]  /*517d0*/  HMMA.1688.F32.TF32 R80, R236.reuse, R62, R72 ;  /* 0x0000003eec50723c */ /* 0x042ff00000081048 */
[C---:B--2---:R-:W-:Y:S08]  /*517e0*/  HMMA.1688.F32.TF32 R76, R236.reuse, R58, R240 ;  /* 0x0000003aec4c723c */ /* 0x044ff000000810f0 */
[----:B------:R-:W-:Y:S07]  /*517f0*/  HMMA.1688.F32.TF32 R72, R236, R10, R244 ;  /* 0x0000000aec48723c */ /* 0x000fee00000810f4 */
[----:B------:R-:W-:Y:S04]  /*51800*/  STL.64 [R1+0x14f0], R80 ;  /* 0x0014f05001007387 */ /* 0x000fe80000100a00 */
[----:B------:R-:W-:Y:S04]  /*51810*/  STL.64 [R1+0x14f8], R82 ;  /* 0x0014f85201007387 */ /* 0x000fe80000100a00 */
[----:B------:R-:W2:Y:S04]  /*51820*/  LDL.LU R240, [R1+0xa90] ;  /* 0x000a900001f07983 */ /* 0x000ea80000300800 */
[----:B------:R-:W-:Y:S04]  /*51830*/  STL.64 [R1+0x14e0], R76 ;  /* 0x0014e04c01007387 */ /* 0x000fe80000100a00 */
[----:B------:R-:W-:Y:S04]  /*51840*/  STL.64 [R1+0x14e8], R78 ;  /* 0x0014e84e01007387 */ /* 0x000fe80000100a00 */
[----:B------:R1:W-:Y:S04]  /*51850*/  STL.64 [R1+0x14d0], R72 ;  /* 0x0014d04801007387 */ /* 0x0003e80000100a00 */
[----:B------:R3:W-:Y:S04]  /*51860*/  STL.64 [R1+0x14d8], R74 ;  /* 0x0014d84a01007387 */ /* 0x0007e80000100a00 */
[----:B------:R-:W2:Y:S04]  /*51870*/  LDL.LU R241, [R1+0xa94] ;  /* 0x000a940001f17983 */ /* 0x000ea80000300800 */
[----:B------:R-:W2:Y:S04]  /*51880*/  LDL.LU R242, [R1+0xa98] ;  /* 0x000a980001f27983 */ /* 0x000ea80000300800 */
[----:B------:R-:W2:Y:S04]  /*51890*/  LDL.LU R243, [R1+0xa9c] ;  /* 0x000a9c0001f37983 */ /* 0x000ea80000300800 */
[----:B-1----:R-:W4:Y:S04]  /*518a0*/  LDL.LU R72, [R1+0xab0] ;  /* 0x000ab00001487983 */ /* 0x002f280000300800 */
[----:B------:R-:W4:Y:S04]  /*518b0*/  LDL.LU R73, [R1+0xab4] ;  /* 0x000ab40001497983 */ /* 0x000f280000300800 */
[----:B---3--:R-:W4:Y:S04]  /*518c0*/  LDL.LU R74, [R1+0xab8] ;  /* 0x000ab800014a7983 */ /* 0x008f280000300800 */
[----:B------:R-:W4:Y:S04]  /*518d0*/  LDL.LU R75, [R1+0xabc] ;  /* 0x000abc00014b7983 */ /* 0x000f280000300800 */
[----:B------:R-:W3:Y:S04]  /*518e0*/  LDL.LU R76, [R1+0xad0] ;  /* 0x000ad000014c7983 */ /* 0x000ee80000300800 */
[----:B------:R-:W3:Y:S04]  /*518f0*/  LDL.LU R77, [R1+0xad4] ;  /* 0x000ad400014d7983 */ /* 0x000ee80000300800 */
[----:B------:R-:W3:Y:S04]  /*51900*/  LDL.LU R78, [R1+0xad8] ;  /* 0x000ad800014e7983 */ /* 0x000ee80000300800 */
[----:B------:R-:W3:Y:S04]  /*51910*/  LDL.LU R79, [R1+0xadc] ;  /* 0x000adc00014f7983 */ /* 0x000ee80000300800 */
[----:B------:R-:W2:Y:S04]  /*51920*/  LDL.LU R84, [R1+0xb10] ;  /* 0x000b100001547983 */ /* 0x000ea80000300800 */
[----:B------:R-:W2:Y:S04]  /*51930*/  LDL.LU R85, [R1+0xb14] ;  /* 0x000b140001557983 */ /* 0x000ea80000300800 */
[----:B------:R-:W2:Y:S04]  /*51940*/  LDL.LU R86, [R1+0xb18] ;  /* 0x000b180001567983 */ /* 0x000ea80000300800 */
[----:B------:R-:W2:Y:S01]  /*51950*/  LDL.LU R87, [R1+0xb1c] ;  /* 0x000b1c0001577983 */ /* 0x000ea20000300800 */
[C---:B------:R-:W-:Y:S03]  /*51960*/  HMMA.1688.F32.TF32 R132, R232.reuse, R58, R132 ;  /* 0x0000003ae884723c */ /* 0x040fe60000081084 */
[----:B------:R-:W2:Y:S04]  /*51970*/  LDL.LU R88, [R1+0xb30] ;  /* 0x000b300001587983 */ /* 0x000ea80000300800 */
[----:B------:R-:W2:Y:S04]  /*51980*/  LDL.LU R89, [R1+0xb34] ;  /* 0x000b340001597983 */ /* 0x000ea80000300800 */
[----:B------:R-:W2:Y:S04]  /*51990*/  LDL.LU R90, [R1+0xb38] ;  /* 0x000b3800015a7983 */ /* 0x000ea80000300800 */
[----:B------:R-:W2:Y:S01]  /*519a0*/  LDL.LU R91, [R1+0xb3c] ;  /* 0x000b3c00015b7983 */ /* 0x000ea20000300800 */
[----:B------:R-:W-:Y:S03]  /*519b0*/  HMMA.1688.F32.TF32 R136, R232, R62, R136 ;  /* 0x0000003ee888723c */ /* 0x000fe60000081088 */
        /* <DEDUP_REMOVED lines=21> */
[----:B------:R-:W3:Y:S01]  /*51b10*/  LDL.LU R124, [R1+0xc10] ;  /* 0x000c1000017c7983 */ /* 0x000ee20000300800 */
[----:B------:R-:W-:-:S03]  /*51b20*/  MOV R17, R133 ;  /* 0x0000008500117202 */ /* 0x000fc60000000f00 */
[----:B------:R-:W3:Y:S01]  /*51b30*/  LDL.LU R125, [R1+0xc14] ;  /* 0x000c1400017d7983 */ /* 0x000ee20000300800 */
[----:B------:R-:W-:-:S03]  /*51b40*/  IMAD.MOV.U32 R16, RZ, RZ, R134 ;  /* 0x000000ffff107224 */ /* 0x000fc600078e0086 */
[----:B------:R-:W3:Y:S01]  /*51b50*/  LDL.LU R126, [R1+0xc18] ;  /* 0x000c1800017e7983 */ /* 0x000ee20000300800 */
[----:B------:R-:W-:-:S03]  /*51b60*/  IMAD.MOV.U32 R12, RZ, RZ, R135 ;  /* 0x000000ffff0c7224 */ /* 0x000fc600078e0087 */
[----:B------:R-:W3:Y:S01]  /*51b70*/  LDL.LU R127, [R1+0xc1c] ;  /* 0x000c1c00017f7983 */ /* 0x000ee20000300800 */
        /* <DEDUP_REMOVED lines=250> */
[C---:B-1----:R-:W-:Y:S08]  /*52b20*/  HMMA.1688.F32.TF32 R88, R236.reuse, R14, R88 ;  /* 0x0000000eec58723c */ /* 0x042ff00000081058 */
[C---:B--2---:R-:W-:Y:S08]  /*52b30*/  HMMA.1688.F32.TF32 R92, R236.reuse, R18, R92 ;  /* 0x00000012ec5c723c */ /* 0x044ff0000008105c */
[C---:B----4-:R-:W-:Y:S08]  /*52b40*/  HMMA.1688.F32.TF32 R84, R236.reuse, R250, R84 ;  /* 0x000000faec54723c */ /* 0x050ff00000081054 */
[C---:B---3--:R-:W-:Y:S08]  /*52b50*/  HMMA.1688.F32.TF32 R100, R236.reuse, R26, R100 ;  /* 0x0000001aec64723c */ /* 0x048ff00000081064 */
[C---:B------:R-:W-:Y:S08]  /*52b60*/  HMMA.1688.F32.TF32 R104, R236.reuse, R30, R104 ;  /* 0x0000001eec68723c */ /* 0x040ff00000081068 */
[C---:B------:R-:W-:Y:S08]  /*52b70*/  HMMA.1688.F32.TF32 R108, R236.reuse, R34, R108 ;  /* 0x00000022ec6c723c */ /* 0x040ff0000008106c */
[C---:B------:R-:W-:Y:S08]  /*52b80*/  HMMA.1688.F32.TF32 R116, R236.reuse, R42, R116 ;  /* 0x0000002aec74723c */ /* 0x040ff00000081074 */
[C---:B------:R-:W-:Y:S08]  /*52b90*/  HMMA.1688.F32.TF32 R120, R236.reuse, R46, R120 ;  /* 0x0000002eec78723c */ /* 0x040ff00000081078 */
[C---:B------:R-:W-:Y:S08]  /*52ba0*/  HMMA.1688.F32.TF32 R124, R236.reuse, R50, R124 ;  /* 0x00000032ec7c723c */ /* 0x040ff0000008107c */
[C---:B------:R-:W-:Y:S08]  /*52bb0*/  HMMA.1688.F32.TF32 R132, R236.reuse, R6, R132 ;  /* 0x00000006ec84723c */ /* 0x040ff00000081084 */
[----:B------:R-:W-:Y:S08]  /*52bc0*/  HMMA.1688.F32.TF32 R136, R236, R10, R136 ;  /* 0x0000000aec88723c */ /* 0x000ff00000081088 */
[C---:B------:R-:W-:Y:S08]  /*52bd0*/  HMMA.1688.F32.TF32 R148, R232.reuse, R250, R148 ;  /* 0x000000fae894723c */ /* 0x040ff00000081094 */
[----:B------:R-:W-:Y:S01]  /*52be0*/  HMMA.1688.F32.TF32 R152, R232, R14, R152 ;  /* 0x0000000ee898723c */ /* 0x000fe20000081098 */
[----:B------:R-:W-:Y:S04]  /*52bf0*/  LDS R232, [R61+0xa6100] ;  /* 0x0a6100003de87984 */ /* 0x000fe80000000800 */
[----:B------:R-:W-:Y:S04]  /*52c00*/  LDS R234, [R61+0xa7100] ;  /* 0x0a7100003dea7984 */ /* 0x000fe80000000800 */
[----:B------:R-:W-:Y:S04]  /*52c10*/  LDS R233, [R3+0xa6100] ;  /* 0x0a61000003e97984 */ /* 0x000fe80000000800 */
[----:B------:R-:W1:Y:S01]  /*52c20*/  LDS R235, [R3+0xa7100] ;  /* 0x0a71000003eb7984 */ /* 0x000e620000000800 */
[C---:B------:R-:W-:Y:S08]  /*52c30*/  HMMA.1688.F32.TF32 R140, R236.reuse, R58, R140 ;  /* 0x0000003aec8c723c */ /* 0x040ff0000008108c */
[C---:B------:R-:W-:Y:S01]  /*52c40*/  HMMA.1688.F32.TF32 R144, R236.reuse, R62, R144 ;  /* 0x0000003eec90723c */ /* 0x040fe20000081090 */
[----:B------:R-:W-:Y:S07]  /*52c50*/  STL.64 [R1+0x1320], R152 ;  /* 0x0013209801007387 */ /* 0x000fee0000100a00 */
[C---:B------:R-:W-:Y:S01]  /*52c60*/  HMMA.1688.F32.TF32 R128, R236.reuse, R54, R128 ;  /* 0x00000036ec80723c */ /* 0x040fe20000081080 */
[----:B------:R-:W-:Y:S04]  /*52c70*/  STL.64 [R1+0x1328], R154 ;  /* 0x0013289a01007387 */ /* 0x000fe80000100a00 */
[----:B------:R-:W-:Y:S04]  /*52c80*/  STL.64 [R1+0xc80], R148 ;  /* 0x000c809401007387 */ /* 0x000fe80000100a00 */
[----:B------:R-:W-:Y:S01]  /*52c90*/  STL.64 [R1+0xc88], R150 ;  /* 0x000c889601007387 */ /* 0x000fe20000100a00 */
[C---:B------:R-:W-:Y:S05]  /*52ca0*/  HMMA.1688.F32.TF32 R112, R236.reuse, R38, R112 ;  /* 0x00000026ec70723c */ /* 0x040fea0000081070 */
[----:B------:R-:W-:Y:S04]  /*52cb0*/  STL.64 [R1+0x1310], R144 ;  /* 0x0013109001007387 */ /* 0x000fe80000100a00 */
        /* <DEDUP_REMOVED lines=159> */
[C---:B-1----:R-:W-:Y:S08]  /*536b0*/  HMMA.1688.F32.TF32 R104, R236.reuse, R50, R104 ;  /* 0x00000032ec68723c */ /* 0x042ff00000081068 */
[C---:B--2---:R-:W-:Y:S08]  /*536c0*/  HMMA.1688.F32.TF32 R108, R236.reuse, R54, R108 ;  /* 0x00000036ec6c723c */ /* 0x044ff0000008106c */
[C---:B------:R-:W-:Y:S08]  /*536d0*/  HMMA.1688.F32.TF32 R100, R236.reuse, R46, R100 ;  /* 0x0000002eec64723c */ /* 0x040ff00000081064 */
[C---:B---3--:R-:W-:Y:S08]  /*536e0*/  HMMA.1688.F32.TF32 R116, R236.reuse, R10, R116 ;  /* 0x0000000aec74723c */ /* 0x048ff00000081074 */
[----:B----4-:R-:W-:Y:S08]  /*536f0*/  HMMA.1688.F32.TF32 R120, R236, R58, R120 ;  /* 0x0000003aec78723c */ /* 0x010ff00000081078 */
        /* <DEDUP_REMOVED lines=17> */
[C---:B------:R-:W-:Y:S03]  /*53810*/  HMMA.1688.F32.TF32 R124, R236.reuse, R62, R124 ;  /* 0x0000003eec7c723c */ /* 0x040fe6000008107c */
        /* <DEDUP_REMOVED lines=53> */
[----:B--2---:R-:W-:Y:S03]  /*53b70*/  HMMA.1688.F32.TF32 R76, R236, R250, R244 ;  /* 0x000000faec4c723c */ /* 0x004fe600000810f4 */
        /* <DEDUP_REMOVED lines=115> */
[----:B------:R-:W2:Y:S04]  /*542b0*/  LDS R235, [R3+0xa7180] ;  /* 0x0a71800003eb7984 */ /* 0x000ea80000000800 */
[----:B------:R-:W-:Y:S04]  /*542c0*/  LDS R236, [R252+0xa6180] ;  /* 0x0a618000fcec7984 */ /* 0x000fe80000000800 */
[----:B------:R-:W-:Y:S04]  /*542d0*/  LDS R238, [R252+0xa7180] ;  /* 0x0a718000fcee7984 */ /* 0x000fe80000000800 */
[----:B------:R-:W-:Y:S04]  /*542e0*/  LDS R237, [R0+0xa6180] ;  /* 0x0a61800000ed7984 */ /* 0x000fe80000000800 */
[----:B------:R-:W1:Y:S01]  /*542f0*/  LDS R239, [R0+0xa7180] ;  /* 0x0a71800000ef7984 */ /* 0x000e620000000800 */
[C---:B--2---:R-:W-:Y:S08]  /*54300*/  HMMA.1688.F32.TF32 R240, R232.reuse, R58, R240 ;  /* 0x0000003ae8f0723c */ /* 0x044ff000000810f0 */
[C---:B---3--:R-:W-:Y:S11]  /*54310*/  HMMA.1688.F32.TF32 R244, R232.reuse, R62, R244 ;  /* 0x0000003ee8f4723c */ /* 0x048ff600000810f4 */
[----:B------:R-:W-:Y:S11]  /*54320*/  @!UPT UIADD3 URZ, URZ, URZ, URZ ;  /* 0x0000003f3f3ff290 */ /* 0x000ff6000fffe03f */
[----:B------:R-:W-:Y:S01]  /*54330*/  @!UPT UIADD3 URZ, URZ, URZ, URZ ;  /* 0x0000003f3f3ff290 */ /* 0x000fe2000fffe03f */
[----:B------:R-:W-:Y:S04]  /*54340*/  STL.64 [R1+0x1040], R244 ;  /* 0x001040f401007387 */ /* 0x000fe80000100a00 */
[----:B------:R2:W-:Y:S04]  /*54350*/  STL.64 [R1+0x1048], R246 ;  /* 0x001048f601007387 */ /* 0x0005e80000100a00 */
[----:B--2---:R-:W2:Y:S04]  /*54360*/  LDL.LU.64 R246, [R1+0x3000] ;  /* 0x0030000001f67983 */ /* 0x004ea80000300a00 */
[----:B------:R-:W3:Y:S04]  /*54370*/  LDL.LU.64 R244, [R1+0x2ff8] ;  /* 0x002ff80001f47983 */ /* 0x000ee80000300a00 */
[----:B------:R-:W-:Y:S04]  /*54380*/  STL.64 [R1+0x1030], R240 ;  /* 0x001030f001007387 */ /* 0x000fe80000100a00 */
[----:B------:R1:W-:Y:S04]  /*54390*/  STL.64 [R1+0x1038], R242 ;  /* 0x001038f201007387 */ /* 0x0003e80000100a00 */
[----:B-1----:R-:W2:Y:S04]  /*543a0*/  LDL.LU.64 R242, [R1+0x2ff0] ;  /* 0x002ff00001f27983 */ /* 0x002ea80000300a00 */
[----:B------:R-:W2:Y:S01]  /*543b0*/  LDL.LU.64 R240, [R1+0x2fe8] ;  /* 0x002fe80001f07983 */ /* 0x000ea20000300a00 */
[C---:B----4-:R-:W-:Y:S08]  /*543c0*/  HMMA.1688.F32.TF32 R168, R232.reuse, R10, R168 ;  /* 0x0000000ae8a8723c */ /* 0x050ff000000810a8 */
        /* <DEDUP_REMOVED lines=21> */
[----:B------:R-:W-:Y:S03]  /*54520*/  STL.64 [R1+0xfe0], R152 ;  /* 0x000fe09801007387 */ /* 0x000fe60000100a00 */
        /* <DEDUP_REMOVED lines=47> */
[----:B------:R4:W-:Y:S04]  /*54820*/  STL.64 [R1+0xed8], R82 ;  /* 0x000ed85201007387 */ /* 0x0009e80000100a00 */
[----:B------:R-:W-:Y:S04]  /*54830*/  LDS R232, [R61+0xa6200] ;  /* 0x0a6200003de87984 */ /* 0x000fe80000000800 */
[----:B-1----:R-:W2:Y:S04]  /*54840*/  LDL.LU R80, [R1] ;  /* 0x0000000001507983 */ /* 0x002ea80000300800 */
[----:B------:R-:W-:Y:S04]  /*54850*/  STL.64 [R1+0xec0], R76 ;  /* 0x000ec04c01007387 */ /* 0x000fe80000100a00 */
[----:B------:R2:W-:Y:S04]  /*54860*/  STL.64 [R1+0xec8], R78 ;  /* 0x000ec84e01007387 */ /* 0x0005e80000100a00 */
[----:B------:R1:W-:Y:S04]  /*54870*/  STL.64 [R1+0xeb0], R72 ;  /* 0x000eb04801007387 */ /* 0x0003e80000100a00 */
[----:B------:R1:W-:Y:S04]  /*54880*/  STL.64 [R1+0xeb8], R74 ;  /* 0x000eb84a01007387 */ /* 0x0003e80000100a00 */
[----:B------:R-:W3:Y:S04]  /*54890*/  LDL.LU R81, [R1+0x4] ;  /* 0x0000040001517983 */ /* 0x000ee80000300800 */
[----:B----4-:R-:W3:Y:S04]  /*548a0*/  LDL.LU R82, [R1+0x8] ;  /* 0x0000080001527983 */ /* 0x010ee80000300800 */
[----:B------:R-:W3:Y:S04]  /*548b0*/  LDL.LU R83, [R1+0xc] ;  /* 0x00000c0001537983 */ /* 0x000ee80000300800 */
        /* <DEDUP_REMOVED lines=71> */
[----:B--2---:R-:W-:-:S03]  /*54d30*/  IMAD.MOV.U32 R79, RZ, RZ, R240 ;  /* 0x000000ffff4f7224 */ /* 0x004fc600078e00f0 */
[----:B------:R-:W2:Y:S01]  /*54d40*/  LDL.LU R87, [R1+0x1c] ;  /* 0x00001c0001577983 */ /* 0x000ea20000300800 */
[----:B-1----:R-:W-:-:S03]  /*54d50*/  IMAD.MOV.U32 R72, RZ, RZ, R241 ;  /* 0x000000ffff487224 */ /* 0x002fc600078e00f1 */
        /* <DEDUP_REMOVED lines=8> */
[----:B------:R-:W2:Y:S01]  /*54de0*/  LDL.LU R243, [R1+0x2fd4] ;  /* 0x002fd40001f37983 */ /* 0x000ea20000300800 */
[----:B------:R-:W-:-:S03]  /*54df0*/  IMAD.MOV.U32 R75, RZ, RZ, R247 ;  /* 0x000000ffff4b7224 */ /* 0x000fc600078e00f7 */
[----:B------:R-:W2:Y:S04]  /*54e00*/  LDL.LU R247, [R1+0x2fd0] ;  /* 0x002fd00001f77983 */ /* 0x000ea80000300800 */
[----:B------:R-:W-:Y:S04]  /*54e10*/  LDS R234, [R61+0xa7200] ;  /* 0x0a7200003dea7984 */ /* 0x000fe80000000800 */
[----:B------:R-:W-:Y:S04]  /*54e20*/  LDS R233, [R3+0xa6200] ;  /* 0x0a62000003e97984 */ /* 0x000fe80000000800 */
[----:B------:R-:W1:Y:S01]  /*54e30*/  LDS R235, [R3+0xa7200] ;  /* 0x0a72000003eb7984 */ /* 0x000e620000000800 */
[C---:B---3--:R-:W-:Y:S08]  /*54e40*/  HMMA.1688.F32.TF32 R156, R236.reuse, R26, R152 ;  /* 0x0000001aec9c723c */ /* 0x048ff00000081098 */
[C---:B------:R-:W-:Y:S08]  /*54e50*/  HMMA.1688.F32.TF32 R152, R236.reuse, R22, R148 ;  /* 0x00000016ec98723c */ /* 0x040ff00000081094 */
[C---:B----4-:R-:W-:Y:S08]  /*54e60*/  HMMA.1688.F32.TF32 R148, R236.reuse, R18, R144 ;  /* 0x00000012ec94723c */ /* 0x050ff00000081090 */
        /* <DEDUP_REMOVED lines=9> */
[----:B--2---:R-:W-:Y:S03]  /*54f00*/  HMMA.1688.F32.TF32 R140, R236, R250, R240 ;  /* 0x000000faec8c723c */ /* 0x004fe600000810f0 */
[----:B------:R-:W-:Y:S04]  /*54f10*/  LDS R236, [R252+0xa6200] ;  /* 0x0a620000fcec7984 */ /* 0x000fe80000000800 */
[----:B------:R-:W-:Y:S04]  /*54f20*/  LDS R238, [R252+0xa7200] ;  /* 0x0a720000fcee7984 */ /* 0x000fe80000000800 */
[----:B------:R-:W-:Y:S04]  /*54f30*/  LDS R237, [R0+0xa6200] ;  /* 0x0a62000000ed7984 */ /* 0x000fe80000000800 */
[----:B------:R-:W2:Y:S08]  /*54f40*/  LDS R239, [R0+0xa7200] ;  /* 0x0a72000000ef7984 */ /* 0x000eb00000000800 */
[----:B------:R-:W-:Y:S04]  /*54f50*/  STL.64 [R1+0x700], R140 ;  /* 0x0007008c01007387 */ /* 0x000fe80000100a00 */
[----:B------:R1:W-:Y:S02]  /*54f60*/  STL.64 [R1+0x708], R142 ;  /* 0x0007088e01007387 */ /* 0x0003e40000100a00 */
[C---:B-1----:R-:W-:Y:S08]  /*54f70*/  HMMA.1688.F32.TF32 R140, R232.reuse, R62, R136 ;  /* 0x0000003ee88c723c */ /* 0x042ff00000081088 */
        /* <DEDUP_REMOVED lines=47> */
[----:B------:R1:W-:Y:S04]  /*55270*/  STL.64 [R1+0x6f8], R82 ;  /* 0x0006f85201007387 */ /* 0x0003e80000100a00 */
[----:B------:R-:W-:Y:S04]  /*55280*/  LDS R232, [R61+0xa6280] ;  /* 0x0a6280003de87984 */ /* 0x000fe80000000800 */
[----:B------:R-:W-:Y:S01]  /*55290*/  LDS R234, [R61+0xa7280] ;  /* 0x0a7280003dea7984 */ /* 0x000fe20000000800 */
[C---:B-1----:R-:W-:Y:S03]  /*552a0*/  HMMA.1688.F32.TF32 R80, R236.reuse, R62, R76 ;  /* 0x0000003eec50723c */ /* 0x042fe6000008104c */
[----:B------:R-:W2:Y:S04]  /*552b0*/  LDL.LU R76, [R1+0x250] ;  /* 0x00025000014c7983 */ /* 0x000ea80000300800 */
[----:B------:R-:W-:Y:S04]  /*552c0*/  LDS R233, [R3+0xa6280] ;  /* 0x0a62800003e97984 */ /* 0x000fe80000000800 */
[----:B------:R-:W1:Y:S11]  /*552d0*/  LDS R235, [R3+0xa7280] ;  /* 0x0a72800003eb7984 */ /* 0x000e760000000800 */
[----:B------:R-:W-:Y:S01]  /*552e0*/  @!UPT UIADD3 URZ, URZ, URZ, URZ ;  /* 0x0000003f3f3ff290 */ /* 0x000fe2000fffe03f */
[----:B------:R3:W-:Y:S04]  /*552f0*/  STL.64 [R1+0xd70], R80 ;  /* 0x000d705001007387 */ /* 0x0007e80000100a00 */
[----:B------:R4:W-:Y:S04]  /*55300*/  STL.64 [R1+0xd78], R82 ;  /* 0x000d785201007387 */ /* 0x0009e80000100a00 */
        /* <DEDUP_REMOVED lines=127> */
[----:B------:R-:W-:Y:S01]  /*55b00*/  STL.64 [R1+0xd40], R164 ;  /* 0x000d40a401007387 */ /* 0x000fe20000100a00 */
[----:B------:R-:W-:Y:S03]  /*55b10*/  HMMA.1688.F32.TF32 R136, R236, R22, R136 ;  /* 0x00000016ec88723c */ /* 0x000fe60000081088 */
[----:B------:R1:W-:Y:S04]  /*55b20*/  STL.64 [R1+0xd48], R166 ;  /* 0x000d48a601007387 */ /* 0x0003e80000100a00 */
[----:B------:R-:W-:Y:S04]  /*55b30*/  LDS R236, [R252+0xa6280] ;  /* 0x0a628000fcec7984 */ /* 0x000fe80000000800 */
[----:B------:R-:W-:Y:S04]  /*55b40*/  LDS R238, [R252+0xa7280] ;  /* 0x0a728000fcee7984 */ /* 0x000fe80000000800 */
[----:B-1----:R-:W3:Y:S04]  /*55b50*/  LDL.LU.64 R166, [R1+0x2fb8] ;  /* 0x002fb80001a67983 */ /* 0x002ee80000300a00 */
[----:B------:R-:W3:Y:S04]  /*55b60*/  LDL.LU.64 R164, [R1+0x2fb0] ;  /* 0x002fb00001a47983 */ /* 0x000ee80000300a00 */
[----:B------:R-:W-:Y:S04]  /*55b70*/  STL.64 [R1+0xd30], R160 ;  /* 0x000d30a001007387 */ /* 0x000fe80000100a00 */
[----:B------:R1:W-:Y:S04]  /*55b80*/  STL.64 [R1+0xd38], R162 ;  /* 0x000d38a201007387 */ /* 0x0003e80000100a00 */
[----:B------:R-:W-:Y:S04]  /*55b90*/  LDS R237, [R0+0xa6280] ;  /* 0x0a62800000ed7984 */ /* 0x000fe80000000800 */
[----:B------:R-:W4:Y:S04]  /*55ba0*/  LDS R239, [R0+0xa7280] ;  /* 0x0a72800000ef7984 */ /* 0x000f280000000800 */
[----:B-1----:R-:W2:Y:S04]  /*55bb0*/  LDL.LU.64 R162, [R1+0x2fa8] ;  /* 0x002fa80001a27983 */ /* 0x002ea80000300a00 */
[----:B------:R-:W2:Y:S04]  /*55bc0*/  LDL.LU.64 R160, [R1+0x2fa0] ;  /* 0x002fa00001a07983 */ /* 0x000ea80000300a00 */
[----:B------:R-:W-:Y:S04]  /*55bd0*/  STL.64 [R1+0xd20], R156 ;  /* 0x000d209c01007387 */ /* 0x000fe80000100a00 */
[----:B------:R1:W-:Y:S04]  /*55be0*/  STL.64 [R1+0xd28], R158 ;  /* 0x000d289e01007387 */ /* 0x0003e80000100a00 */
[----:B-1----:R-:W2:Y:S04]  /*55bf0*/  LDL.LU.64 R158, [R1+0x2f98] ;  /* 0x002f9800019e7983 */ /* 0x002ea80000300a00 */
[----:B------:R-:W2:Y:S04]  /*55c00*/  LDL.LU.64 R156, [R1+0x2f90] ;  /* 0x002f9000019c7983 */ /* 0x000ea80000300a00 */
        /* <DEDUP_REMOVED lines=63> */
[----:B-1----:R-:W2:Y:S04]  /*56000*/  LDL.LU R80, [R1+0x380] ;  /* 0x0003800001507983 */ /* 0x002ea80000300800 */
        /* <DEDUP_REMOVED lines=89> */
[C---:B------:R-:W-:Y:S08]  /*565a0*/  HMMA.1688.F32.TF32 R92, R236.reuse, R14, R92 ;  /* 0x0000000eec5c723c */ /* 0x040ff0000008105c */
[C---:B---3--:R-:W-:Y:S08]  /*565b0*/  HMMA.1688.F32.TF32 R108, R236.reuse, R30, R108 ;  /* 0x0000001eec6c723c */ /* 0x048ff0000008106c */
[C---:B------:R-:W-:Y:S08]  /*565c0*/  HMMA.1688.F32.TF32 R112, R236.reuse, R34, R112 ;  /* 0x00000022ec70723c */ /* 0x040ff00000081070 */
[C---:B------:R-:W-:Y:S08]  /*565d0*/  HMMA.1688.F32.TF32 R116, R236.reuse, R38, R116 ;  /* 0x00000026ec74723c */ /* 0x040ff00000081074 */
[C---:B------:R-:W-:Y:S08]  /*565e0*/  HMMA.1688.F32.TF32 R240, R236.reuse, R46, R240 ;  /* 0x0000002eecf0723c */ /* 0x040ff000000810f0 */
[C---:B------:R-:W-:Y:S08]  /*565f0*/  HMMA.1688.F32.TF32 R244, R236.reuse, R50, R244 ;  /* 0x00000032ecf4723c */ /* 0x040ff000000810f4 */
[----:B------:R-:W-:Y:S08]  /*56600*/  HMMA.1688.F32.TF32 R124, R236, R54, R124 ;  /* 0x00000036ec7c723c */ /* 0x000ff0000008107c */
[C---:B------:R-:W-:Y:S08]  /*56610*/  HMMA.1688.F32.TF32 R148, R232.reuse, R14, R148 ;  /* 0x0000000ee894723c */ /* 0x040ff00000081094 */
[C---:B------:R-:W-:Y:S08]  /*56620*/  HMMA.1688.F32.TF32 R152, R232.reuse, R18, R152 ;  /* 0x00000012e898723c */ /* 0x040ff00000081098 */
[----:B------:R-:W-:Y:S11]  /*56630*/  HMMA.1688.F32.TF32 R232, R232, R250, R144 ;  /* 0x000000fae8e8723c */ /* 0x000ff60000081090 */
[----:B------:R-:W-:Y:S04]  /*56640*/  @!UPT UIADD3 URZ, URZ, URZ, URZ ;  /* 0x0000003f3f3ff290 */ /* 0x000fe8000fffe03f */
[----:B------:R-:W-:Y:S04]  /*56650*/  STL.64 [R1+0xb70], R152 ;  /* 0x000b709801007387 */ /* 0x000fe80000100a00 */
[----:B------:R1:W-:Y:S04]  /*56660*/  STL.64 [R1+0xb78], R154 ;  /* 0x000b789a01007387 */ /* 0x0003e80000100a00 */
[----:B-1----:R-:W2:Y:S04]  /*56670*/  LDL.LU.64 R154, [R1+0x2f88] ;  /* 0x002f8800019a7983 */ /* 0x002ea80000300a00 */
[----:B------:R-:W2:Y:S04]  /*56680*/  LDL.LU.64 R152, [R1+0x2f80] ;  /* 0x002f800001987983 */ /* 0x000ea80000300a00 */
[----:B------:R-:W-:Y:S04]  /*56690*/  STL.64 [R1+0xb60], R148 ;  /* 0x000b609401007387 */ /* 0x000fe80000100a00 */
[----:B------:R1:W-:Y:S01]  /*566a0*/  STL.64 [R1+0xb68], R150 ;  /* 0x000b689601007387 */ /* 0x0003e20000100a00 */
[C---:B------:R-:W-:Y:S03]  /*566b0*/  HMMA.1688.F32.TF32 R140, R236.reuse, R62, R140 ;  /* 0x0000003eec8c723c */ /* 0x040fe6000008108c */
[----:B-1----:R-:W3:Y:S04]  /*566c0*/  LDL.LU.64 R150, [R1+0x2f78] ;  /* 0x002f780001967983 */ /* 0x002ee80000300a00 */
[----:B------:R-:W3:Y:S04]  /*566d0*/  LDL.LU.64 R148, [R1+0x2f70] ;  /* 0x002f700001947983 */ /* 0x000ee80000300a00 */
[----:B------:R-:W4:Y:S04]  /*566e0*/  LDL.LU.64 R146, [R1+0x2f68] ;  /* 0x002f680001927983 */ /* 0x000f280000300a00 */
[----:B------:R-:W4:Y:S04]  /*566f0*/  LDL.LU.64 R144, [R1+0x2f60] ;  /* 0x002f600001907983 */ /* 0x000f280000300a00 */
[----:B------:R-:W-:Y:S01]  /*56700*/  STL.64 [R1+0x950], R232 ;  /* 0x000950e801007387 */ /* 0x000fe20000100a00 */
[C---:B------:R-:W-:Y:S03]  /*56710*/  HMMA.1688.F32.TF32 R136, R236.reuse, R58, R136 ;  /* 0x0000003aec88723c */ /* 0x040fe60000081088 */
[----:B------:R-:W-:Y:S04]  /*56720*/  STL.64 [R1+0x958], R234 ;  /* 0x000958ea01007387 */ /* 0x000fe80000100a00 */
[----:B------:R-:W-:Y:S04]  /*56730*/  LDS R232, [R61+0xa6300] ;  /* 0x0a6300003de87984 */ /* 0x000fe80000000800 */
[----:B------:R-:W-:Y:S04]  /*56740*/  LDS R234, [R61+0xa7300] ;  /* 0x0a7300003dea7984 */ /* 0x000fe80000000800 */
[----:B------:R-:W-:Y:S04]  /*56750*/  LDS R233, [R3+0xa6300] ;  /* 0x0a63000003e97984 */ /* 0x000fe80000000800 */
[----:B------:R-:W1:Y:S01]  /*56760*/  LDS R235, [R3+0xa7300] ;  /* 0x0a73000003eb7984 */ /* 0x000e620000000800 */
[C---:B------:R-:W-:Y:S08]  /*56770*/  HMMA.1688.F32.TF32 R132, R236.reuse, R10, R132 ;  /* 0x0000000aec84723c */ /* 0x040ff00000081084 */
[C---:B------:R-:W-:Y:S01]  /*56780*/  HMMA.1688.F32.TF32 R128, R236.reuse, R6, R128 ;  /* 0x00000006ec80723c */ /* 0x040fe20000081080 */
[----:B------:R-:W-:Y:S04]  /*56790*/  STL.64 [R1+0xb50], R140 ;  /* 0x000b508c01007387 */ /* 0x000fe80000100a00 */
[----:B------:R1:W-:Y:S03]  /*567a0*/  STL.64 [R1+0xb58], R142 ;  /* 0x000b588e01007387 */ /* 0x0003e60000100a00 */
[C---:B------:R-:W-:Y:S01]  /*567b0*/  HMMA.1688.F32.TF32 R120, R236.reuse, R42, R120 ;  /* 0x0000002aec78723c */ /* 0x040fe20000081078 */
        /* <DEDUP_REMOVED lines=9> */
[----:B------:R-:W-:Y:S03]  /*56850*/  HMMA.1688.F32.TF32 R88, R236, R250, R88 ;  /* 0x000000faec58723c */ /* 0x000fe60000081058 */
        /* <DEDUP_REMOVED lines=12> */
[----:B------:R1:W-:Y:S01]  /*56920*/  STL.64 [R1+0xb18], R126 ;  /* 0x000b187e01007387 */ /* 0x0003e20000100a00 */
[C---:B------:R-:W-:Y:S03]  /*56930*/  HMMA.1688.F32.TF32 R80, R232.reuse, R58, R80 ;  /* 0x0000003ae850723c */ /* 0x040fe60000081050 */
[----:B-1----:R-:W2:Y:S04]  /*56940*/  LDL.LU.64 R126, [R1+0x2f18] ;  /* 0x002f1800017e7983 */ /* 0x002ea80000300a00 */
[----:B------:R-:W2:Y:S04]  /*56950*/  LDL.LU.64 R124, [R1+0x2f10] ;  /* 0x002f1000017c7983 */ /* 0x000ea80000300a00 */
[----:B------:R-:W-:Y:S01]  /*56960*/  STL.64 [R1+0xb00], R244 ;  /* 0x000b00f401007387 */ /* 0x000fe20000100a00 */
[C---:B------:R-:W-:Y:S03]  /*56970*/  HMMA.1688.F32.TF32 R76, R232.reuse, R10, R76 ;  /* 0x0000000ae84c723c */ /* 0x040fe6000008104c */
[----:B------:R-:W-:Y:S04]  /*56980*/  STL.64 [R1+0xb08], R246 ;  /* 0x000b08f601007387 */ /* 0x000fe80000100a00 */
[----:B------:R1:W-:Y:S01]  /*56990*/  STL.64 [R1+0xaf0], R240 ;  /* 0x000af0f001007387 */ /* 0x0003e20000100a00 */
[C---:B------:R-:W-:Y:S03]  /*569a0*/  HMMA.1688.F32.TF32 R72, R232.reuse, R6, R72 ;  /* 0x00000006e848723c */ /* 0x040fe60000081048 */
        /* <DEDUP_REMOVED lines=23> */
[----:B-1----:R-:W2:Y:S04]  /*56b20*/  LDL.LU R240, [R1+0x280] ;  /* 0x0002800001f07983 */ /* 0x002ea80000300800 */
        /* <DEDUP_REMOVED lines=56> */
[C---:B---3--:R-:W-:Y:S01]  /*56eb0*/  HMMA.1688.F32.TF32 R84, R232.reuse, R54, R80 ;  /* 0x00000036e854723c */ /* 0x048fe20000081050 */
[----:B------:R-:W2:Y:S11]  /*56ec0*/  LDL.LU R80, [R1+0x550] ;  /* 0x0005500001507983 */ /* 0x000eb60000300800 */
[----:B------:R-:W-:Y:S11]  /*56ed0*/  @!UPT UIADD3 URZ, URZ, URZ, URZ ;  /* 0x0000003f3f3ff290 */ /* 0x000ff6000fffe03f */
[----:B------:R1:W-:Y:S04]  /*56ee0*/  STL.64 [R1+0xa10], R84 ;  /* 0x000a105401007387 */ /* 0x0003e80000100a00 */
[----:B------:R3:W-:Y:S04]  /*56ef0*/  STL.64 [R1+0xa18], R86 ;  /* 0x000a185601007387 */ /* 0x0007e80000100a00 */
[----:B------:R1:W-:Y:S04]  /*56f00*/  STL.64 [R1+0xa00], R76 ;  /* 0x000a004c01007387 */ /* 0x0003e80000100a00 */
[----:B------:R1:W-:Y:S04]  /*56f10*/  STL.64 [R1+0xa08], R78 ;  /* 0x000a084e01007387 */ /* 0x0003e80000100a00 */
[----:B------:R-:W2:Y:S01]  /*56f20*/  LDL.LU R81, [R1+0x554] ;  /* 0x0005540001517983 */ /* 0x000ea20000300800 */
[C---:B----4-:R-:W-:Y:S03]  /*56f30*/  HMMA.1688.F32.TF32 R108, R232.reuse, R34, R108 ;  /* 0x00000022e86c723c */ /* 0x050fe6000008106c */
[----:B------:R-:W2:Y:S04]  /*56f40*/  LDL.LU R82, [R1+0x558] ;  /* 0x0005580001527983 */ /* 0x000ea80000300800 */
[----:B------:R-:W2:Y:S01]  /*56f50*/  LDL.LU R83, [R1+0x55c] ;  /* 0x00055c0001537983 */ /* 0x000ea20000300800 */
[C---:B------:R-:W-:Y:S03]  /*56f60*/  HMMA.1688.F32.TF32 R112, R232.reuse, R38, R112 ;  /* 0x00000026e870723c */ /* 0x040fe60000081070 */
[----:B-1----:R-:W4:Y:S04]  /*56f70*/  LDL.LU R84, [R1+0x560] ;  /* 0x0005600001547983 */ /* 0x002f280000300800 */
[----:B------:R-:W4:Y:S04]  /*56f80*/  LDL.LU R85, [R1+0x564] ;  /* 0x0005640001557983 */ /* 0x000f280000300800 */
[----:B---3--:R-:W4:Y:S04]  /*56f90*/  LDL.LU R86, [R1+0x568] ;  /* 0x0005680001567983 */ /* 0x008f280000300800 */
[----:B------:R-:W4:Y:S01]  /*56fa0*/  LDL.LU R87, [R1+0x56c] ;  /* 0x00056c0001577983 */ /* 0x000f220000300800 */
[C---:B------:R-:W-:Y:S03]  /*56fb0*/  HMMA.1688.F32.TF32 R116, R232.reuse, R42, R116 ;  /* 0x0000002ae874723c */ /* 0x040fe60000081074 */
[----:B------:R-:W3:Y:S04]  /*56fc0*/  LDL.LU R88, [R1+0x570] ;  /* 0x0005700001587983 */ /* 0x000ee80000300800 */
[----:B------:R-:W3:Y:S01]  /*56fd0*/  LDL.LU R89, [R1+0x574] ;  /* 0x0005740001597983 */ /* 0x000ee20000300800 */
        /* <DEDUP_REMOVED lines=9> */
[C---:B------:R-:W-:Y:S07]  /*57070*/  HMMA.1688.F32.TF32 R104, R232.reuse, R30, R104 ;  /* 0x0000001ee868723c */ /* 0x040fee0000081068 */
[----:B------:R-:W-:Y:S04]  /*57080*/  STL.64 [R1+0x9f0], R120 ;  /* 0x0009f07801007387 */ /* 0x000fe80000100a00 */
[----:B------:R1:W-:Y:S01]  /*57090*/  STL.64 [R1+0x9f8], R122 ;  /* 0x0009f87a01007387 */ /* 0x0003e20000100a00 */
[C---:B------:R-:W-:Y:S03]  /*570a0*/  HMMA.1688.F32.TF32 R92, R232.reuse, R18, R92 ;  /* 0x00000012e85c723c */ /* 0x040fe6000008105c */
        /* <DEDUP_REMOVED lines=35> */
[----:B------:R-:W-:Y:S03]  /*572e0*/  HMMA.1688.F32.TF32 R240, R232, R250, R240 ;  /* 0x000000fae8f0723c */ /* 0x000fe600000810f0 */
[----:B------:R-:W-:Y:S04]  /*572f0*/  LDS R232, [R61+0xa6380] ;  /* 0x0a6380003de87984 */ /* 0x000fe80000000800 */
[----:B------:R-:W-:Y:S01]  /*57300*/  LDS R234, [R61+0xa7380] ;  /* 0x0a7380003dea7984 */ /* 0x000fe20000000800 */
[C---:B------:R-:W-:Y:S03]  /*57310*/  HMMA.1688.F32.TF32 R244, R236.reuse, R46, R244 ;  /* 0x0000002eecf4723c */ /* 0x040fe600000810f4 */
[----:B------:R-:W-:Y:S04]  /*57320*/  LDS R233, [R3+0xa6380] ;  /* 0x0a63800003e97984 */ /* 0x000fe80000000800 */
[----:B------:R-:W1:Y:S08]  /*57330*/  LDS R235, [R3+0xa7380] ;  /* 0x0a73800003eb7984 */ /* 0x000e700000000800 */
[----:B------:R-:W-:Y:S04]  /*57340*/  STL.64 [R1+0x960], R240 ;  /* 0x000960f001007387 */ /* 0x000fe80000100a00 */
[----:B------:R1:W-:Y:S01]  /*57350*/  STL.64 [R1+0x968], R242 ;  /* 0x000968f201007387 */ /* 0x0003e20000100a00 */
[C---:B--2---:R-:W-:Y:S08]  /*57360*/  HMMA.1688.F32.TF32 R80, R236.reuse, R6, R80 ;  /* 0x00000006ec50723c */ /* 0x044ff00000081050 */
[C---:B----4-:R-:W-:Y:S08]  /*57370*/  HMMA.1688.F32.TF32 R84, R236.reuse, R10, R84 ;  /* 0x0000000aec54723c */ /* 0x050ff00000081054 */
[C---:B---3--:R-:W-:Y:S08]  /*57380*/  HMMA.1688.F32.TF32 R88, R236.reuse, R58, R88 ;  /* 0x0000003aec58723c */ /* 0x048ff00000081058 */
[C---:B------:R-:W-:Y:S08]  /*57390*/  HMMA.1688.F32.TF32 R76, R236.reuse, R54, R76 ;  /* 0x00000036ec4c723c */ /* 0x040ff0000008104c */
[C---:B-1----:R-:W-:Y:S01]  /*573a0*/  HMMA.1688.F32.TF32 R240, R236.reuse, R62, R72 ;  /* 0x0000003eecf0723c */ /* 0x042fe20000081048 */
[----:B------:R-:W-:Y:S04]  /*573b0*/  LDS R72, [R252+0xa6380] ;  /* 0x0a638000fc487984 */ /* 0x000fe80000000800 */
[----:B------:R-:W-:Y:S04]  /*573c0*/  LDS R74, [R252+0xa7380] ;  /* 0x0a738000fc4a7984 */ /* 0x000fe80000000800 */
[----:B------:R-:W-:Y:S04]  /*573d0*/  LDS R73, [R0+0xa6380] ;  /* 0x0a63800000497984 */ /* 0x000fe80000000800 */
[----:B------:R-:W1:Y:S10]  /*573e0*/  LDS R75, [R0+0xa7380] ;  /* 0x0a738000004b7984 */ /* 0x000e740000000800 */
[----:B------:R2:W-:Y:S04]  /*573f0*/  STL [R1+0x2e3c], R240 ;  /* 0x002e3cf001007387 */ /* 0x0005e80000100800 */
[----:B------:R3:W-:Y:S04]  /*57400*/  STL [R1+0x2e38], R241 ;  /* 0x002e38f101007387 */ /* 0x0007e80000100800 */
[----:B------:R4:W-:Y:S04]  /*57410*/  STL [R1+0x2e34], R242 ;  /* 0x002e34f201007387 */ /* 0x0009e80000100800 */
[----:B------:R4:W-:Y:S04]  /*57420*/  STL [R1+0x2e30], R243 ;  /* 0x002e30f301007387 */ /* 0x0009e80000100800 */
[----:B--2---:R-:W2:Y:S04]  /*57430*/  LDL.LU R240, [R1+0x530] ;  /* 0x0005300001f07983 */ /* 0x004ea80000300800 */
[----:B---3--:R-:W2:Y:S04]  /*57440*/  LDL.LU R241, [R1+0x534] ;  /* 0x0005340001f17983 */ /* 0x008ea80000300800 */
[----:B----4-:R-:W2:Y:S04]  /*57450*/  LDL.LU R242, [R1+0x538] ;  /* 0x0005380001f27983 */ /* 0x010ea80000300800 */
[----:B------:R-:W2:Y:S04]  /*57460*/  LDL.LU R243, [R1+0x53c] ;  /* 0x00053c0001f37983 */ /* 0x000ea80000300800 */
        /* <DEDUP_REMOVED lines=10> */
[----:B-1----:R-:W3:Y:S04]  /*57510*/  LDL.LU.64 R82, [R1+0x2e58] ;  /* 0x002e580001527983 */ /* 0x002ee80000300a00 */
[----:B------:R-:W3:Y:S04]  /*57520*/  LDL.LU.64 R80, [R1+0x2e50] ;  /* 0x002e500001507983 */ /* 0x000ee80000300a00 */
[----:B------:R-:W-:Y:S04]  /*57530*/  STL.64 [R1+0x1690], R76 ;  /* 0x0016904c01007387 */ /* 0x000fe80000100a00 */
[----:B------:R1:W-:Y:S04]  /*57540*/  STL.64 [R1+0x1698], R78 ;  /* 0x0016984e01007387 */ /* 0x0003e80000100a00 */
[----:B-1----:R-:W4:Y:S04]  /*57550*/  LDL.LU.64 R78, [R1+0x2e48] ;  /* 0x002e4800014e7983 */ /* 0x002f280000300a00 */
[----:B------:R-:W4:Y:S01]  /*57560*/  LDL.LU.64 R76, [R1+0x2e40] ;  /* 0x002e4000014c7983 */ /* 0x000f220000300a00 */
[C---:B--2---:R-:W-:Y:S11]  /*57570*/  HMMA.1688.F32.TF32 R240, R236.reuse, R50, R240 ;  /* 0x00000032ecf0723c */ /* 0x044ff600000810f0 */
[----:B------:R-:W-:Y:S11]  /*57580*/  @!UPT UIADD3 URZ, URZ, URZ, URZ ;  /* 0x0000003f3f3ff290 */ /* 0x000ff6000fffe03f */
[----:B------:R-:W-:Y:S01]  /*57590*/  @!UPT UIADD3 URZ, URZ, URZ, URZ ;  /* 0x0000003f3f3ff290 */ /* 0x000fe2000fffe03f */
[----:B------:R-:W-:Y:S04]  /*575a0*/  STL.64 [R1+0x1680], R240 ;  /* 0x001680f001007387 */ /* 0x000fe80000100a00 */
[----:B------:R4:W-:Y:S04]  /*575b0*/  STL.64 [R1+0x1688], R242 ;  /* 0x001688f201007387 */ /* 0x0009e80000100a00 */
[----:B------:R-:W-:Y:S04]  /*575c0*/  STL.64 [R1+0x1670], R244 ;  /* 0x001670f401007387 */ /* 0x000fe80000100a00 */
[----:B------:R-:W-:Y:S01]  /*575d0*/  STL.64 [R1+0x1678], R246 ;  /* 0x001678f601007387 */ /* 0x000fe20000100a00 */
        /* <DEDUP_REMOVED lines=22> */
[----:B-1----:R-:W-:Y:S03]  /*57740*/  HMMA.1688.F32.TF32 R76, R236, R250, R108 ;  /* 0x000000faec4c723c */ /* 0x002fe6000008106c */
[----:B------:R-:W-:Y:S05]  /*57750*/  STL.64 [R1+0x15f0], R80 ;  /* 0x0015f05001007387 */ /* 0x000fea0000100a00 */
[C---:B--2---:R-:W-:Y:S01]  /*57760*/  HMMA.1688.F32.TF32 R84, R232.reuse, R62, R112 ;  /* 0x0000003ee854723c */ /* 0x044fe20000081070 */
[----:B------:R1:W-:Y:S07]  /*57770*/  STL.64 [R1+0x15f8], R82 ;  /* 0x0015f85201007387 */ /* 0x0003ee0000100a00 */
[C---:B-1----:R-:W-:Y:S07]  /*57780*/  HMMA.1688.F32.TF32 R80, R232.reuse, R58, R116 ;  /* 0x0000003ae850723c */ /* 0x042fee0000081074 */
[----:B------:R-:W-:Y:S04]  /*57790*/  STL.64 [R1+0x940], R76 ;  /* 0x0009404c01007387 */ /* 0x000fe80000100a00 */
[----:B------:R1:W-:Y:S04]  /*577a0*/  STL.64 [R1+0x948], R78 ;  /* 0x0009484e01007387 */ /* 0x0003e80000100a00 */
[----:B------:R-:W-:Y:S04]  /*577b0*/  STL.64 [R1+0x930], R84 ;  /* 0x0009305401007387 */ /* 0x000fe80000100a00 */
[----:B------:R-:W-:Y:S01]  /*577c0*/  STL.64 [R1+0x938], R86 ;  /* 0x0009385601007387 */ /* 0x000fe20000100a00 */
[C---:B-1----:R-:W-:Y:S03]  /*577d0*/  HMMA.1688.F32.TF32 R76, R232.reuse, R10, R120 ;  /* 0x0000000ae84c723c */ /* 0x042fe60000081078 */
[----:B------:R-:W-:Y:S04]  /*577e0*/  STL.64 [R1+0x920], R80 ;  /* 0x0009205001007387 */ /* 0x000fe80000100a00 */
[----:B------:R1:W-:Y:S02]  /*577f0*/  STL.64 [R1+0x928], R82 ;  /* 0x0009285201007387 */ /* 0x0003e40000100a00 */
[C---:B-1----:R-:W-:Y:S11]  /*57800*/  HMMA.1688.F32.TF32 R80, R232.reuse, R6, R124 ;  /* 0x00000006e850723c */ /* 0x042ff6000008107c */
[----:B------:R-:W-:Y:S04]  /*57810*/  @!UPT UIADD3 URZ, URZ, URZ, URZ ;  /* 0x0000003f3f3ff290 */ /* 0x000fe8000fffe03f */
[----:B------:R-:W-:Y:S02]  /*57820*/  IMAD.MOV.U32 R240, RZ, RZ, R76 ;  /* 0x000000fffff07224 */ /* 0x000fe400078e004c */
[----:B------:R-:W-:Y:S02]  /*57830*/  IMAD.MOV.U32 R241, RZ, RZ, R77 ;  /* 0x000000fffff17224 */ /* 0x000fe400078e004d */
[----:B------:R-:W-:Y:S02]  /*57840*/  IMAD.MOV.U32 R242, RZ, RZ, R78 ;  /* 0x000000fffff27224 */ /* 0x000fe400078e004e */
[----:B------:R-:W-:Y:S02]  /*57850*/  IMAD.MOV.U32 R243, RZ, RZ, R79 ;  /* 0x000000fffff37224 */ /* 0x000fe400078e004f */
[C---:B------:R-:W-:Y:S08]  /*57860*/  HMMA.1688.F32.TF32 R76, R232.reuse, R54, R128 ;  /* 0x00000036e84c723c */ /* 0x040ff00000081080 */
[C---:B------:R-:W-:Y:S01]  /*57870*/  HMMA.1688.F32.TF32 R84, R232.reuse, R50, R132 ;  /* 0x00000032e854723c */ /* 0x040fe20000081084 */
[----:B------:R-:W-:Y:S04]  /*57880*/  STL.64 [R1+0x900], R80 ;  /* 0x0009005001007387 */ /* 0x000fe80000100a00 */
[----:B------:R1:W-:Y:S03]  /*57890*/  STL.64 [R1+0x908], R82 ;  /* 0x0009085201007387 */ /* 0x0003e60000100a00 */
[C---:B-1----:R-:W-:Y:S07]  /*578a0*/  HMMA.1688.F32.TF32 R80, R232.reuse, R46, R136 ;  /* 0x0000002ee850723c */ /* 0x042fee0000081088 */
[----:B------:R-:W-:Y:S04]  /*578b0*/  STL.64 [R1+0x8f0], R76 ;  /* 0x0008f04c01007387 */ /* 0x000fe80000100a00 */
[----:B------:R1:W-:Y:S04]  /*578c0*/  STL.64 [R1+0x8f8], R78 ;  /* 0x0008f84e01007387 */ /* 0x0003e80000100a00 */
        /* <DEDUP_REMOVED lines=24> */
[----:B-1----:R-:W-:Y:S07]  /*57a50*/  HMMA.1688.F32.TF32 R80, R232, R250, R172 ;  /* 0x000000fae850723c */ /* 0x002fee00000810ac */
[----:B------:R-:W-:Y:S04]  /*57a60*/  STL.64 [R1+0x860], R76 ;  /* 0x0008604c01007387 */ /* 0x000fe80000100a00 */
[----:B------:R1:W-:Y:S04]  /*57a70*/  STL.64 [R1+0x868], R78 ;  /* 0x0008684e01007387 */ /* 0x0003e80000100a00 */
[----:B------:R-:W-:Y:S04]  /*57a80*/  STL.64 [R1+0x840], R84 ;  /* 0x0008405401007387 */ /* 0x000fe80000100a00 */
[----:B------:R-:W-:Y:S01]  /*57a90*/  STL.64 [R1+0x848], R86 ;  /* 0x0008485601007387 */ /* 0x000fe20000100a00 */
[----:B------:R-:W-:Y:S01]  /*57aa0*/  HMMA.1688.F32.TF32 R56, R72, R58, R180 ;  /* 0x0000003a4838723c */ /* 0x000fe200000810b4 */
[----:B------:R-:W-:-:S02]  /*57ab0*/  IMAD.MOV.U32 R244, RZ, RZ, R20 ;  /* 0x000000fffff47224 */ /* 0x000fc400078e0014 */
[----:B------:R-:W-:Y:S01]  /*57ac0*/  IMAD.MOV.U32 R245, RZ, RZ, R17 ;  /* 0x000000fffff57224 */ /* 0x000fe200078e0011 */
[----:B------:R-:W-:Y:S04]  /*57ad0*/  LDS R232, [R252+0xa8200] ;  /* 0x0a820000fce87984 */ /* 0x000fe80000000800 */
[C---:B------:R-:W-:Y:S01]  /*57ae0*/  HMMA.1688.F32.TF32 R52, R72.reuse, R54, R64 ;  /* 0x000000364834723c */ /* 0x040fe20000081040 */
[----:B------:R-:W-:Y:S04]  /*57af0*/  STL.64 [R1+0x830], R80 ;  /* 0x0008305001007387 */ /* 0x000fe80000100a00 */
[----:B------:R-:W-:Y:S04]  /*57b00*/  STL.64 [R1+0x838], R82 ;  /* 0x0008385201007387 */ /* 0x000fe80000100a00 */
[----:B------:R-:W2:Y:S01]  /*57b10*/  LDL.LU R13, [R1+0x1928] ;  /* 0x00192800010d7983 */ /* 0x000ea20000300800 */
[----:B-1----:R-:W-:Y:S01]  /*57b20*/  HMMA.1688.F32.TF32 R76, R72, R62, R176 ;  /* 0x0000003e484c723c */ /* 0x002fe200000810b0 */
[----:B------:R-:W-:-:S02]  /*57b30*/  IMAD.MOV.U32 R246, RZ, RZ, R16 ;  /* 0x000000fffff67224 */ /* 0x000fc400078e0010 */
[----:B------:R-:W-:Y:S01]  /*57b40*/  IMAD.MOV.U32 R247, RZ, RZ, R12 ;  /* 0x000000fffff77224 */ /* 0x000fe200078e000c */
[----:B------:R-:W-:Y:S04]  /*57b50*/  LDS R234, [R252+0xa9200] ;  /* 0x0a920000fcea7984 */ /* 0x000fe80000000800 */
[C---:B------:R-:W-:Y:S01]  /*57b60*/  HMMA.1688.F32.TF32 R48, R72.reuse, R50, R224 ;  /* 0x000000324830723c */ /* 0x040fe200000810e0 */
[----:B------:R-:W-:Y:S04]  /*57b70*/  LDS R233, [R0+0xa8200] ;  /* 0x0a82000000e97984 */ /* 0x000fe80000000800 */
[----:B------:R-:W-:Y:S10]  /*57b80*/  LDS R235, [R0+0xa9200] ;  /* 0x0a92000000eb7984 */ /* 0x000ff40000000800 */
[----:B------:R-:W-:Y:S04]  /*57b90*/  STL.64 [R1+0x820], R76 ;  /* 0x0008204c01007387 */ /* 0x000fe80000100a00 */
[----:B------:R1:W-:Y:S04]  /*57ba0*/  STL.64 [R1+0x828], R78 ;  /* 0x0008284e01007387 */ /* 0x0003e80000100a00 */
[----:B------:R-:W-:Y:S04]  /*57bb0*/  STL.64 [R1+0x810], R56 ;  /* 0x0008103801007387 */ /* 0x000fe80000100a00 */
[----:B------:R3:W-:Y:S01]  /*57bc0*/  STL.64 [R1+0x818], R58 ;  /* 0x0008183a01007387 */ /* 0x0007e20000100a00 */
[C---:B-1----:R-:W-:Y:S08]  /*57bd0*/  HMMA.1688.F32.TF32 R76, R72.reuse, R10, R184 ;  /* 0x0000000a484c723c */ /* 0x042ff000000810b8 */
[C---:B---3--:R-:W-:Y:S01]  /*57be0*/  HMMA.1688.F32.TF32 R56, R72.reuse, R6, R68 ;  /* 0x000000064838723c */ /* 0x048fe20000081044 */
[----:B------:R-:W-:Y:S04]  /*57bf0*/  LDS R68, [R61+0xa8000] ;  /* 0x0a8000003d447984 */ /* 0x000fe80000000800 */
[----:B------:R-:W-:Y:S03]  /*57c00*/  LDS R70, [R61+0xa9000] ;  /* 0x0a9000003d467984 */ /* 0x000fe60000000800 */
[C---:B------:R-:W-:Y:S01]  /*57c10*/  HMMA.1688.F32.TF32 R44, R72.reuse, R46, R188 ;  /* 0x0000002e482c723c */ /* 0x040fe200000810bc */
[----:B------:R-:W-:Y:S04]  /*57c20*/  LDS R69, [R3+0xa8000] ;  /* 0x0a80000003457984 */ /* 0x000fe80000000800 */
[----:B------:R-:W-:Y:S03]  /*57c30*/  LDS R71, [R3+0xa9000] ;  /* 0x0a90000003477984 */ /* 0x000fe60000000800 */
[C---:B------:R-:W-:Y:S08]  /*57c40*/  HMMA.1688.F32.TF32 R40, R72.reuse, R42, R192 ;  /* 0x0000002a4828723c */ /* 0x040ff000000810c0 */
[C---:B------:R-:W-:Y:S08]  /*57c50*/  HMMA.1688.F32.TF32 R36, R72.reuse, R38, R196 ;  /* 0x000000264824723c */ /* 0x040ff000000810c4 */
        /* <DEDUP_REMOVED lines=21> */
[----:B------:R3:W-:Y:S04]  /*57db0*/  STL.64 [R1+0x768], R30 ;  /* 0x0007681e01007387 */ /* 0x0007e80000100a00 */
[----:B------:R-:W-:Y:S01]  /*57dc0*/  LDS R197, [R3+0xa8200] ;  /* 0x0a82000003c57984 */ /* 0x000fe20000000800 */
[C---:B-1----:R-:W-:Y:S03]  /*57dd0*/  HMMA.1688.F32.TF32 R32, R72.reuse, R22, R212 ;  /* 0x000000164820723c */ /* 0x042fe600000810d4 */
[----:B------:R-:W-:Y:S04]  /*57de0*/  STL.64 [R1+0x740], R24 ;  /* 0x0007401801007387 */ /* 0x000fe80000100a00 */
[----:B------:R-:W-:Y:S01]  /*57df0*/  LDS R199, [R3+0xa9200] ;  /* 0x0a92000003c77984 */ /* 0x000fe20000000800 */
[----:B---3--:R-:W-:Y:S03]  /*57e00*/  HMMA.1688.F32.TF32 R28, R72, R18, R216 ;  /* 0x00000012481c723c */ /* 0x008fe600000810d8 */
[----:B------:R1:W-:Y:S01]  /*57e10*/  STL.64 [R1+0x748], R26 ;  /* 0x0007481a01007387 */ /* 0x0003e20000100a00 */
[----:B------:R-:W-:-:S02]  /*57e20*/  IMAD.MOV.U32 R76, RZ, RZ, R9 ;  /* 0x000000ffff4c7224 */ /* 0x000fc400078e0009 */
[----:B------:R-:W-:Y:S02]  /*57e30*/  IMAD.MOV.U32 R77, RZ, RZ, R8 ;  /* 0x000000ffff4d7224 */ /* 0x000fe400078e0008 */
[----:B------:R-:W-:Y:S01]  /*57e40*/  IMAD.MOV.U32 R78, RZ, RZ, R5 ;  /* 0x000000ffff4e7224 */ /* 0x000fe200078e0005 */
[----:B-1----:R-:W-:Y:S01]  /*57e50*/  HMMA.1688.F32.TF32 R24, R72, R14, R220 ;  /* 0x0000000e4818723c */ /* 0x002fe200000810dc */
[----:B------:R-:W-:-:S05]  /*57e60*/  IMAD.MOV.U32 R79, RZ, RZ, R4 ;  /* 0x000000ffff4f7224 */ /* 0x000fca00078e0004 */
[----:B------:R-:W-:Y:S04]  /*57e70*/  STL.64 [R1+0x720], R32 ;  /* 0x0007202001007387 */ /* 0x000fe80000100a00 */
[----:B------:R-:W-:Y:S04]  /*57e80*/  STL.64 [R1+0x728], R34 ;  /* 0x0007282201007387 */ /* 0x000fe80000100a00 */
[----:B------:R-:W-:Y:S04]  /*57e90*/  STL.64 [R1+0x710], R28 ;  /* 0x0007101c01007387 */ /* 0x000fe80000100a00 */
[----:B------:R-:W-:Y:S04]  /*57ea0*/  STL.64 [R1+0x718], R30 ;  /* 0x0007181e01007387 */ /* 0x000fe80000100a00 */
[----:B------:R-:W-:Y:S04]  /*57eb0*/  STL [R1+0x2dbc], R248 ;  /* 0x002dbcf801007387 */ /* 0x000fe80000100800 */
[----:B------:R-:W-:Y:S04]  /*57ec0*/  LDS R72, [R252+0xa8000] ;  /* 0x0a800000fc487984 */ /* 0x000fe80000000800 */
[----:B------:R-:W-:Y:S04]  /*57ed0*/  STL.64 [R1+0x6e0], R24 ;  /* 0x0006e01801007387 */ /* 0x000fe80000100a00 */
[----:B------:R-:W-:Y:S04]  /*57ee0*/  STL.64 [R1+0x6e8], R26 ;  /* 0x0006e81a01007387 */ /* 0x000fe80000100a00 */
[----:B------:R-:W-:Y:S04]  /*57ef0*/  STL [R1+0x2db8], R249 ;  /* 0x002db8f901007387 */ /* 0x000fe80000100800 */
[----:B------:R-:W-:Y:S04]  /*57f00*/  STL [R1+0x2db4], R250 ;  /* 0x002db4fa01007387 */ /* 0x000fe80000100800 */
[----:B------:R-:W-:Y:S04]  /*57f10*/  STL [R1+0x2db0], R251 ;  /* 0x002db0fb01007387 */ /* 0x000fe80000100800 */
[----:B------:R-:W-:Y:S04]  /*57f20*/  LDS R74, [R252+0xa9000] ;  /* 0x0a900000fc4a7984 */ /* 0x000fe80000000800 */
[----:B------:R-:W-:Y:S04]  /*57f30*/  LDS R73, [R0+0xa8000] ;  /* 0x0a80000000497984 */ /* 0x000fe80000000800 */
[----:B------:R-:W-:Y:S04]  /*57f40*/  LDS R75, [R0+0xa9000] ;  /* 0x0a900000004b7984 */ /* 0x000fe80000000800 */
[----:B--2---:R-:W1:Y:S04]  /*57f50*/  LDSM.16.M88.4 R64, [R13+0x80] ;  /* 0x000080000d40783b */ /* 0x004e680000000200 */
[----:B------:R-:W2:Y:S04]  /*57f60*/  LDSM.16.M88.4 R60, [R13+0x2080] ;  /* 0x002080000d3c783b */ /* 0x000ea80000000200 */
[----:B------:R-:W3:Y:S04]  /*57f70*/  LDSM.16.M88.4 R8, [R13+0x4080] ;  /* 0x004080000d08783b */ /* 0x000ee80000000200 */
[----:B------:R-:W4:Y:S04]  /*57f80*/  LDSM.16.M88.4 R4, [R13+0x6080] ;  /* 0x006080000d04783b */ /* 0x000f280000000200 */
        /* <DEDUP_REMOVED lines=11> */
[----:B------:R-:W4:Y:S04]  /*58040*/  LDSM.16.M88.4 R12, [R13+0x1e080] ;  /* 0x01e080000d0c783b */ /* 0x000f280000000200 */
[----:B-1----:R-:W-:Y:S04]  /*58050*/  STL [R1+0x2dc4], R66 ;  /* 0x002dc44201007387 */ /* 0x002fe80000100800 */
[----:B------:R-:W-:Y:S04]  /*58060*/  STL [R1+0x2dc0], R67 ;  /* 0x002dc04301007387 */ /* 0x000fe80000100800 */
[----:B--2---:R-:W-:Y:S04]  /*58070*/  STL [R1+0x2dcc], R62 ;  /* 0x002dcc3e01007387 */ /* 0x004fe80000100800 */
[----:B------:R-:W-:Y:S04]  /*58080*/  STL [R1+0x2dc8], R63 ;  /* 0x002dc83f01007387 */ /* 0x000fe80000100800 */
[----:B---3--:R-:W-:Y:S04]  /*58090*/  STL [R1+0x2dd4], R10 ;  /* 0x002dd40a01007387 */ /* 0x008fe80000100800 */
[----:B------:R-:W-:Y:S04]  /*580a0*/  STL [R1+0x2dd0], R11 ;  /* 0x002dd00b01007387 */ /* 0x000fe80000100800 */
[----:B----4-:R-:W-:Y:S04]  /*580b0*/  STL [R1+0x2ddc], R6 ;  /* 0x002ddc0601007387 */ /* 0x010fe80000100800 */
[----:B------:R-:W-:Y:S04]  /*580c0*/  STL [R1+0x2dd8], R7 ;  /* 0x002dd80701007387 */ /* 0x000fe80000100800 */
[----:B------:R-:W-:Y:S04]  /*580d0*/  STL [R1+0x2de4], R58 ;  /* 0x002de43a01007387 */ /* 0x000fe80000100800 */
[----:B------:R-:W-:Y:S04]  /*580e0*/  STL [R1+0x2de0], R59 ;  /* 0x002de03b01007387 */ /* 0x000fe80000100800 */
[----:B------:R-:W-:Y:S01]  /*580f0*/  STL [R1+0x2dec], R54 ;  /* 0x002dec3601007387 */ /* 0x000fe20000100800 */
[C---:B------:R-:W-:Y:S03]  /*58100*/  HMMA.1688.F32.TF32 R76, R68.reuse, R64, R76 ;  /* 0x00000040444c723c */ /* 0x040fe6000008104c */
        /* <DEDUP_REMOVED lines=21> */
[----:B------:R-:W2:Y:S04]  /*58260*/  LDL.LU R94, [R1+0x15c8] ;  /* 0x0015c800015e7983 */ /* 0x000ea80000300800 */
[----:B------:R-:W2:Y:S04]  /*58270*/  LDL.LU R95, [R1+0x15cc] ;  /* 0x0015cc00015f7983 */ /* 0x000ea80000300800 */
[----:B------:R-:W-:Y:S04]  /*58280*/  STL [R1+0x2d84], R14 ;  /* 0x002d840e01007387 */ /* 0x000fe80000100800 */
[----:B------:R-:W-:Y:S04]  /*58290*/  STL [R1+0x2d50], R15 ;  /* 0x002d500f01007387 */ /* 0x000fe80000100800 */
[----:B------:R-:W3:Y:S04]  /*582a0*/  LDL.LU R88, [R1+0x15b0] ;  /* 0x0015b00001587983 */ /* 0x000ee80000300800 */
[----:B------:R-:W-:Y:S04]  /*582b0*/  STL.64 [R1+0xf0], R76 ;  /* 0x0000f04c01007387 */ /* 0x000fe80000100a00 */
[----:B------:R1:W-:Y:S04]  /*582c0*/  STL.64 [R1+0xf8], R78 ;  /* 0x0000f84e01007387 */ /* 0x0003e80000100a00 */
[----:B------:R-:W3:Y:S04]  /*582d0*/  LDL.LU R89, [R1+0x15b4] ;  /* 0x0015b40001597983 */ /* 0x000ee80000300800 */
[----:B------:R-:W3:Y:S01]  /*582e0*/  LDL.LU R90, [R1+0x15b8] ;  /* 0x0015b800015a7983 */ /* 0x000ee20000300800 */
[----:B-1----:R-:W-:Y:S03]  /*582f0*/  HMMA.1688.F32.TF32 R76, R68, R60, R244 ;  /* 0x0000003c444c723c */ /* 0x002fe600000810f4 */
        /* <DEDUP_REMOVED lines=18> */
[----:B------:R-:W4:Y:S01]  /*58420*/  LDL.LU R78, [R1+0x1588] ;  /* 0x00158800014e7983 */ /* 0x000f220000300800 */
[----:B------:R-:W-:-:S02]  /*58430*/  IMAD.MOV.U32 R6, RZ, RZ, R79 ;  /* 0x000000ffff067224 */ /* 0x000fc400078e004f */
[----:B------:R-:W-:-:S03]  /*58440*/  IMAD.MOV.U32 R79, RZ, RZ, R2 ;  /* 0x000000ffff4f7224 */ /* 0x000fc600078e0002 */
[----:B------:R-:W-:Y:S04]  /*58450*/  STL [R1+0x2e14], R6 ;  /* 0x002e140601007387 */ /* 0x000fe80000100800 */
[----:B------:R-:W-:Y:S04]  /*58460*/  STL [R1+0x2e10], R59 ;  /* 0x002e103b01007387 */ /* 0x000fe80000100800 */
[----:B------:R-:W-:Y:S04]  /*58470*/  STL [R1+0x2e0c], R58 ;  /* 0x002e0c3a01007387 */ /* 0x000fe80000100800 */
[----:B------:R-:W-:Y:S01]  /*58480*/  STL [R1+0x2e08], R55 ;  /* 0x002e083701007387 */ /* 0x000fe20000100800 */
[C---:B--2---:R-:W-:Y:S08]  /*58490*/  HMMA.1688.F32.TF32 R92, R68.reuse, R8, R92 ;  /* 0x00000008445c723c */ /* 0x044ff0000008105c */
[C---:B---3--:R-:W-:Y:S11]  /*584a0*/  HMMA.1688.F32.TF32 R88, R68.reuse, R4, R88 ;  /* 0x000000044458723c */ /* 0x048ff60000081058 */
[----:B------:R-:W-:Y:S05]  /*584b0*/  @!UPT UIADD3 URZ, URZ, URZ, URZ ;  /* 0x0000003f3f3ff290 */ /* 0x000fea000fffe03f */
[----:B------:R-:W-:Y:S01]  /*584c0*/  IMAD.MOV.U32 R248, RZ, RZ, R95 ;  /* 0x000000fffff87224 */ /* 0x000fe200078e005f */
[----:B------:R-:W-:Y:S01]  /*584d0*/  MOV R67, R94 ;  /* 0x0000005e00437202 */ /* 0x000fe20000000f00 */
[C---:B----4-:R-:W-:Y:S01]  /*584e0*/  HMMA.1688.F32.TF32 R84, R68.reuse, R56, R84 ;  /* 0x000000384454723c */ /* 0x050fe20000081054 */
[----:B------:R-:W-:Y:S02]  /*584f0*/  IMAD.MOV.U32 R66, RZ, RZ, R93 ;  /* 0x000000ffff427224 */ /* 0x000fe400078e005d */
[----:B------:R-:W-:Y:S01]  /*58500*/  IMAD.MOV.U32 R63, RZ, RZ, R92 ;  /* 0x000000ffff3f7224 */ /* 0x000fe200078e005c */
[----:B------:R-:W-:Y:S02]  /*58510*/  STL [R1+0x2e24], R248 ;  /* 0x002e24f801007387 */ /* 0x000fe40000100800 */
[----:B------:R-:W-:Y:S02]  /*58520*/  IMAD.MOV.U32 R10, RZ, RZ, R89 ;  /* 0x000000ffff0a7224 */ /* 0x000fe400078e0059 */
[----:B------:R-:W-:Y:S01]  /*58530*/  STL [R1+0x2e20], R67 ;  /* 0x002e204301007387 */ /* 0x000fe20000100800 */
[----:B------:R-:W-:Y:S01]  /*58540*/  IMAD.MOV.U32 R7, RZ, RZ, R88 ;  /* 0x000000ffff077224 */ /* 0x000fe200078e0058 */
[----:B------:R-:W-:Y:S02]  /*58550*/  HMMA.1688.F32.TF32 R76, R68, R48, R76 ;  /* 0x00000030444c723c */ /* 0x000fe4000008104c */
[----:B------:R-:W-:Y:S11]  /*58560*/  STL [R1+0x2e1c], R66 ;  /* 0x002e1c4201007387 */ /* 0x000ff60000100800 */
[----:B------:R-:W-:Y:S01]  /*58570*/  @!UPT UIADD3 URZ, URZ, URZ, URZ ;  /* 0x0000003f3f3ff290 */ /* 0x000fe2000fffe03f */
[----:B------:R-:W-:Y:S01]  /*58580*/  IMAD.MOV.U32 R47, RZ, RZ, R84 ;  /* 0x000000ffff2f7224 */ /* 0x000fe200078e0054 */
[----:B------:R-:W-:Y:S01]  /*58590*/  STL [R1+0x2e18], R63 ;  /* 0x002e183f01007387 */ /* 0x000fe20000100800 */
[----:B------:R-:W-:-:S03]  /*585a0*/  IMAD.MOV.U32 R50, RZ, RZ, R85 ;  /* 0x000000ffff327224 */ /* 0x000fc600078e0055 */
[----:B------:R1:W-:Y:S01]  /*585b0*/  STL [R1+0x2e2c], R10 ;  /* 0x002e2c0a01007387 */ /* 0x0003e20000100800 */
[----:B------:R-:W-:Y:S02]  /*585c0*/  IMAD.MOV.U32 R51, RZ, RZ, R86 ;  /* 0x000000ffff337224 */ /* 0x000fe400078e0056 */
[----:B------:R-:W-:Y:S01]  /*585d0*/  IMAD.MOV.U32 R54, RZ, RZ, R87 ;  /* 0x000000ffff367224 */ /* 0x000fe200078e0057 */
[----:B-1----:R-:W2:Y:S01]  /*585e0*/  LDL R10, [R1+0x854] ;  /* 0x00085400010a7983 */ /* 0x002ea20000100800 */
[----:B------:R-:W-:Y:S02]  /*585f0*/  IMAD.MOV.U32 R249, RZ, RZ, R76 ;  /* 0x000000fffff97224 */ /* 0x000fe400078e004c */
[----:B------:R-:W-:Y:S02]  /*58600*/  IMAD.MOV.U32 R250, RZ, RZ, R77 ;  /* 0x000000fffffa7224 */ /* 0x000fe400078e004d */
[----:B------:R-:W-:Y:S02]  /*58610*/  IMAD.MOV.U32 R251, RZ, RZ, R78 ;  /* 0x000000fffffb7224 */ /* 0x000fe400078e004e */
[----:B------:R-:W-:-:S02]  /*58620*/  IMAD.MOV.U32 R2, RZ, RZ, R79 ;  /* 0x000000ffff027224 */ /* 0x000fc400078e004f */
[----:B------:R-:W-:Y:S01]  /*58630*/  HMMA.1688.F32.TF32 R76, R68, R44, R244 ;  /* 0x0000002c444c723c */ /* 0x000fe200000810f4 */
[----:B------:R1:W-:Y:S04]  /*58640*/  STL [R1+0x2e28], R7 ;  /* 0x002e280701007387 */ /* 0x0003e80000100800 */
[----:B------:R-:W3:Y:S04]  /*58650*/  LDL.LU R84, [R1+0x14b0] ;  /* 0x0014b00001547983 */ /* 0x000ee80000300800 */
[----:B------:R-:W3:Y:S01]  /*58660*/  LDL.LU R85, [R1+0x14b4] ;  /* 0x0014b40001557983 */ /* 0x000ee20000300800 */
[----:B------:R-:W-:-:S03]  /*58670*/  IMAD.MOV.U32 R11, RZ, RZ, R90 ;  /* 0x000000ffff0b7224 */ /* 0x000fc600078e005a */
[----:B------:R-:W3:Y:S01]  /*58680*/  LDL.LU R86, [R1+0x14b8] ;  /* 0x0014b80001567983 */ /* 0x000ee20000300800 */
[----:B------:R-:W-:-:S03]  /*58690*/  IMAD.MOV.U32 R62, RZ, RZ, R91 ;  /* 0x000000ffff3e7224 */ /* 0x000fc600078e005b */
[----:B------:R-:W3:Y:S04]  /*586a0*/  LDL.LU R87, [R1+0x14bc] ;  /* 0x0014bc0001577983 */ /* 0x000ee80000300800 */
[----:B------:R-:W4:Y:S04]  /*586b0*/  LDL.LU R88, [R1+0x14c0] ;  /* 0x0014c00001587983 */ /* 0x000f280000300800 */
[----:B------:R-:W4:Y:S04]  /*586c0*/  LDL.LU R89, [R1+0x14c4] ;  /* 0x0014c40001597983 */ /* 0x000f280000300800 */
[----:B------:R-:W4:Y:S04]  /*586d0*/  LDL.LU R90, [R1+0x14c8] ;  /* 0x0014c800015a7983 */ /* 0x000f280000300800 */
[----:B------:R-:W4:Y:S01]  /*586e0*/  LDL.LU R91, [R1+0x14cc] ;  /* 0x0014cc00015b7983 */ /* 0x000f220000300800 */
        /* <DEDUP_REMOVED lines=53> */
[----:B--2---:R-:W-:Y:S04]  /*58a40*/  LDS R196, [R10+0xa8200] ;  /* 0x0a8200000ac47984 */ /* 0x004fe80000000800 */
[----:B------:R-:W-:Y:S01]  /*58a50*/  LDS R198, [R10+0xa9200] ;  /* 0x0a9200000ac67984 */ /* 0x000fe20000000800 */
[C---:B---3--:R-:W-:Y:S08]  /*58a60*/  HMMA.1688.F32.TF32 R116, R68.reuse, R40, R116 ;  /* 0x000000284474723c */ /* 0x048ff00000081074 */
[C---:B----4-:R-:W-:Y:S11]  /*58a70*/  HMMA.1688.F32.TF32 R120, R68.reuse, R36, R112 ;  /* 0x000000244478723c */ /* 0x050ff60000081070 */
[----:B------:R-:W-:Y:S05]  /*58a80*/  @!UPT UIADD3 URZ, URZ, URZ, URZ ;  /* 0x0000003f3f3ff290 */ /* 0x000fea000fffe03f */
[----:B-1----:R-:W-:Y:S02]  /*58a90*/  IMAD.MOV.U32 R7, RZ, RZ, R116 ;  /* 0x000000ffff077224 */ /* 0x002fe400078e0074 */
[----:B------:R-:W-:Y:S02]  /*58aa0*/  IMAD.MOV.U32 R248, RZ, RZ, R117 ;  /* 0x000000fffff87224 */ /* 0x000fe400078e0075 */
[----:B------:R-:W-:Y:S02]  /*58ab0*/  IMAD.MOV.U32 R67, RZ, RZ, R118 ;  /* 0x000000ffff437224 */ /* 0x000fe400078e0076 */
[----:B------:R-:W-:Y:S02]  /*58ac0*/  IMAD.MOV.U32 R66, RZ, RZ, R119 ;  /* 0x000000ffff427224 */ /* 0x000fe400078e0077 */
[C---:B------:R-:W-:Y:S08]  /*58ad0*/  HMMA.1688.F32.TF32 R116, R68.reuse, R32, R80 ;  /* 0x000000204474723c */ /* 0x040ff00000081050 */
[C---:B------:R-:W-:Y:S08]  /*58ae0*/  HMMA.1688.F32.TF32 R112, R68.reuse, R28, R76 ;  /* 0x0000001c4470723c */ /* 0x040ff0000008104c */
[C---:B------:R-:W-:Y:S01]  /*58af0*/  HMMA.1688.F32.TF32 R80, R68.reuse, R24, R244 ;  /* 0x000000184450723c */ /* 0x040fe200000810f4 */
        /* <DEDUP_REMOVED lines=16> */
[----:B------:R-:W2:Y:S04]  /*58c00*/  LDL.LU R244, [R1+0x1480] ;  /* 0x0014800001f47983 */ /* 0x000ea80000300800 */
[----:B------:R-:W2:Y:S04]  /*58c10*/  LDL.LU R245, [R1+0x1484] ;  /* 0x0014840001f57983 */ /* 0x000ea80000300800 */
[----:B------:R-:W2:Y:S04]  /*58c20*/  LDL.LU R246, [R1+0x1488] ;  /* 0x0014880001f67983 */ /* 0x000ea80000300800 */
[----:B------:R-:W2:Y:S01]  /*58c30*/  LDL.LU R247, [R1+0x148c] ;  /* 0x00148c0001f77983 */ /* 0x000ea20000300800 */
[C---:B------:R-:W-:Y:S08]  /*58c40*/  HMMA.1688.F32.TF32 R112, R68.reuse, R20, R236 ;  /* 0x000000144470723c */ /* 0x040ff000000810ec */
[C---:B------:R-:W-:Y:S08]  /*58c50*/  HMMA.1688.F32.TF32 R108, R68.reuse, R16, R108 ;  /* 0x00000010446c723c */ /* 0x040ff0000008106c */
[----:B------:R-:W-:Y:S01]  /*58c60*/  HMMA.1688.F32.TF32 R104, R68, R12, R104 ;  /* 0x0000000c4468723c */ /* 0x000fe20000081068 */
[----:B------:R-:W-:Y:S04]  /*58c70*/  LDS R68, [R10+0xa8080] ;  /* 0x0a8080000a447984 */ /* 0x000fe80000000800 */
[----:B------:R-:W-:Y:S03]  /*58c80*/  LDS R70, [R10+0xa9080] ;  /* 0x0a9080000a467984 */ /* 0x000fe60000000800 */
        /* <DEDUP_REMOVED lines=9> */
[----:B------:R-:W-:Y:S04]  /*58d20*/  STL.64 [R1], R104 ;  /* 0x0000006801007387 */ /* 0x000fe80000100a00 */
[----:B------:R-:W-:Y:S04]  /*58d30*/  STL.64 [R1+0x8], R106 ;  /* 0x0000086a01007387 */ /* 0x000fe80000100a00 */
[----:B------:R-:W-:Y:S04]  /*58d40*/  STL.64 [R1+0x1f0], R100 ;  /* 0x0001f06401007387 */ /* 0x000fe80000100a00 */
[----:B------:R-:W-:Y:S04]  /*58d50*/  STL.64 [R1+0x1f8], R102 ;  /* 0x0001f86601007387 */ /* 0x000fe80000100a00 */
[----:B------:R1:W-:Y:S04]  /*58d60*/  STL.64 [R1+0x1e0], R96 ;  /* 0x0001e06001007387 */ /* 0x0003e80000100a00 */
[----:B------:R1:W-:Y:S04]  /*58d70*/  STL.64 [R1+0x1e8], R98 ;  /* 0x0001e86201007387 */ /* 0x0003e80000100a00 */
[----:B------:R1:W-:Y:S04]  /*58d80*/  STL.64 [R1+0x1d0], R92 ;  /* 0x0001d05c01007387 */ /* 0x0003e80000100a00 */
[----:B------:R1:W-:Y:S04]  /*58d90*/  STL.64 [R1+0x1d8], R94 ;  /* 0x0001d85e01007387 */ /* 0x0003e80000100a00 */
[----:B-1----:R-:W3:Y:S04]  /*58da0*/  LDL.LU R96, [R1+0x1460] ;  /* 0x0014600001607983 */ /* 0x002ee80000300800 */
[----:B------:R1:W-:Y:S04]  /*58db0*/  STL.64 [R1+0x1c0], R88 ;  /* 0x0001c05801007387 */ /* 0x0003e80000100a00 */
        /* <DEDUP_REMOVED lines=18> */
[----:B------:R-:W-:Y:S04]  /*58ee0*/  LDS R69, [R3+0xa8080] ;  /* 0x0a80800003457984 */ /* 0x000fe80000000800 */
[----:B------:R-:W1:Y:S01]  /*58ef0*/  LDS R71, [R3+0xa9080] ;  /* 0x0a90800003477984 */ /* 0x000e620000000800 */
[C---:B----4-:R-:W-:Y:S08]  /*58f00*/  HMMA.1688.F32.TF32 R84, R72.reuse, R52, R80 ;  /* 0x000000344854723c */ /* 0x050ff00000081050 */
[C---:B--2---:R-:W-:Y:S08]  /*58f10*/  HMMA.1688.F32.TF32 R80, R72.reuse, R48, R76 ;  /* 0x000000304850723c */ /* 0x044ff0000008104c */
[----:B------:R-:W-:Y:S07]  /*58f20*/  HMMA.1688.F32.TF32 R76, R72, R44, R244 ;  /* 0x0000002c484c723c */ /* 0x000fee00000810f4 */
[----:B------:R2:W-:Y:S04]  /*58f30*/  STL.64 [R1+0x1a0], R84 ;  /* 0x0001a05401007387 */ /* 0x0005e80000100a00 */
[----:B------:R4:W-:Y:S04]  /*58f40*/  STL.64 [R1+0x1a8], R86 ;  /* 0x0001a85601007387 */ /* 0x0009e80000100a00 */
[----:B------:R1:W-:Y:S04]  /*58f50*/  STL.64 [R1+0x190], R80 ;  /* 0x0001905001007387 */ /* 0x0003e80000100a00 */
[----:B------:R1:W-:Y:S04]  /*58f60*/  STL.64 [R1+0x198], R82 ;  /* 0x0001985201007387 */ /* 0x0003e80000100a00 */
[----:B------:R1:W-:Y:S04]  /*58f70*/  STL.64 [R1+0x180], R76 ;  /* 0x0001804c01007387 */ /* 0x0003e80000100a00 */
[----:B--2---:R-:W2:Y:S04]  /*58f80*/  LDL.LU R84, [R1+0x1430] ;  /* 0x0014300001547983 */ /* 0x004ea80000300800 */
[----:B------:R-:W2:Y:S04]  /*58f90*/  LDL.LU R85, [R1+0x1434] ;  /* 0x0014340001557983 */ /* 0x000ea80000300800 */
[----:B----4-:R-:W2:Y:S04]  /*58fa0*/  LDL.LU R86, [R1+0x1438] ;  /* 0x0014380001567983 */ /* 0x010ea80000300800 */
[----:B------:R-:W2:Y:S04]  /*58fb0*/  LDL.LU R87, [R1+0x143c] ;  /* 0x00143c0001577983 */ /* 0x000ea80000300800 */
[----:B-1----:R-:W4:Y:S04]  /*58fc0*/  LDL.LU R80, [R1+0x1420] ;  /* 0x0014200001507983 */ /* 0x002f280000300800 */
        /* <DEDUP_REMOVED lines=13> */
[----:B------:R-:W-:Y:S04]  /*590a0*/  STL [R1+0x2d8c], R22 ;  /* 0x002d8c1601007387 */ /* 0x000fe80000100800 */
[----:B------:R1:W-:Y:S01]  /*590b0*/  STL [R1+0x2d88], R14 ;  /* 0x002d880e01007387 */ /* 0x0003e20000100800 */
[C---:B---3--:R-:W-:Y:S08]  /*590c0*/  HMMA.1688.F32.TF32 R96, R72.reuse, R36, R96 ;  /* 0x000000244860723c */ /* 0x048ff00000081060 */
[C---:B------:R-:W-:Y:S08]  /*590d0*/  HMMA.1688.F32.TF32 R100, R72.reuse, R40, R100 ;  /* 0x000000284864723c */ /* 0x040ff00000081064 */
[C---:B------:R-:W-:Y:S08]  /*590e0*/  HMMA.1688.F32.TF32 R92, R72.reuse, R32, R92 ;  /* 0x00000020485c723c */ /* 0x040ff0000008105c */
[----:B------:R-:W-:Y:S01]  /*590f0*/  HMMA.1688.F32.TF32 R88, R72, R28, R88 ;  /* 0x0000001c4858723c */ /* 0x000fe20000081058 */
[----:B-1----:R-:W-:Y:S01]  /*59100*/  IMAD.MOV.U32 R14, RZ, RZ, R99 ;  /* 0x000000ffff0e7224 */ /* 0x002fe200078e0063 */
[----:B------:R-:W-:-:S05]  /*59110*/  MOV R22, R98 ;  /* 0x0000006200167202 */ /* 0x000fca0000000f00 */
[----:B------:R-:W-:Y:S04]  /*59120*/  STL.64 [R1+0x170], R100 ;  /* 0x0001706401007387 */ /* 0x000fe80000100a00 */
[----:B------:R-:W-:Y:S04]  /*59130*/  STL.64 [R1+0x178], R102 ;  /* 0x0001786601007387 */ /* 0x000fe80000100a00 */
[----:B------:R-:W-:Y:S04]  /*59140*/  STL.64 [R1+0x160], R96 ;  /* 0x0001606001007387 */ /* 0x000fe80000100a00 */
[----:B------:R-:W-:Y:S04]  /*59150*/  STL [R1+0x2d94], R14 ;  /* 0x002d940e01007387 */ /* 0x000fe80000100800 */
[----:B------:R1:W-:Y:S01]  /*59160*/  STL [R1+0x2d90], R22 ;  /* 0x002d901601007387 */ /* 0x0003e20000100800 */
        /* <DEDUP_REMOVED lines=8> */
[----:B------:R1:W-:Y:S04]  /*591f0*/  STL [R1+0x2d9c], R38 ;  /* 0x002d9c2601007387 */ /* 0x0003e80000100800 */
[----:B------:R1:W-:Y:S01]  /*59200*/  STL [R1+0x2d98], R26 ;  /* 0x002d981a01007387 */ /* 0x0003e20000100800 */
[C---:B--2---:R-:W-:Y:S08]  /*59210*/  HMMA.1688.F32.TF32 R84, R72.reuse, R24, R84 ;  /* 0x000000184854723c */ /* 0x044ff00000081054 */
[C---:B----4-:R-:W-:Y:S08]  /*59220*/  HMMA.1688.F32.TF32 R80, R72.reuse, R20, R80 ;  /* 0x000000144850723c */ /* 0x050ff00000081050 */
[----:B------:R-:W-:Y:S08]  /*59230*/  HMMA.1688.F32.TF32 R76, R72, R16, R76 ;  /* 0x00000010484c723c */ /* 0x000ff0000008104c */
[----:B-1----:R-:W-:-:S02]  /*59240*/  IMAD.MOV.U32 R22, RZ, RZ, R87 ;  /* 0x000000ffff167224 */ /* 0x002fc400078e0057 */
[----:B------:R-:W-:Y:S01]  /*59250*/  IMAD.MOV.U32 R14, RZ, RZ, R86 ;  /* 0x000000ffff0e7224 */ /* 0x000fe200078e0056 */
[----:B------:R1:W-:Y:S04]  /*59260*/  STL.64 [R1+0x130], R84 ;  /* 0x0001305401007387 */ /* 0x0003e80000100a00 */
[----:B------:R2:W-:Y:S04]  /*59270*/  STL [R1+0x2dac], R22 ;  /* 0x002dac1601007387 */ /* 0x0005e80000100800 */
[----:B------:R4:W-:Y:S01]  /*59280*/  STL [R1+0x2da8], R14 ;  /* 0x002da80e01007387 */ /* 0x0009e20000100800 */
[----:B------:R-:W-:Y:S01]  /*59290*/  HMMA.1688.F32.TF32 R72, R72, R12, R244 ;  /* 0x0000000c4848723c */ /* 0x000fe200000810f4 */
[----:B---3--:R-:W-:-:S02]  /*592a0*/  IMAD.MOV.U32 R27, RZ, RZ, R80 ;  /* 0x000000ffff1b7224 */ /* 0x008fc400078e0050 */
[----:B------:R3:W-:Y:S04]  /*592b0*/  STL.64 [R1+0x110], R76 ;  /* 0x0001104c01007387 */ /* 0x0007e80000100a00 */
        /* <DEDUP_REMOVED lines=77> */
[----:B------:R-:W3:Y:S01]  /*59790*/  LDL.LU R86, [R1+0x1318] ;  /* 0x0013180001567983 */ /* 0x000ee20000300800 */
[----:B--2---:R-:W-:-:S03]  /*597a0*/  IMAD.MOV.U32 R22, RZ, RZ, R78 ;  /* 0x000000ffff167224 */ /* 0x004fc600078e004e */
[----:B------:R-:W2:Y:S01]  /*597b0*/  LDL.LU R87, [R1+0x131c] ;  /* 0x00131c0001577983 */ /* 0x000ea20000300800 */
[----:B----4-:R-:W-:-:S03]  /*597c0*/  IMAD.MOV.U32 R14, RZ, RZ, R79 ;  /* 0x000000ffff0e7224 */ /* 0x010fc600078e004f */
[----:B---3--:R-:W3:Y:S04]  /*597d0*/  LDL.LU R76, [R1+0x12f0] ;  /* 0x0012f000014c7983 */ /* 0x008ee80000300800 */
[----:B------:R-:W3:Y:S04]  /*597e0*/  LDL.LU R77, [R1+0x12f4] ;  /* 0x0012f400014d7983 */ /* 0x000ee80000300800 */
[----:B------:R-:W3:Y:S04]  /*597f0*/  LDL.LU R78, [R1+0x12f8] ;  /* 0x0012f800014e7983 */ /* 0x000ee80000300800 */
[----:B------:R-:W3:Y:S01]  /*59800*/  LDL.LU R79, [R1+0x12fc] ;  /* 0x0012fc00014f7983 */ /* 0x000ee20000300800 */
[----:B------:R-:W-:-:S02]  /*59810*/  IMAD.MOV.U32 R30, RZ, RZ, R72 ;  /* 0x000000ffff1e7224 */ /* 0x000fc400078e0048 */
[----:B------:R-:W-:Y:S01]  /*59820*/  IMAD.MOV.U32 R31, RZ, RZ, R73 ;  /* 0x000000ffff1f7224 */ /* 0x000fe200078e0049 */
[----:B------:R-:W-:Y:S01]  /*59830*/  LDS R72, [R252+0xa8080] ;  /* 0x0a808000fc487984 */ /* 0x000fe20000000800 */
[----:B------:R-:W-:Y:S02]  /*59840*/  IMAD.MOV.U32 R34, RZ, RZ, R74 ;  /* 0x000000ffff227224 */ /* 0x000fe400078e004a */
[----:B------:R-:W-:Y:S01]  /*59850*/  IMAD.MOV.U32 R35, RZ, RZ, R75 ;  /* 0x000000ffff237224 */ /* 0x000fe200078e004b */
[----:B------:R-:W-:Y:S04]  /*59860*/  LDS R74, [R252+0xa9080] ;  /* 0x0a908000fc4a7984 */ /* 0x000fe80000000800 */
[----:B------:R-:W-:Y:S04]  /*59870*/  LDS R73, [R0+0xa8080] ;  /* 0x0a80800000497984 */ /* 0x000fe80000000800 */
[----:B------:R-:W2:Y:S01]  /*59880*/  LDS R75, [R0+0xa9080] ;  /* 0x0a908000004b7984 */ /* 0x000ea20000000800 */
[C---:B------:R-:W-:Y:S08]  /*59890*/  HMMA.1688.F32.TF32 R88, R68.reuse, R12, R88 ;  /* 0x0000000c4458723c */ /* 0x040ff00000081058 */
[C---:B------:R-:W-:Y:S08]  /*598a0*/  HMMA.1688.F32.TF32 R96, R68.reuse, R20, R96 ;  /* 0x000000144460723c */ /* 0x040ff00000081060 */
[C---:B------:R-:W-:Y:S08]  /*598b0*/  HMMA.1688.F32.TF32 R100, R68.reuse, R24, R100 ;  /* 0x000000184464723c */ /* 0x040ff00000081064 */
[C---:B------:R-:W-:Y:S08]  /*598c0*/  HMMA.1688.F32.TF32 R104, R68.reuse, R28, R104 ;  /* 0x0000001c4468723c */ /* 0x040ff00000081068 */
[C---:B------:R-:W-:Y:S11]  /*598d0*/  HMMA.1688.F32.TF32 R144, R68.reuse, R64, R144 ;  /* 0x000000404490723c */ /* 0x040ff60000081090 */
        /* <DEDUP_REMOVED lines=48> */
[----:B------:R-:W-:Y:S04]  /*59be0*/  LDS R68, [R10+0xa8100] ;  /* 0x0a8100000a447984 */ /* 0x000fe80000000800 */
[----:B------:R-:W-:Y:S01]  /*59bf0*/  LDS R70, [R10+0xa9100] ;  /* 0x0a9100000a467984 */ /* 0x000fe20000000800 */
[C---:B-1----:R-:W-:Y:S03]  /*59c00*/  HMMA.1688.F32.TF32 R88, R72.reuse, R60, R80 ;  /* 0x0000003c4858723c */ /* 0x042fe60000081050 */
[----:B------:R-:W-:Y:S04]  /*59c10*/  LDS R69, [R3+0xa8100] ;  /* 0x0a81000003457984 */ /* 0x000fe80000000800 */
[----:B------:R-:W1:Y:S01]  /*59c20*/  LDS R71, [R3+0xa9100] ;  /* 0x0a91000003477984 */ /* 0x000e620000000800 */
[C---:B---3--:R-:W-:Y:S08]  /*59c30*/  HMMA.1688.F32.TF32 R84, R72.reuse, R8, R76 ;  /* 0x000000084854723c */ /* 0x048ff0000008104c */
[-C--:B------:R-:W-:Y:S01]  /*59c40*/  HMMA.1688.F32.TF32 R80, R72, R4.reuse, R244 ;  /* 0x000000044850723c */ /* 0x080fe200000810f4 */
        /* <DEDUP_REMOVED lines=181> */
[-C--:B------:R-:W-:Y:S01]  /*5a7a0*/  HMMA.1688.F32.TF32 R80, R68, R16.reuse, R244 ;  /* 0x000000104450723c */ /* 0x080fe200000810f4 */
        /* <DEDUP_REMOVED lines=113> */
[----:B---3--:R-:W-:Y:S01]  /*5aec0*/  HMMA.1688.F32.TF32 R156, R68, R12, R156 ;  /* 0x0000000c449c723c */ /* 0x008fe2000008109c */
[----:B------:R-:W-:Y:S04]  /*5aed0*/  LDS R68, [R10+0xa8180] ;  /* 0x0a8180000a447984 */ /* 0x000fe80000000800 */
[----:B------:R-:W-:Y:S04]  /*5aee0*/  LDS R70, [R10+0xa9180] ;  /* 0x0a9180000a467984 */ /* 0x000fe80000000800 */
[----:B------:R-:W-:Y:S04]  /*5aef0*/  LDS R69, [R3+0xa8180] ;  /* 0x0a81800003457984 */ /* 0x000fe80000000800 */
[----:B------:R-:W1:Y:S10]  /*5af00*/  LDS R71, [R3+0xa9180] ;  /* 0x0a91800003477984 */ /* 0x000e740000000800 */
[----:B------:R-:W-:Y:S04]  /*5af10*/  STL.64 [R1+0x2a0], R156 ;  /* 0x0002a09c01007387 */ /* 0x000fe80000100a00 */
[----:B------:R4:W-:Y:S02]  /*5af20*/  STL.64 [R1+0x2a8], R158 ;  /* 0x0002a89e01007387 */ /* 0x0009e40000100a00 */
        /* <DEDUP_REMOVED lines=39> */
[C---:B-1----:R-:W-:Y:S03]  /*5b1a0*/  HMMA.1688.F32.TF32 R92, R68.reuse, R64, R92 ;  /* 0x00000040445c723c */ /* 0x042fe6000008105c */
[----:B------:R-:W-:Y:S04]  /*5b1b0*/  STL.64 [R1+0x3d8], R110 ;  /* 0x0003d86e01007387 */ /* 0x000fe80000100a00 */
[----:B------:R-:W-:Y:S01]  /*5b1c0*/  STL.64 [R1+0x3c0], R104 ;  /* 0x0003c06801007387 */ /* 0x000fe20000100a00 */
[C---:B------:R-:W-:Y:S03]  /*5b1d0*/  HMMA.1688.F32.TF32 R88, R68.reuse, R60, R88 ;  /* 0x0000003c4458723c */ /* 0x040fe60000081058 */
[----:B------:R-:W-:Y:S04]  /*5b1e0*/  STL.64 [R1+0x3c8], R106 ;  /* 0x0003c86a01007387 */ /* 0x000fe80000100a00 */
[----:B------:R-:W-:Y:S04]  /*5b1f0*/  STL.64 [R1+0x3b0], R100 ;  /* 0x0003b06401007387 */ /* 0x000fe80000100a00 */
        /* <DEDUP_REMOVED lines=8> */
[----:B------:R-:W-:Y:S04]  /*5b280*/  STL.64 [R1+0x3a8], R94 ;  /* 0x0003a85e01007387 */ /* 0x000fe80000100a00 */
[----:B------:R-:W-:Y:S01]  /*5b290*/  STL.64 [R1+0x390], R88 ;  /* 0x0003905801007387 */ /* 0x000fe20000100a00 */
[C---:B------:R-:W-:Y:S03]  /*5b2a0*/  HMMA.1688.F32.TF32 R76, R68.reuse, R56, R76 ;  /* 0x00000038444c723c */ /* 0x040fe6000008104c */
[----:B------:R-:W-:Y:S04]  /*5b2b0*/  STL.64 [R1+0x398], R90 ;  /* 0x0003985a01007387 */ /* 0x000fe80000100a00 */
[----:B------:R-:W-:Y:S04]  /*5b2c0*/  LDS R133, [R0+0xa8180] ;  /* 0x0a81800000857984 */ /* 0x000fe80000000800 */
[----:B------:R-:W1:Y:S04]  /*5b2d0*/  LDS R135, [R0+0xa9180] ;  /* 0x0a91800000877984 */ /* 0x000e680000000800 */
[----:B------:R-:W-:Y:S04]  /*5b2e0*/  STL.64 [R1+0x380], R72 ;  /* 0x0003804801007387 */ /* 0x000fe80000100a00 */
[----:B------:R2:W-:Y:S02]  /*5b2f0*/  STL.64 [R1+0x388], R74 ;  /* 0x0003884a01007387 */ /* 0x0005e40000100a00 */
[C---:B--2---:R-:W-:Y:S02]  /*5b300*/  HMMA.1688.F32.TF32 R72, R68.reuse, R52, R244 ;  /* 0x000000344448723c */ /* 0x044fe400000810f4 */
[----:B------:R-:W-:Y:S04]  /*5b310*/  STL.64 [R1+0x370], R80 ;  /* 0x0003705001007387 */ /* 0x000fe80000100a00 */
[----:B------:R-:W-:Y:S04]  /*5b320*/  STL.64 [R1+0x378], R82 ;  /* 0x0003785201007387 */ /* 0x000fe80000100a00 */
[----:B------:R-:W2:Y:S04]  /*5b330*/  LDL.LU R244, [R1+0xf60] ;  /* 0x000f600001f47983 */ /* 0x000ea80000300800 */
[----:B------:R3:W-:Y:S04]  /*5b340*/  STL.64 [R1+0x360], R76 ;  /* 0x0003604c01007387 */ /* 0x0007e80000100a00 */
[----:B------:R4:W-:Y:S05]  /*5b350*/  STL.64 [R1+0x368], R78 ;  /* 0x0003684e01007387 */ /* 0x0009ea0000100a00 */
[----:B------:R-:W-:Y:S04]  /*5b360*/  STL.64 [R1+0x350], R72 ;  /* 0x0003504801007387 */ /* 0x000fe80000100a00 */
        /* <DEDUP_REMOVED lines=59> */
[----:B------:R-:W4:Y:S01]  /*5b720*/  LDL.LU R91, [R1+0xf1c] ;  /* 0x000f1c00015b7983 */ /* 0x000f220000300800 */
[C---:B--2---:R-:W-:Y:S08]  /*5b730*/  HMMA.1688.F32.TF32 R244, R68.reuse, R16, R244 ;  /* 0x0000001044f4723c */ /* 0x044ff000000810f4 */
[C---:B------:R-:W-:Y:S08]  /*5b740*/  HMMA.1688.F32.TF32 R108, R68.reuse, R28, R108 ;  /* 0x0000001c446c723c */ /* 0x040ff0000008106c */
[C---:B-1----:R-:W-:Y:S08]  /*5b750*/  HMMA.1688.F32.TF32 R72, R68.reuse, R44, R120 ;  /* 0x0000002c4448723c */ /* 0x042ff00000081078 */
[C---:B------:R-:W-:Y:S08]  /*5b760*/  HMMA.1688.F32.TF32 R124, R68.reuse, R48, R124 ;  /* 0x00000030447c723c */ /* 0x040ff0000008107c */
        /* <DEDUP_REMOVED lines=8> */
[----:B------:R-:W-:Y:S02]  /*5b7f0*/  STL.64 [R1+0x328], R118 ;  /* 0x0003287601007387 */ /* 0x000fe40000100a00 */
[C---:B------:R-:W-:Y:S02]  /*5b800*/  HMMA.1688.F32.TF32 R104, R68.reuse, R24, R104 ;  /* 0x000000184468723c */ /* 0x040fe40000081068 */
[----:B------:R-:W-:Y:S04]  /*5b810*/  STL.64 [R1+0x310], R112 ;  /* 0x0003107001007387 */ /* 0x000fe80000100a00 */
[----:B------:R-:W-:Y:S09]  /*5b820*/  STL.64 [R1+0x318], R114 ;  /* 0x0003187201007387 */ /* 0x000ff20000100a00 */
[----:B------:R-:W-:Y:S04]  /*5b830*/  STL.64 [R1+0x300], R72 ;  /* 0x0003004801007387 */ /* 0x000fe80000100a00 */
[----:B------:R1:W-:Y:S02]  /*5b840*/  STL.64 [R1+0x308], R74 ;  /* 0x0003084a01007387 */ /* 0x0003e40000100a00 */
[C---:B-1----:R-:W-:Y:S02]  /*5b850*/  HMMA.1688.F32.TF32 R72, R68.reuse, R20, R100 ;  /* 0x000000144448723c */ /* 0x042fe40000081064 */
[----:B------:R-:W-:Y:S04]  /*5b860*/  STL.64 [R1+0x2f0], R108 ;  /* 0x0002f06c01007387 */ /* 0x000fe80000100a00 */
[----:B------:R-:W-:Y:S04]  /*5b870*/  STL.64 [R1+0x2f8], R110 ;  /* 0x0002f86e01007387 */ /* 0x000fe80000100a00 */
[----:B------:R-:W-:Y:S01]  /*5b880*/  STL.64 [R1+0x2e0], R104 ;  /* 0x0002e06801007387 */ /* 0x000fe20000100a00 */
[----:B------:R-:W-:Y:S03]  /*5b890*/  HMMA.1688.F32.TF32 R68, R68, R12, R96 ;  /* 0x0000000c4444723c */ /* 0x000fe60000081060 */
[----:B------:R-:W-:Y:S04]  /*5b8a0*/  STL.64 [R1+0x2e8], R106 ;  /* 0x0002e86a01007387 */ /* 0x000fe80000100a00 */
[----:B------:R-:W-:Y:S01]  /*5b8b0*/  STL.64 [R1+0x2ba8], R246 ;  /* 0x002ba8f601007387 */ /* 0x000fe20000100a00 */
[C---:B---3--:R-:W-:Y:S04]  /*5b8c0*/  HMMA.1688.F32.TF32 R76, R132.reuse, R60, R76 ;  /* 0x0000003c844c723c */ /* 0x048fe8000008104c */
[----:B------:R-:W-:Y:S04]  /*5b8d0*/  STL.64 [R1+0x2d0], R72 ;  /* 0x0002d04801007387 */ /* 0x000fe80000100a00 */
[----:B------:R4:W-:Y:S01]  /*5b8e0*/  STL.64 [R1+0x2d8], R74 ;  /* 0x0002d84a01007387 */ /* 0x0009e20000100a00 */
[C---:B------:R-:W-:Y:S08]  /*5b8f0*/  HMMA.1688.F32.TF32 R80, R132.reuse, R8, R80 ;  /* 0x000000088450723c */ /* 0x040ff00000081050 */
[C---:B----4-:R-:W-:Y:S08]  /*5b900*/  HMMA.1688.F32.TF32 R72, R132.reuse, R64, R92 ;  /* 0x000000408448723c */ /* 0x050ff0000008105c */
[C---:B------:R-:W-:Y:S01]  /*5b910*/  HMMA.1688.F32.TF32 R84, R132.reuse, R4, R84 ;  /* 0x000000048454723c */ /* 0x040fe20000081054 */
[----:B------:R-:W-:Y:S04]  /*5b920*/  STL.64 [R1+0x2ba0], R244 ;  /* 0x002ba0f401007387 */ /* 0x000fe80000100a00 */
[----:B------:R-:W-:Y:S04]  /*5b930*/  STL.64 [R1+0x2bb8], R70 ;  /* 0x002bb84601007387 */ /* 0x000fe80000100a00 */
[----:B------:R-:W-:Y:S06]  /*5b940*/  STL.64 [R1+0x2bb0], R68 ;  /* 0x002bb04401007387 */ /* 0x000fec0000100a00 */
[----:B------:R-:W-:Y:S04]  /*5b950*/  STL.64 [R1+0x2bc8], R74 ;  /* 0x002bc84a01007387 */ /* 0x000fe80000100a00 */
[----:B------:R-:W-:Y:S04]  /*5b960*/  STL.64 [R1+0x2bc0], R72 ;  /* 0x002bc04801007387 */ /* 0x000fe80000100a00 */
        /* <DEDUP_REMOVED lines=38> */
[C---:B------:R-:W-:Y:S11]  /*5bbd0*/  HMMA.1688.F32.TF32 R88, R132.reuse, R56, R88 ;  /* 0x000000388458723c */ /* 0x040ff60000081058 */
[----:B------:R-:W-:Y:S11]  /*5bbe0*/  @!UPT UIADD3 URZ, URZ, URZ, URZ ;  /* 0x0000003f3f3ff290 */ /* 0x000ff6000fffe03f */
[----:B------:R-:W-:Y:S01]  /*5bbf0*/  @!UPT UIADD3 URZ, URZ, URZ, URZ ;  /* 0x0000003f3f3ff290 */ /* 0x000fe2000fffe03f */
        /* <DEDUP_REMOVED lines=10> */
[C---:B---3--:R-:W-:Y:S08]  /*5bca0*/  HMMA.1688.F32.TF32 R92, R132.reuse, R52, R92 ;  /* 0x00000034845c723c */ /* 0x048ff0000008105c */
        /* <DEDUP_REMOVED lines=21> */
[----:B------:R-:W2:Y:S04]  /*5be00*/  LDL.LU R236, [R1+0x700] ;  /* 0x0007000001ec7983 */ /* 0x000ea80000300800 */
[----:B------:R-:W2:Y:S04]  /*5be10*/  LDL.LU R237, [R1+0x704] ;  /* 0x0007040001ed7983 */ /* 0x000ea80000300800 */
[----:B------:R-:W2:Y:S04]  /*5be20*/  LDL.LU R238, [R1+0x708] ;  /* 0x0007080001ee7983 */ /* 0x000ea80000300800 */
[----:B------:R-:W2:Y:S01]  /*5be30*/  LDL.LU R239, [R1+0x70c] ;  /* 0x00070c0001ef7983 */ /* 0x000ea20000300800 */
[C---:B------:R-:W-:Y:S03]  /*5be40*/  HMMA.1688.F32.TF32 R124, R132.reuse, R20, R124 ;  /* 0x00000014847c723c */ /* 0x040fe6000008107c */
[----:B------:R-:W-:Y:S04]  /*5be50*/  STL.64 [R1+0x2c88], R122 ;  /* 0x002c887a01007387 */ /* 0x000fe80000100a00 */
[----:B------:R-:W-:Y:S01]  /*5be60*/  STL.64 [R1+0x2c80], R120 ;  /* 0x002c807801007387 */ /* 0x000fe20000100a00 */
[C---:B------:R-:W-:Y:S11]  /*5be70*/  HMMA.1688.F32.TF32 R128, R132.reuse, R16, R128 ;  /* 0x000000108480723c */ /* 0x040ff60000081080 */
[----:B------:R-:W-:Y:S04]  /*5be80*/  @!UPT UIADD3 URZ, URZ, URZ, URZ ;  /* 0x0000003f3f3ff290 */ /* 0x000fe8000fffe03f */
[----:B------:R-:W-:Y:S04]  /*5be90*/  STL.64 [R1+0x2c98], R126 ;  /* 0x002c987e01007387 */ /* 0x000fe80000100a00 */
[----:B------:R-:W-:Y:S04]  /*5bea0*/  STL.64 [R1+0x2c90], R124 ;  /* 0x002c907c01007387 */ /* 0x000fe80000100a00 */
        /* <DEDUP_REMOVED lines=26> */
[----:B------:R-:W4:Y:S04]  /*5c050*/  LDL.LU R160, [R1+0xe00] ;  /* 0x000e000001a07983 */ /* 0x000f280000300800 */
[----:B------:R-:W4:Y:S04]  /*5c060*/  LDL.LU R161, [R1+0xe04] ;  /* 0x000e040001a17983 */ /* 0x000f280000300800 */
[----:B------:R-:W4:Y:S04]  /*5c070*/  LDL.LU R162, [R1+0xe08] ;  /* 0x000e080001a27983 */ /* 0x000f280000300800 */
[----:B------:R-:W4:Y:S01]  /*5c080*/  LDL.LU R163, [R1+0xe0c] ;  /* 0x000e0c0001a37983 */ /* 0x000f220000300800 */
[----:B--2---:R-:W-:Y:S03]  /*5c090*/  HMMA.1688.F32.TF32 R132, R132, R12, R236 ;  /* 0x0000000c8484723c */ /* 0x004fe600000810ec */
[----:B------:R-:W2:Y:S04]  /*5c0a0*/  LDL.LU R236, [R1+0xdf0] ;  /* 0x000df00001ec7983 */ /* 0x000ea80000300800 */
[----:B------:R-:W2:Y:S04]  /*5c0b0*/  LDL.LU R237, [R1+0xdf4] ;  /* 0x000df40001ed7983 */ /* 0x000ea80000300800 */
[----:B------:R-:W2:Y:S04]  /*5c0c0*/  LDL.LU R238, [R1+0xdf8] ;  /* 0x000df80001ee7983 */ /* 0x000ea80000300800 */
[----:B------:R-:W2:Y:S08]  /*5c0d0*/  LDL.LU R239, [R1+0xdfc] ;  /* 0x000dfc0001ef7983 */ /* 0x000eb00000300800 */
[----:B------:R-:W-:Y:S04]  /*5c0e0*/  STL.64 [R1+0x2cb8], R134 ;  /* 0x002cb88601007387 */ /* 0x000fe80000100a00 */
[----:B------:R-:W-:Y:S01]  /*5c0f0*/  STL.64 [R1+0x2cb0], R132 ;  /* 0x002cb08401007387 */ /* 0x000fe20000100a00 */
[C---:B---3--:R-:W-:Y:S08]  /*5c100*/  HMMA.1688.F32.TF32 R152, R196.reuse, R56, R152 ;  /* 0x00000038c498723c */ /* 0x048ff00000081098 */
[C---:B----4-:R-:W-:Y:S08]  /*5c110*/  HMMA.1688.F32.TF32 R136, R196.reuse, R64, R136 ;  /* 0x00000040c488723c */ /* 0x050ff00000081088 */
[C---:B------:R-:W-:Y:S08]  /*5c120*/  HMMA.1688.F32.TF32 R140, R196.reuse, R60, R140 ;  /* 0x0000003cc48c723c */ /* 0x040ff0000008108c */
[C---:B------:R-:W-:Y:S08]  /*5c130*/  HMMA.1688.F32.TF32 R144, R196.reuse, R8, R144 ;  /* 0x00000008c490723c */ /* 0x040ff00000081090 */
[C---:B------:R-:W-:Y:S01]  /*5c140*/  HMMA.1688.F32.TF32 R148, R196.reuse, R4, R148 ;  /* 0x00000004c494723c */ /* 0x040fe20000081094 */
[----:B------:R-:W-:Y:S07]  /*5c150*/  STL.64 [R1+0x2cc8], R138 ;  /* 0x002cc88a01007387 */ /* 0x000fee0000100a00 */
        /* <DEDUP_REMOVED lines=11> */
[----:B------:R-:W-:Y:S04]  /*5c210*/  STL [R1+0x2b50], R156 ;  /* 0x002b509c01007387 */ /* 0x000fe80000100800 */
[----:B------:R-:W-:Y:S04]  /*5c220*/  STL [R1+0x2b4c], R157 ;  /* 0x002b4c9d01007387 */ /* 0x000fe80000100800 */
[----:B------:R-:W-:Y:S04]  /*5c230*/  STL [R1+0x2b48], R158 ;  /* 0x002b489e01007387 */ /* 0x000fe80000100800 */
[----:B------:R-:W-:Y:S04]  /*5c240*/  STL [R1+0x2b44], R159 ;  /* 0x002b449f01007387 */ /* 0x000fe80000100800 */
[----:B------:R-:W-:Y:S04]  /*5c250*/  STL [R1+0x2b60], R160 ;  /* 0x002b60a001007387 */ /* 0x000fe80000100800 */
[----:B------:R3:W-:Y:S04]  /*5c260*/  STL [R1+0x2b5c], R161 ;  /* 0x002b5ca101007387 */ /* 0x0007e80000100800 */
[----:B------:R4:W-:Y:S04]  /*5c270*/  STL [R1+0x2b58], R162 ;  /* 0x002b58a201007387 */ /* 0x0009e80000100800 */
        /* <DEDUP_REMOVED lines=34> */
[----:B------:R-:W-:Y:S04]  /*5c4a0*/  STL [R1+0x2b6c], R164 ;  /* 0x002b6ca401007387 */ /* 0x000fe80000100800 */
[----:B------:R-:W-:Y:S04]  /*5c4b0*/  STL [R1+0x2b68], R165 ;  /* 0x002b68a501007387 */ /* 0x000fe80000100800 */
[----:B------:R-:W-:Y:S04]  /*5c4c0*/  STL [R1+0x2b64], R166 ;  /* 0x002b64a601007387 */ /* 0x000fe80000100800 */
[----:B------:R-:W-:Y:S01]  /*5c4d0*/  STL [R1+0x2b40], R167 ;  /* 0x002b40a701007387 */ /* 0x000fe20000100800 */
[C---:B---3--:R-:W-:Y:S08]  /*5c4e0*/  HMMA.1688.F32.TF32 R168, R196.reuse, R40, R168 ;  /* 0x00000028c4a8723c */ /* 0x048ff000000810a8 */
[C---:B----4-:R-:W-:Y:S11]  /*5c4f0*/  HMMA.1688.F32.TF32 R172, R196.reuse, R36, R172 ;  /* 0x00000024c4ac723c */ /* 0x050ff600000810ac */
[----:B------:R-:W-:Y:S04]  /*5c500*/  @!UPT UIADD3 URZ, URZ, URZ, URZ ;  /* 0x0000003f3f3ff290 */ /* 0x000fe8000fffe03f */
[----:B------:R-:W-:Y:S04]  /*5c510*/  STL [R1+0x2b78], R168 ;  /* 0x002b78a801007387 */ /* 0x000fe80000100800 */
[----:B------:R-:W-:Y:S04]  /*5c520*/  STL [R1+0x2b74], R169 ;  /* 0x002b74a901007387 */ /* 0x000fe80000100800 */
[----:B------:R-:W-:Y:S04]  /*5c530*/  STL [R1+0x2b70], R170 ;  /* 0x002b70aa01007387 */ /* 0x000fe80000100800 */
[----:B------:R-:W-:Y:S04]  /*5c540*/  STL [R1+0x2b3c], R171 ;  /* 0x002b3cab01007387 */ /* 0x000fe80000100800 */
[----:B------:R-:W-:Y:S04]  /*5c550*/  STL [R1+0x2b80], R172 ;  /* 0x002b80ac01007387 */ /* 0x000fe80000100800 */
[----:B------:R3:W-:Y:S04]  /*5c560*/  STL [R1+0x2b7c], R173 ;  /* 0x002b7cad01007387 */ /* 0x0007e80000100800 */
[----:B------:R-:W-:Y:S04]  /*5c570*/  STL [R1+0x2b38], R174 ;  /* 0x002b38ae01007387 */ /* 0x000fe80000100800 */
[----:B------:R-:W-:Y:S01]  /*5c580*/  STL [R1+0x2b34], R175 ;  /* 0x002b34af01007387 */ /* 0x000fe20000100800 */
[C---:B--2---:R-:W-:Y:S08]  /*5c590*/  HMMA.1688.F32.TF32 R176, R196.reuse, R32, R176 ;  /* 0x00000020c4b0723c */ /* 0x044ff000000810b0 */
[C---:B------:R-:W-:Y:S08]  /*5c5a0*/  HMMA.1688.F32.TF32 R180, R196.reuse, R28, R180 ;  /* 0x0000001cc4b4723c */ /* 0x040ff000000810b4 */
[C---:B------:R-:W-:Y:S07]  /*5c5b0*/  HMMA.1688.F32.TF32 R184, R196.reuse, R24, R184 ;  /* 0x00000018c4b8723c */ /* 0x040fee00000810b8 */
[----:B------:R2:W-:Y:S01]  /*5c5c0*/  STL [R1+0x2b8c], R176 ;  /* 0x002b8cb001007387 */ /* 0x0005e20000100800 */
[C---:B------:R-:W-:Y:S03]  /*5c5d0*/  HMMA.1688.F32.TF32 R188, R196.reuse, R20, R188 ;  /* 0x00000014c4bc723c */ /* 0x040fe600000810bc */
[----:B------:R4:W-:Y:S05]  /*5c5e0*/  STL [R1+0x2b88], R177 ;  /* 0x002b88b101007387 */ /* 0x0009ea0000100800 */
[C---:B------:R-:W-:Y:S01]  /*5c5f0*/  HMMA.1688.F32.TF32 R192, R196.reuse, R16, R224 ;  /* 0x00000010c4c0723c */ /* 0x040fe200000810e0 */
[----:B------:R1:W-:Y:S04]  /*5c600*/  STL [R1+0x2b84], R178 ;  /* 0x002b84b201007387 */ /* 0x0003e80000100800 */
[----:B------:R-:W-:Y:S04]  /*5c610*/  STL [R1+0x2b30], R179 ;  /* 0x002b30b301007387 */ /* 0x000fe80000100800 */
[----:B------:R-:W-:Y:S04]  /*5c620*/  STL [R1+0x2b9c], R180 ;  /* 0x002b9cb401007387 */ /* 0x000fe80000100800 */
[----:B------:R-:W-:Y:S04]  /*5c630*/  STL [R1+0x2b98], R181 ;  /* 0x002b98b501007387 */ /* 0x000fe80000100800 */
[----:B------:R-:W-:Y:S04]  /*5c640*/  STL [R1+0x2b94], R182 ;  /* 0x002b94b601007387 */ /* 0x000fe80000100800 */
[----:B------:R-:W-:Y:S04]  /*5c650*/  STL [R1+0x2b90], R183 ;  /* 0x002b90b701007387 */ /* 0x000fe80000100800 */
[----:B------:R-:W-:Y:S04]  /*5c660*/  STL.64 [R1+0x2d18], R186 ;  /* 0x002d18ba01007387 */ /* 0x000fe80000100a00 */
[----:B------:R-:W-:Y:S04]  /*5c670*/  STL.64 [R1+0x2d10], R184 ;  /* 0x002d10b801007387 */ /* 0x000fe80000100a00 */
[----:B------:R-:W-:Y:S04]  /*5c680*/  STL.64 [R1+0x2d28], R190 ;  /* 0x002d28be01007387 */ /* 0x000fe80000100a00 */
[----:B------:R-:W-:Y:S04]  /*5c690*/  STL.64 [R1+0x2d20], R188 ;  /* 0x002d20bc01007387 */ /* 0x000fe80000100a00 */
[----:B------:R-:W-:Y:S04]  /*5c6a0*/  STL.64 [R1+0x2d38], R194 ;  /* 0x002d38c201007387 */ /* 0x000fe80000100a00 */
[----:B------:R-:W-:Y:S04]  /*5c6b0*/  STL.64 [R1+0x2d30], R192 ;  /* 0x002d30c001007387 */ /* 0x000fe80000100a00 */
        /* <DEDUP_REMOVED lines=57> */
[----:B------:R-:W-:Y:S04]  /*5ca50*/  LDS R236, [R10+0xa8280] ;  /* 0x0a8280000aec7984 */ /* 0x000fe80000000800 */
[----:B------:R-:W-:Y:S04]  /*5ca60*/  LDS R238, [R10+0xa9280] ;  /* 0x0a9280000aee7984 */ /* 0x000fe80000000800 */
[----:B------:R-:W-:Y:S04]  /*5ca70*/  LDS R237, [R3+0xa8280] ;  /* 0x0a82800003ed7984 */ /* 0x000fe80000000800 */
[----:B------:R-:W1:Y:S08]  /*5ca80*/  LDS R239, [R3+0xa9280] ;  /* 0x0a92800003ef7984 */ /* 0x000e700000000800 */
[----:B------:R-:W-:Y:S04]  /*5ca90*/  STL.64 [R1+0x2d48], R198 ;  /* 0x002d48c601007387 */ /* 0x000fe80000100a00 */
[----:B------:R-:W-:Y:S01]  /*5caa0*/  STL.64 [R1+0x2d40], R196 ;  /* 0x002d40c401007387 */ /* 0x000fe20000100a00 */
        /* <DEDUP_REMOVED lines=8> */
[C---:B----4-:R-:W-:Y:S08]  /*5cb30*/  HMMA.1688.F32.TF32 R76, R232.reuse, R32, R76 ;  /* 0x00000020e84c723c */ /* 0x050ff0000008104c */
        /* <DEDUP_REMOVED lines=9> */
[----:B------:R2:W-:Y:S04]  /*5cbd0*/  STL.64 [R1+0x6f0], R84 ;  /* 0x0006f05401007387 */ /* 0x0005e80000100a00 */
[----:B------:R3:W-:Y:S01]  /*5cbe0*/  STL.64 [R1+0x6f8], R86 ;  /* 0x0006f85601007387 */ /* 0x0007e20000100a00 */
[----:B------:R-:W-:-:S02]  /*5cbf0*/  IMAD.MOV.U32 R157, RZ, RZ, R72 ;  /* 0x000000ffff9d7224 */ /* 0x000fc400078e0048 */
[----:B------:R-:W-:Y:S02]  /*5cc00*/  IMAD.MOV.U32 R158, RZ, RZ, R73 ;  /* 0x000000ffff9e7224 */ /* 0x000fe400078e0049 */
[----:B------:R-:W-:Y:S02]  /*5cc10*/  IMAD.MOV.U32 R159, RZ, RZ, R74 ;  /* 0x000000ffff9f7224 */ /* 0x000fe400078e004a */
[----:B------:R-:W-:Y:S02]  /*5cc20*/  IMAD.MOV.U32 R167, RZ, RZ, R75 ;  /* 0x000000ffffa77224 */ /* 0x000fe400078e004b */
[----:B------:R-:W-:-:S10]  /*5cc30*/  IMAD.MOV.U32 R164, RZ, RZ, R76 ;  /* 0x000000ffffa47224 */ /* 0x000fd400078e004c */
[----:B------:R-:W-:Y:S02]  /*5cc40*/  IMAD.MOV.U32 R176, RZ, RZ, R68 ;  /* 0x000000ffffb07224 */ /* 0x000fe400078e0044 */
[----:B------:R-:W-:Y:S01]  /*5cc50*/  IMAD.MOV.U32 R177, RZ, RZ, R69 ;  /* 0x000000ffffb17224 */ /* 0x000fe200078e0045 */
[----:B------:R-:W4:Y:S01]  /*5cc60*/  LDL.LU R68, [R1+0x950] ;  /* 0x0009500001447983 */ /* 0x000f220000300800 */
[----:B------:R-:W-:Y:S02]  /*5cc70*/  IMAD.MOV.U32 R178, RZ, RZ, R70 ;  /* 0x000000ffffb27224 */ /* 0x000fe400078e0046 */
[----:B------:R-:W-:Y:S01]  /*5cc80*/  IMAD.MOV.U32 R172, RZ, RZ, R71 ;  /* 0x000000ffffac7224 */ /* 0x000fe200078e0047 */
[----:B------:R-:W4:Y:S04]  /*5cc90*/  LDL.LU R69, [R1+0x954] ;  /* 0x0009540001457983 */ /* 0x000f280000300800 */
[----:B------:R-:W4:Y:S04]  /*5cca0*/  LDL.LU R70, [R1+0x958] ;  /* 0x0009580001467983 */ /* 0x000f280000300800 */
[----:B------:R-:W4:Y:S04]  /*5ccb0*/  LDL.LU R71, [R1+0x95c] ;  /* 0x00095c0001477983 */ /* 0x000f280000300800 */
[----:B------:R-:W4:Y:S01]  /*5ccc0*/  LDL.LU R72, [R1+0xb60] ;  /* 0x000b600001487983 */ /* 0x000f220000300800 */
[----:B------:R-:W-:-:S03]  /*5ccd0*/  IMAD.MOV.U32 R165, RZ, RZ, R77 ;  /* 0x000000ffffa57224 */ /* 0x000fc600078e004d */
[----:B------:R-:W4:Y:S01]  /*5cce0*/  LDL.LU R73, [R1+0xb64] ;  /* 0x000b640001497983 */ /* 0x000f220000300800 */
[----:B------:R-:W-:-:S03]  /*5ccf0*/  MOV R166, R78 ;  /* 0x0000004e00a67202 */ /* 0x000fc60000000f00 */
[----:B------:R-:W4:Y:S01]  /*5cd00*/  LDL.LU R74, [R1+0xb68] ;  /* 0x000b6800014a7983 */ /* 0x000f220000300800 */
[----:B------:R-:W-:-:S03]  /*5cd10*/  IMAD.MOV.U32 R160, RZ, RZ, R79 ;  /* 0x000000ffffa07224 */ /* 0x000fc600078e004f */
[----:B------:R-:W4:Y:S04]  /*5cd20*/  LDL.LU R75, [R1+0xb6c] ;  /* 0x000b6c00014b7983 */ /* 0x000f280000300800 */
[----:B------:R-:W4:Y:S04]  /*5cd30*/  LDL.LU R76, [R1+0xb70] ;  /* 0x000b7000014c7983 */ /* 0x000f280000300800 */
[----:B------:R-:W4:Y:S04]  /*5cd40*/  LDL.LU R77, [R1+0xb74] ;  /* 0x000b7400014d7983 */ /* 0x000f280000300800 */
[----:B------:R-:W4:Y:S04]  /*5cd50*/  LDL.LU R78, [R1+0xb78] ;  /* 0x000b7800014e7983 */ /* 0x000f280000300800 */
[----:B------:R-:W4:Y:S04]  /*5cd60*/  LDL.LU R79, [R1+0xb7c] ;  /* 0x000b7c00014f7983 */ /* 0x000f280000300800 */
[----:B--2---:R-:W1:Y:S04]  /*5cd70*/  LDL.LU R84, [R1+0xb90] ;  /* 0x000b900001547983 */ /* 0x004e680000300800 */
[----:B------:R-:W1:Y:S04]  /*5cd80*/  LDL.LU R85, [R1+0xb94] ;  /* 0x000b940001557983 */ /* 0x000e680000300800 */
[----:B---3--:R-:W1:Y:S04]  /*5cd90*/  LDL.LU R86, [R1+0xb98] ;  /* 0x000b980001567983 */ /* 0x008e680000300800 */
        /* <DEDUP_REMOVED lines=70> */
[C---:B--2---:R-:W-:Y:S08]  /*5d200*/  HMMA.1688.F32.TF32 R88, R236.reuse, R32, R88 ;  /* 0x00000020ec58723c */ /* 0x044ff00000081058 */
[C---:B----4-:R-:W-:Y:S08]  /*5d210*/  HMMA.1688.F32.TF32 R76, R236.reuse, R20, R76 ;  /* 0x00000014ec4c723c */ /* 0x050ff0000008104c */
[C---:B---3--:R-:W-:Y:S08]  /*5d220*/  HMMA.1688.F32.TF32 R92, R236.reuse, R36, R92 ;  /* 0x00000024ec5c723c */ /* 0x048ff0000008105c */
        /* <DEDUP_REMOVED lines=19> */
[----:B------:R-:W-:Y:S01]  /*5d360*/  STL.64 [R1+0xdc8], R126 ;  /* 0x000dc87e01007387 */ /* 0x000fe20000100a00 */
[C---:B------:R-:W-:Y:S03]  /*5d370*/  HMMA.1688.F32.TF32 R72, R236.reuse, R16, R72 ;  /* 0x00000010ec48723c */ /* 0x040fe60000081048 */
[----:B------:R-:W-:Y:S05]  /*5d380*/  STL.64 [R1+0xdb0], R120 ;  /* 0x000db07801007387 */ /* 0x000fea0000100a00 */
        /* <DEDUP_REMOVED lines=33> */
[----:B-1----:R-:W-:Y:S03]  /*5d5a0*/  HMMA.1688.F32.TF32 R72, R232, R64, R244 ;  /* 0x00000040e848723c */ /* 0x002fe600000810f4 */
[----:B------:R1:W-:Y:S04]  /*5d5b0*/  STL.64 [R1+0x950], R68 ;  /* 0x0009504401007387 */ /* 0x0003e80000100a00 */
[----:B------:R2:W-:Y:S01]  /*5d5c0*/  STL.64 [R1+0x958], R70 ;  /* 0x0009584601007387 */ /* 0x0005e20000100a00 */
[----:B------:R-:W-:-:S02]  /*5d5d0*/  IMAD.MOV.U32 R180, RZ, RZ, R136 ;  /* 0x000000ffffb47224 */ /* 0x000fc400078e0088 */
[----:B------:R-:W-:Y:S01]  /*5d5e0*/  IMAD.MOV.U32 R181, RZ, RZ, R137 ;  /* 0x000000ffffb57224 */ /* 0x000fe200078e0089 */
[----:B------:R-:W-:Y:S04]  /*5d5f0*/  LDS R237, [R3+0xa8300] ;  /* 0x0a83000003ed7984 */ /* 0x000fe80000000800 */
[----:B-1----:R-:W3:Y:S01]  /*5d600*/  LDL.LU R68, [R1+0x9b0] ;  /* 0x0009b00001447983 */ /* 0x002ee20000300800 */
[----:B------:R-:W-:Y:S02]  /*5d610*/  IMAD.MOV.U32 R182, RZ, RZ, R138 ;  /* 0x000000ffffb67224 */ /* 0x000fe400078e008a */
[----:B------:R-:W-:Y:S01]  /*5d620*/  IMAD.MOV.U32 R183, RZ, RZ, R139 ;  /* 0x000000ffffb77224 */ /* 0x000fe200078e008b */
[----:B------:R-:W1:Y:S04]  /*5d630*/  LDS R239, [R3+0xa9300] ;  /* 0x0a93000003ef7984 */ /* 0x000e680000000800 */
[----:B------:R4:W-:Y:S04]  /*5d640*/  STL.64 [R1+0xce0], R72 ;  /* 0x000ce04801007387 */ /* 0x0009e80000100a00 */
[----:B------:R4:W-:Y:S04]  /*5d650*/  STL.64 [R1+0xce8], R74 ;  /* 0x000ce84a01007387 */ /* 0x0009e80000100a00 */
[----:B------:R-:W3:Y:S04]  /*5d660*/  LDL.LU R69, [R1+0x9b4] ;  /* 0x0009b40001457983 */ /* 0x000ee80000300800 */
[----:B--2---:R-:W3:Y:S04]  /*5d670*/  LDL.LU R70, [R1+0x9b8] ;  /* 0x0009b80001467983 */ /* 0x004ee80000300800 */
[----:B------:R-:W3:Y:S04]  /*5d680*/  LDL.LU R71, [R1+0x9bc] ;  /* 0x0009bc0001477983 */ /* 0x000ee80000300800 */
[----:B----4-:R-:W2:Y:S04]  /*5d690*/  LDL.LU R72, [R1+0x9c0] ;  /* 0x0009c00001487983 */ /* 0x010ea80000300800 */
        /* <DEDUP_REMOVED lines=119> */
[C---:B------:R-:W-:Y:S03]  /*5de10*/  HMMA.1688.F32.TF32 R128, R232.reuse, R28, R128 ;  /* 0x0000001ce880723c */ /* 0x040fe60000081080 */
        /* <DEDUP_REMOVED lines=156> */
[----:B------:R-:W1:Y:S04]  /*5e7e0*/  LDL.LU R240, [R1+0x2e3c] ;  /* 0x002e3c0001f07983 */ /* 0x000e680000300800 */
[----:B------:R-:W1:Y:S04]  /*5e7f0*/  LDL.LU R241, [R1+0x2e38] ;  /* 0x002e380001f17983 */ /* 0x000e680000300800 */
[----:B------:R-:W1:Y:S04]  /*5e800*/  LDL.LU R242, [R1+0x2e34] ;  /* 0x002e340001f27983 */ /* 0x000e680000300800 */
[----:B------:R-:W1:Y:S01]  /*5e810*/  LDL.LU R243, [R1+0x2e30] ;  /* 0x002e300001f37983 */ /* 0x000e620000300800 */
[C---:B--2---:R-:W-:Y:S08]  /*5e820*/  HMMA.1688.F32.TF32 R136, R236.reuse, R12, R136 ;  /* 0x0000000cec88723c */ /* 0x044ff00000081088 */
[C---:B---3--:R-:W-:Y:S08]  /*5e830*/  HMMA.1688.F32.TF32 R144, R236.reuse, R20, R144 ;  /* 0x00000014ec90723c */ /* 0x048ff00000081090 */
[C---:B----4-:R-:W-:Y:S08]  /*5e840*/  HMMA.1688.F32.TF32 R148, R236.reuse, R24, R148 ;  /* 0x00000018ec94723c */ /* 0x050ff00000081094 */
        /* <DEDUP_REMOVED lines=15> */
[----:B------:R-:W-:Y:S04]  /*5e940*/  LDS R242, [R252+0xa9380] ;  /* 0x0a938000fcf27984 */ /* 0x000fe80000000800 */
[----:B------:R-:W-:Y:S04]  /*5e950*/  LDS R241, [R0+0xa8380] ;  /* 0x0a83800000f17984 */ /* 0x000fe80000000800 */
[----:B------:R-:W1:Y:S08]  /*5e960*/  LDS R243, [R0+0xa9380] ;  /* 0x0a93800000f37984 */ /* 0x000e700000000800 */
[----:B------:R-:W-:Y:S04]  /*5e970*/  STL.64 [R1+0xb00], R136 ;  /* 0x000b008801007387 */ /* 0x000fe80000100a00 */
[----:B------:R3:W-:Y:S02]  /*5e980*/  STL.64 [R1+0xb08], R138 ;  /* 0x000b088a01007387 */ /* 0x0007e40000100a00 */
[C---:B---3--:R-:W-:Y:S08]  /*5e990*/  HMMA.1688.F32.TF32 R136, R232.reuse, R60, R132 ;  /* 0x0000003ce888723c */ /* 0x048ff00000081084 */
        /* <DEDUP_REMOVED lines=24> */
[----:B------:R-:W-:Y:S03]  /*5eb20*/  STL.64 [R1+0xea0], R116 ;  /* 0x000ea07401007387 */ /* 0x000fe60000100a00 */
[C---:B--2---:R-:W-:Y:S01]  /*5eb30*/  HMMA.1688.F32.TF32 R76, R236.reuse, R64, R72 ;  /* 0x00000040ec4c723c */ /* 0x044fe20000081048 */
        /* <DEDUP_REMOVED lines=21> */
[----:B------:R4:W-:Y:S04]  /*5ec90*/  STL.64 [R1+0xae0], R76 ;  /* 0x000ae04c01007387 */ /* 0x0009e80000100a00 */
[----:B------:R1:W-:Y:S04]  /*5eca0*/  STL.64 [R1+0xae8], R78 ;  /* 0x000ae84e01007387 */ /* 0x0003e80000100a00 */
[----:B--2---:R-:W2:Y:S04]  /*5ecb0*/  LDL.LU R84, [R1+0x820] ;  /* 0x0008200001547983 */ /* 0x004ea80000300800 */
[----:B------:R1:W-:Y:S04]  /*5ecc0*/  STL.64 [R1+0xad0], R72 ;  /* 0x000ad04801007387 */ /* 0x0003e80000100a00 */
[----:B------:R1:W-:Y:S04]  /*5ecd0*/  STL.64 [R1+0xad8], R74 ;  /* 0x000ad84a01007387 */ /* 0x0003e80000100a00 */
[----:B------:R1:W-:Y:S04]  /*5ece0*/  STL.64 [R1+0xac0], R68 ;  /* 0x000ac04401007387 */ /* 0x0003e80000100a00 */
[----:B------:R1:W-:Y:S04]  /*5ecf0*/  STL.64 [R1+0xac8], R70 ;  /* 0x000ac84601007387 */ /* 0x0003e80000100a00 */
        /* <DEDUP_REMOVED lines=59> */
[----:B------:R-:W-:Y:S04]  /*5f0b0*/  LDS R232, [R10+0xaa000] ;  /* 0x0aa000000ae87984 */ /* 0x000fe80000000800 */
[----:B------:R-:W-:Y:S04]  /*5f0c0*/  LDS R234, [R10+0xab000] ;  /* 0x0ab000000aea7984 */ /* 0x000fe80000000800 */
[----:B------:R-:W-:Y:S04]  /*5f0d0*/  LDS R233, [R3+0xaa000] ;  /* 0x0aa0000003e97984 */ /* 0x000fe80000000800 */
[----:B------:R-:W1:Y:S01]  /*5f0e0*/  LDS R235, [R3+0xab000] ;  /* 0x0ab0000003eb7984 */ /* 0x000e620000000800 */
[C---:B--2---:R-:W-:Y:S03]  /*5f0f0*/  HMMA.1688.F32.TF32 R124, R236.reuse, R4, R244 ;  /* 0x00000004ec7c723c */ /* 0x044fe600000810f4 */
[----:B------:R-:W2:Y:S11]  /*5f100*/  LDL.LU R244, [R1+0x800] ;  /* 0x0008000001f47983 */ /* 0x000eb60000300800 */
[----:B------:R-:W-:Y:S09]  /*5f110*/  @!UPT UIADD3 URZ, URZ, URZ, URZ ;  /* 0x0000003f3f3ff290 */ /* 0x000ff2000fffe03f */
[----:B------:R-:W-:Y:S04]  /*5f120*/  STL.64 [R1+0xab0], R124 ;  /* 0x000ab07c01007387 */ /* 0x000fe80000100a00 */
[----:B------:R4:W-:Y:S04]  /*5f130*/  STL.64 [R1+0xab8], R126 ;  /* 0x000ab87e01007387 */ /* 0x0009e80000100a00 */
[----:B------:R-:W2:Y:S04]  /*5f140*/  LDL.LU R245, [R1+0x804] ;  /* 0x0008040001f57983 */ /* 0x000ea80000300800 */
[----:B------:R-:W2:Y:S04]  /*5f150*/  LDL.LU R246, [R1+0x808] ;  /* 0x0008080001f67983 */ /* 0x000ea80000300800 */
[----:B------:R-:W2:Y:S01]  /*5f160*/  LDL.LU R247, [R1+0x80c] ;  /* 0x00080c0001f77983 */ /* 0x000ea20000300800 */
[C---:B----4-:R-:W-:Y:S03]  /*5f170*/  HMMA.1688.F32.TF32 R124, R236.reuse, R56, R76 ;  /* 0x00000038ec7c723c */ /* 0x050fe6000008104c */
[----:B------:R-:W4:Y:S11]  /*5f180*/  LDL.LU R76, [R1+0x7f0] ;  /* 0x0007f000014c7983 */ /* 0x000f360000300800 */
[----:B------:R-:W-:Y:S09]  /*5f190*/  @!UPT UIADD3 URZ, URZ, URZ, URZ ;  /* 0x0000003f3f3ff290 */ /* 0x000ff2000fffe03f */
[----:B------:R-:W-:Y:S04]  /*5f1a0*/  STL.64 [R1+0xaa0], R124 ;  /* 0x000aa07c01007387 */ /* 0x000fe80000100a00 */
[----:B------:R3:W-:Y:S04]  /*5f1b0*/  STL.64 [R1+0xaa8], R126 ;  /* 0x000aa87e01007387 */ /* 0x0007e80000100a00 */
[----:B------:R-:W4:Y:S04]  /*5f1c0*/  LDL.LU R77, [R1+0x7f4] ;  /* 0x0007f400014d7983 */ /* 0x000f280000300800 */
[----:B------:R-:W4:Y:S01]  /*5f1d0*/  LDL.LU R78, [R1+0x7f8] ;  /* 0x0007f800014e7983 */ /* 0x000f220000300800 */
[C---:B---3--:R-:W-:Y:S03]  /*5f1e0*/  HMMA.1688.F32.TF32 R124, R236.reuse, R52, R120 ;  /* 0x00000034ec7c723c */ /* 0x048fe60000081078 */
[----:B------:R-:W4:Y:S05]  /*5f1f0*/  LDL.LU R79, [R1+0x7fc] ;  /* 0x0007fc00014f7983 */ /* 0x000f2a0000300800 */
        /* <DEDUP_REMOVED lines=14> */
[----:B------:R1:W-:Y:S01]  /*5f2e0*/  STL.64 [R1+0xa48], R110 ;  /* 0x000a486e01007387 */ /* 0x0003e20000100a00 */
[C---:B------:R-:W-:Y:S03]  /*5f2f0*/  HMMA.1688.F32.TF32 R104, R236.reuse, R28, R104 ;  /* 0x0000001cec68723c */ /* 0x040fe60000081068 */
[----:B------:R-:W3:Y:S04]  /*5f300*/  LDL.LU R73, [R1+0x7e4] ;  /* 0x0007e40001497983 */ /* 0x000ee80000300800 */
[----:B------:R-:W3:Y:S01]  /*5f310*/  LDL.LU R74, [R1+0x7e8] ;  /* 0x0007e800014a7983 */ /* 0x000ee20000300800 */
[C---:B-1----:R-:W-:Y:S03]  /*5f320*/  HMMA.1688.F32.TF32 R108, R236.reuse, R32, R68 ;  /* 0x00000020ec6c723c */ /* 0x042fe60000081044 */
[----:B------:R-:W3:Y:S04]  /*5f330*/  LDL.LU R75, [R1+0x7ec] ;  /* 0x0007ec00014b7983 */ /* 0x000ee80000300800 */
[----:B------:R-:W3:Y:S01]  /*5f340*/  LDL.LU R68, [R1+0x7d0] ;  /* 0x0007d00001447983 */ /* 0x000ee20000300800 */
[C---:B------:R-:W-:Y:S08]  /*5f350*/  HMMA.1688.F32.TF32 R100, R236.reuse, R24, R100 ;  /* 0x00000018ec64723c */ /* 0x040ff00000081064 */
[C---:B------:R-:W-:Y:S08]  /*5f360*/  HMMA.1688.F32.TF32 R96, R236.reuse, R20, R96 ;  /* 0x00000014ec60723c */ /* 0x040ff00000081060 */
[C---:B------:R-:W-:Y:S08]  /*5f370*/  HMMA.1688.F32.TF32 R92, R236.reuse, R16, R92 ;  /* 0x00000010ec5c723c */ /* 0x040ff0000008105c */
[----:B------:R-:W-:Y:S08]  /*5f380*/  HMMA.1688.F32.TF32 R88, R236, R12, R88 ;  /* 0x0000000cec58723c */ /* 0x000ff00000081058 */
[C---:B------:R-:W-:Y:S01]  /*5f390*/  HMMA.1688.F32.TF32 R84, R240.reuse, R64, R84 ;  /* 0x00000040f054723c */ /* 0x040fe20000081054 */
[----:B------:R-:W-:Y:S07]  /*5f3a0*/  STL.64 [R1+0xa30], R108 ;  /* 0x000a306c01007387 */ /* 0x000fee0000100a00 */
[C---:B------:R-:W-:Y:S01]  /*5f3b0*/  HMMA.1688.F32.TF32 R80, R240.reuse, R60, R80 ;  /* 0x0000003cf050723c */ /* 0x040fe20000081050 */
[----:B------:R-:W-:Y:S04]  /*5f3c0*/  STL.64 [R1+0xa38], R110 ;  /* 0x000a386e01007387 */ /* 0x000fe80000100a00 */
[----:B------:R-:W3:Y:S04]  /*5f3d0*/  LDL.LU R69, [R1+0x7d4] ;  /* 0x0007d40001457983 */ /* 0x000ee80000300800 */
[----:B------:R-:W3:Y:S04]  /*5f3e0*/  LDL.LU R70, [R1+0x7d8] ;  /* 0x0007d80001467983 */ /* 0x000ee80000300800 */
[----:B------:R-:W3:Y:S04]  /*5f3f0*/  LDL.LU R71, [R1+0x7dc] ;  /* 0x0007dc0001477983 */ /* 0x000ee80000300800 */
        /* <DEDUP_REMOVED lines=22> */
[----:B------:R1:W-:Y:S04]  /*5f560*/  STL.64 [R1+0x9a0], R80 ;  /* 0x0009a05001007387 */ /* 0x0003e80000100a00 */
[----:B------:R1:W-:Y:S04]  /*5f570*/  STL.64 [R1+0x9a8], R82 ;  /* 0x0009a85201007387 */ /* 0x0003e80000100a00 */
[----:B------:R-:W2:Y:S04]  /*5f580*/  LDL.LU R245, [R1+0x7c4] ;  /* 0x0007c40001f57983 */ /* 0x000ea80000300800 */
[----:B------:R-:W2:Y:S04]  /*5f590*/  LDL.LU R246, [R1+0x7c8] ;  /* 0x0007c80001f67983 */ /* 0x000ea80000300800 */
[----:B------:R-:W2:Y:S01]  /*5f5a0*/  LDL.LU R247, [R1+0x7cc] ;  /* 0x0007cc0001f77983 */ /* 0x000ea20000300800 */
[C---:B----4-:R-:W-:Y:S11]  /*5f5b0*/  HMMA.1688.F32.TF32 R76, R240.reuse, R4, R76 ;  /* 0x00000004f04c723c */ /* 0x050ff6000008104c */
[----:B------:R-:W-:Y:S11]  /*5f5c0*/  @!UPT UIADD3 URZ, URZ, URZ, URZ ;  /* 0x0000003f3f3ff290 */ /* 0x000ff6000fffe03f */
[----:B------:R-:W-:Y:S02]  /*5f5d0*/  @!UPT UIADD3 URZ, URZ, URZ, URZ ;  /* 0x0000003f3f3ff290 */ /* 0x000fe4000fffe03f */
[----:B------:R-:W-:Y:S01]  /*5f5e0*/  IMAD.MOV.U32 R60, RZ, RZ, R79 ;  /* 0x000000ffff3c7224 */ /* 0x000fe200078e004f */
[----:B------:R-:W-:Y:S01]  /*5f5f0*/  MOV R61, R78 ;  /* 0x0000004e003d7202 */ /* 0x000fe20000000f00 */
[----:B------:R-:W-:Y:S02]  /*5f600*/  IMAD.MOV.U32 R64, RZ, RZ, R77 ;  /* 0x000000ffff407224 */ /* 0x000fe400078e004d */
[----:B------:R-:W-:Y:S01]  /*5f610*/  IMAD.MOV.U32 R65, RZ, RZ, R76 ;  /* 0x000000ffff417224 */ /* 0x000fe200078e004c */
[----:B------:R4:W-:Y:S04]  /*5f620*/  STL [R1+0x2ae8], R60 ;  /* 0x002ae83c01007387 */ /* 0x0009e80000100800 */
[----:B------:R1:W-:Y:S04]  /*5f630*/  STL [R1+0x2ae4], R61 ;  /* 0x002ae43d01007387 */ /* 0x0003e80000100800 */
[----:B------:R1:W-:Y:S04]  /*5f640*/  STL [R1+0x2ae0], R64 ;  /* 0x002ae04001007387 */ /* 0x0003e80000100800 */
[----:B------:R1:W-:Y:S01]  /*5f650*/  STL [R1+0x2adc], R65 ;  /* 0x002adc4101007387 */ /* 0x0003e20000100800 */
[C---:B---3--:R-:W-:Y:S11]  /*5f660*/  HMMA.1688.F32.TF32 R72, R240.reuse, R56, R72 ;  /* 0x00000038f048723c */ /* 0x048ff60000081048 */
[----:B------:R-:W-:Y:S11]  /*5f670*/  @!UPT UIADD3 URZ, URZ, URZ, URZ ;  /* 0x0000003f3f3ff290 */ /* 0x000ff6000fffe03f */
[----:B------:R-:W-:Y:S02]  /*5f680*/  @!UPT UIADD3 URZ, URZ, URZ, URZ ;  /* 0x0000003f3f3ff290 */ /* 0x000fe4000fffe03f */
[----:B------:R-:W-:Y:S02]  /*5f690*/  IMAD.MOV.U32 R56, RZ, RZ, R75 ;  /* 0x000000ffff387224 */ /* 0x000fe400078e004b */
[----:B------:R-:W-:Y:S01]  /*5f6a0*/  IMAD.MOV.U32 R57, RZ, RZ, R74 ;  /* 0x000000ffff397224 */ /* 0x000fe200078e004a */
[----:B------:R2:W-:Y:S04]  /*5f6b0*/  STL.64 [R1+0x980], R72 ;  /* 0x0009804801007387 */ /* 0x0005e80000100a00 */
[----:B------:R-:W-:Y:S04]  /*5f6c0*/  STL [R1+0x2af0], R56 ;  /* 0x002af03801007387 */ /* 0x000fe80000100800 */
[----:B------:R1:W-:Y:S04]  /*5f6d0*/  STL [R1+0x2aec], R57 ;  /* 0x002aec3901007387 */ /* 0x0003e80000100800 */
[----:B------:R-:W3:Y:S04]  /*5f6e0*/  LDL.LU R84, [R1+0x7a0] ;  /* 0x0007a00001547983 */ /* 0x000ee80000300800 */
[----:B------:R-:W3:Y:S04]  /*5f6f0*/  LDL.LU R85, [R1+0x7a4] ;  /* 0x0007a40001557983 */ /* 0x000ee80000300800 */
[----:B------:R-:W3:Y:S04]  /*5f700*/  LDL.LU R86, [R1+0x7a8] ;  /* 0x0007a80001567983 */ /* 0x000ee80000300800 */
[----:B------:R-:W3:Y:S04]  /*5f710*/  LDL.LU R87, [R1+0x7ac] ;  /* 0x0007ac0001577983 */ /* 0x000ee80000300800 */
[----:B-1----:R-:W3:Y:S04]  /*5f720*/  LDL.LU R80, [R1+0x780] ;  /* 0x0007800001507983 */ /* 0x002ee80000300800 */
[----:B------:R-:W3:Y:S01]  /*5f730*/  LDL.LU R81, [R1+0x784] ;  /* 0x0007840001517983 */ /* 0x000ee20000300800 */
[----:B------:R-:W-:Y:S03]  /*5f740*/  HMMA.1688.F32.TF32 R68, R240, R52, R68 ;  /* 0x00000034f044723c */ /* 0x000fe60000081044 */
[----:B------:R-:W3:Y:S04]  /*5f750*/  LDL.LU R82, [R1+0x788] ;  /* 0x0007880001527983 */ /* 0x000ee80000300800 */
[----:B------:R-:W3:Y:S11]  /*5f760*/  LDL.LU R83, [R1+0x78c] ;  /* 0x00078c0001537983 */ /* 0x000ef60000300800 */
[----:B------:R-:W-:Y:S06]  /*5f770*/  @!UPT UIADD3 URZ, URZ, URZ, URZ ;  /* 0x0000003f3f3ff290 */ /* 0x000fec000fffe03f */
[----:B----4-:R-:W-:Y:S02]  /*5f780*/  IMAD.MOV.U32 R60, RZ, RZ, R68 ;  /* 0x000000ffff3c7224 */ /* 0x010fe400078e0044 */
[----:B------:R-:W-:Y:S02]  /*5f790*/  IMAD.MOV.U32 R61, RZ, RZ, R69 ;  /* 0x000000ffff3d7224 */ /* 0x000fe400078e0045 */
[----:B------:R-:W-:Y:S02]  /*5f7a0*/  IMAD.MOV.U32 R64, RZ, RZ, R70 ;  /* 0x000000ffff407224 */ /* 0x000fe400078e0046 */
[----:B------:R-:W-:-:S05]  /*5f7b0*/  IMAD.MOV.U32 R65, RZ, RZ, R71 ;  /* 0x000000ffff417224 */ /* 0x000fca00078e0047 */
[----:B------:R-:W-:Y:S04]  /*5f7c0*/  STL [R1+0x2b00], R65 ;  /* 0x002b004101007387 */ /* 0x000fe80000100800 */
[----:B------:R-:W-:Y:S04]  /*5f7d0*/  STL [R1+0x2afc], R60 ;  /* 0x002afc3c01007387 */ /* 0x000fe80000100800 */
[----:B------:R-:W-:Y:S04]  /*5f7e0*/  STL [R1+0x2af8], R61 ;  /* 0x002af83d01007387 */ /* 0x000fe80000100800 */
[----:B------:R1:W-:Y:S04]  /*5f7f0*/  STL [R1+0x2af4], R64 ;  /* 0x002af44001007387 */ /* 0x0003e80000100800 */
        /* <DEDUP_REMOVED lines=21> */
[----:B------:R-:W-:Y:S04]  /*5f950*/  STL [R1+0x2b10], R48 ;  /* 0x002b103001007387 */ /* 0x000fe80000100800 */
[----:B------:R1:W-:Y:S04]  /*5f960*/  STL [R1+0x2b0c], R49 ;  /* 0x002b0c3101007387 */ /* 0x0003e80000100800 */
[----:B------:R-:W-:Y:S04]  /*5f970*/  STL [R1+0x2b08], R52 ;  /* 0x002b083401007387 */ /* 0x000fe80000100800 */
[----:B------:R-:W-:Y:S01]  /*5f980*/  STL [R1+0x2b04], R53 ;  /* 0x002b043501007387 */ /* 0x000fe20000100800 */
[C---:B---3--:R-:W-:Y:S08]  /*5f990*/  HMMA.1688.F32.TF32 R84, R240.reuse, R44, R84 ;  /* 0x0000002cf054723c */ /* 0x048ff00000081054 */
[----:B------:R-:W-:Y:S11]  /*5f9a0*/  HMMA.1688.F32.TF32 R80, R240, R40, R80 ;  /* 0x00000028f050723c */ /* 0x000ff60000081050 */
[----:B------:R-:W-:Y:S05]  /*5f9b0*/  @!UPT UIADD3 URZ, URZ, URZ, URZ ;  /* 0x0000003f3f3ff290 */ /* 0x000fea000fffe03f */
[----:B------:R-:W-:Y:S02]  /*5f9c0*/  IMAD.MOV.U32 R44, RZ, RZ, R87 ;  /* 0x000000ffff2c7224 */ /* 0x000fe400078e0057 */
[----:B------:R-:W-:Y:S02]  /*5f9d0*/  IMAD.MOV.U32 R45, RZ, RZ, R86 ;  /* 0x000000ffff2d7224 */ /* 0x000fe400078e0056 */
[----:B------:R-:W-:Y:S02]  /*5f9e0*/  IMAD.MOV.U32 R57, RZ, RZ, R85 ;  /* 0x000000ffff397224 */ /* 0x000fe400078e0055 */
[----:B------:R-:W-:Y:S01]  /*5f9f0*/  IMAD.MOV.U32 R56, RZ, RZ, R84 ;  /* 0x000000ffff387224 */ /* 0x000fe200078e0054 */
[----:B------:R-:W-:Y:S04]  /*5fa00*/  STL [R1+0x2b20], R44 ;  /* 0x002b202c01007387 */ /* 0x000fe80000100800 */
[----:B------:R3:W-:Y:S04]  /*5fa10*/  STL [R1+0x2b1c], R45 ;  /* 0x002b1c2d01007387 */ /* 0x0007e80000100800 */
[----:B------:R2:W-:Y:S04]  /*5fa20*/  STL [R1+0x2b18], R57 ;  /* 0x002b183901007387 */ /* 0x0005e80000100800 */
[----:B------:R2:W-:Y:S01]  /*5fa30*/  STL [R1+0x2b14], R56 ;  /* 0x002b143801007387 */ /* 0x0005e20000100800 */
[----:B-1----:R-:W-:-:S02]  /*5fa40*/  IMAD.MOV.U32 R64, RZ, RZ, R82 ;  /* 0x000000ffff407224 */ /* 0x002fc400078e0052 */
[----:B------:R-:W-:Y:S02]  /*5fa50*/  IMAD.MOV.U32 R61, RZ, RZ, R81 ;  /* 0x000000ffff3d7224 */ /* 0x000fe400078e0051 */
[----:B------:R-:W-:Y:S01]  /*5fa60*/  IMAD.MOV.U32 R60, RZ, RZ, R80 ;  /* 0x000000ffff3c7224 */ /* 0x000fe200078e0050 */
[----:B------:R1:W-:Y:S04]  /*5fa70*/  STL [R1+0x2b2c], R64 ;  /* 0x002b2c4001007387 */ /* 0x0003e80000100800 */
[----:B------:R1:W-:Y:S04]  /*5fa80*/  STL [R1+0x2b28], R61 ;  /* 0x002b283d01007387 */ /* 0x0003e80000100800 */
[----:B------:R1:W-:Y:S01]  /*5fa90*/  STL [R1+0x2b24], R60 ;  /* 0x002b243c01007387 */ /* 0x0003e20000100800 */
[C---:B----4-:R-:W-:Y:S11]  /*5faa0*/  HMMA.1688.F32.TF32 R76, R240.reuse, R36, R76 ;  /* 0x00000024f04c723c */ /* 0x050ff6000008104c */
[----:B------:R-:W-:Y:S11]  /*5fab0*/  @!UPT UIADD3 URZ, URZ, URZ, URZ ;  /* 0x0000003f3f3ff290 */ /* 0x000ff6000fffe03f */
[----:B------:R-:W-:Y:S02]  /*5fac0*/  @!UPT UIADD3 URZ, URZ, URZ, URZ ;  /* 0x0000003f3f3ff290 */ /* 0x000fe4000fffe03f */
[----:B------:R-:W-:Y:S02]  /*5fad0*/  IMAD.MOV.U32 R49, RZ, RZ, R76 ;  /* 0x000000ffff317224 */ /* 0x000fe400078e004c */
[----:B------:R-:W-:Y:S01]  /*5fae0*/  IMAD.MOV.U32 R76, RZ, RZ, R55 ;  /* 0x000000ffff4c7224 */ /* 0x000fe200078e0037 */
[C---:B--2---:R-:W-:Y:S11]  /*5faf0*/  HMMA.1688.F32.TF32 R68, R240.reuse, R28, R68 ;  /* 0x0000001cf044723c */ /* 0x044ff60000081044 */
[----:B------:R-:W-:Y:S11]  /*5fb00*/  @!UPT UIADD3 URZ, URZ, URZ, URZ ;  /* 0x0000003f3f3ff290 */ /* 0x000ff6000fffe03f */
[----:B------:R-:W-:Y:S02]  /*5fb10*/  @!UPT UIADD3 URZ, URZ, URZ, URZ ;  /* 0x0000003f3f3ff290 */ /* 0x000fe4000fffe03f */
[----:B---3--:R-:W-:Y:S01]  /*5fb20*/  MOV R45, R68 ;  /* 0x00000044002d7202 */ /* 0x008fe20000000f00 */
[----:B------:R-:W-:Y:S02]  /*5fb30*/  IMAD.MOV.U32 R57, RZ, RZ, R69 ;  /* 0x000000ffff397224 */ /* 0x000fe400078e0045 */
[----:B------:R-:W-:Y:S02]  /*5fb40*/  IMAD.MOV.U32 R56, RZ, RZ, R70 ;  /* 0x000000ffff387224 */ /* 0x000fe400078e0046 */
[----:B------:R-:W-:Y:S02]  /*5fb50*/  IMAD.MOV.U32 R48, RZ, RZ, R71 ;  /* 0x000000ffff307224 */ /* 0x000fe400078e0047 */
[----:B------:R-:W-:Y:S07]  /*5fb60*/  HMMA.1688.F32.TF32 R68, R240, R24, R244 ;  /* 0x00000018f044723c */ /* 0x000fee00000810f4 */
[----:B------:R-:W-:-:S02]  /*5fb70*/  IMAD.MOV.U32 R244, RZ, RZ, R7 ;  /* 0x000000fffff47224 */ /* 0x000fc400078e0007 */
[----:B------:R-:W2:Y:S01]  /*5fb80*/  LDL.LU R7, [R1+0x2e28] ;  /* 0x002e280001077983 */ /* 0x000ea20000300800 */
[----:B------:R-:W-:Y:S02]  /*5fb90*/  IMAD.MOV.U32 R245, RZ, RZ, R248 ;  /* 0x000000fffff57224 */ /* 0x000fe400078e00f8 */
[----:B------:R-:W-:Y:S01]  /*5fba0*/  IMAD.MOV.U32 R246, RZ, RZ, R67 ;  /* 0x000000fffff67224 */ /* 0x000fe200078e0043 */
[----:B------:R-:W3:Y:S01]  /*5fbb0*/  LDL.LU R248, [R1+0x2e24] ;  /* 0x002e240001f87983 */ /* 0x000ee20000300800 */
[----:B------:R-:W-:-:S03]  /*5fbc0*/  IMAD.MOV.U32 R247, RZ, RZ, R66 ;  /* 0x000000fffff77224 */ /* 0x000fc600078e0042 */
[----:B------:R-:W4:Y:S04]  /*5fbd0*/  LDL.LU R67, [R1+0x2e20] ;  /* 0x002e200001437983 */ /* 0x000f280000300800 */
[----:B------:R-:W3:Y:S03]  /*5fbe0*/  LDL.LU R66, [R1+0x2e1c] ;  /* 0x002e1c0001427983 */ /* 0x000ee60000300800 */
[----:B-1----:R-:W-:Y:S02]  /*5fbf0*/  IMAD.MOV.U32 R64, RZ, RZ, R68 ;  /* 0x000000ffff407224 */ /* 0x002fe400078e0044 */
[----:B------:R-:W-:Y:S02]  /*5fc00*/  IMAD.MOV.U32 R61, RZ, RZ, R69 ;  /* 0x000000ffff3d7224 */ /* 0x000fe400078e0045 */
[----:B------:R-:W-:-:S02]  /*5fc10*/  IMAD.MOV.U32 R68, RZ, RZ, R63 ;  /* 0x000000ffff447224 */ /* 0x000fc400078e003f */
[----:B------:R-:W-:Y:S01]  /*5fc20*/  IMAD.MOV.U32 R60, RZ, RZ, R70 ;  /* 0x000000ffff3c7224 */ /* 0x000fe200078e0046 */
[----:B------:R-:W3:Y:S01]  /*5fc30*/  LDL.LU R63, [R1+0x2e18] ;  /* 0x002e1800013f7983 */ /* 0x000ee20000300800 */
[----:B------:R-:W-:Y:S02]  /*5fc40*/  IMAD.MOV.U32 R69, RZ, RZ, R6 ;  /* 0x000000ffff457224 */ /* 0x000fe400078e0006 */
[----:B------:R-:W-:Y:S01]  /*5fc50*/  IMAD.MOV.U32 R44, RZ, RZ, R71 ;  /* 0x000000ffff2c7224 */ /* 0x000fe200078e0047 */
[----:B------:R-:W3:Y:S01]  /*5fc60*/  LDL.LU R6, [R1+0x2e14] ;  /* 0x002e140001067983 */ /* 0x000ee20000300800 */
[----:B------:R-:W-:Y:S02]  /*5fc70*/  IMAD.MOV.U32 R70, RZ, RZ, R59 ;  /* 0x000000ffff467224 */ /* 0x000fe400078e003b */
[----:B------:R-:W-:Y:S01]  /*5fc80*/  IMAD.MOV.U32 R71, RZ, RZ, R58 ;  /* 0x000000ffff477224 */ /* 0x000fe200078e003a */
        /* <DEDUP_REMOVED lines=15> */
[----:B------:R-:W4:Y:S01]  /*5fd80*/  LDL.LU R42, [R1+0x2e04] ;  /* 0x002e0400012a7983 */ /* 0x000f220000300800 */
[----:B------:R-:W-:Y:S02]  /*5fd90*/  IMAD.MOV.U32 R78, RZ, RZ, R43 ;  /* 0x000000ffff4e7224 */ /* 0x000fe400078e002b */
[----:B------:R-:W-:Y:S01]  /*5fda0*/  IMAD.MOV.U32 R79, RZ, RZ, R46 ;  /* 0x000000ffff4f7224 */ /* 0x000fe200078e002e */
        /* <DEDUP_REMOVED lines=17> */
[----:B------:R-:W-:Y:S01]  /*5fec0*/  IMAD.MOV.U32 R87, RZ, RZ, R62 ;  /* 0x000000ffff577224 */ /* 0x000fe200078e003e */
[----:B------:R-:W-:Y:S11]  /*5fed0*/  HMMA.1688.F32.TF32 R72, R240, R32, R72 ;  /* 0x00000020f048723c */ /* 0x000ff60000081048 */
[----:B------:R-:W-:Y:S11]  /*5fee0*/  @!UPT UIADD3 URZ, URZ, URZ, URZ ;  /* 0x0000003f3f3ff290 */ /* 0x000ff6000fffe03f */
[----:B------:R-:W-:Y:S02]  /*5fef0*/  @!UPT UIADD3 URZ, URZ, URZ, URZ ;  /* 0x0000003f3f3ff290 */ /* 0x000fe4000fffe03f */
[----:B------:R-:W-:Y:S02]  /*5ff00*/  IMAD.MOV.U32 R40, RZ, RZ, R72 ;  /* 0x000000ffff287224 */ /* 0x000fe400078e0048 */
[----:B------:R-:W-:Y:S02]  /*5ff10*/  IMAD.MOV.U32 R37, RZ, RZ, R73 ;  /* 0x000000ffff257224 */ /* 0x000fe400078e0049 */
[----:B------:R-:W-:Y:S02]  /*5ff20*/  IMAD.MOV.U32 R72, RZ, RZ, R249 ;  /* 0x000000ffff487224 */ /* 0x000fe400078e00f9 */
[----:B------:R-:W-:Y:S02]  /*5ff30*/  IMAD.MOV.U32 R36, RZ, RZ, R74 ;  /* 0x000000ffff247224 */ /* 0x000fe400078e004a */
[----:B------:R-:W-:Y:S02]  /*5ff40*/  IMAD.MOV.U32 R73, RZ, RZ, R250 ;  /* 0x000000ffff497224 */ /* 0x000fe400078e00fa */
[----:B------:R-:W-:Y:S01]  /*5ff50*/  IMAD.MOV.U32 R74, RZ, RZ, R251 ;  /* 0x000000ffff4a7224 */ /* 0x000fe200078e00fb */
[----:B--2---:R-:W-:Y:S01]  /*5ff60*/  MOV R84, R7 ;  /* 0x0000000700547202 */ /* 0x004fe20000000f00 */
[----:B---3--:R-:W-:-:S02]  /*5ff70*/  IMAD.MOV.U32 R95, RZ, RZ, R6 ;  /* 0x000000ffff5f7224 */ /* 0x008fc400078e0006 */
[----:B----4-:R-:W-:Y:S02]  /*5ff80*/  IMAD.MOV.U32 R94, RZ, RZ, R59 ;  /* 0x000000ffff5e7224 */ /* 0x010fe400078e003b */
[----:B------:R-:W-:Y:S02]  /*5ff90*/  IMAD.MOV.U32 R93, RZ, RZ, R58 ;  /* 0x000000ffff5d7224 */ /* 0x000fe400078e003a */
[----:B------:R-:W-:Y:S02]  /*5ffa0*/  IMAD.MOV.U32 R88, RZ, RZ, R63 ;  /* 0x000000ffff587224 */ /* 0x000fe400078e003f */
[----:B------:R-:W-:Y:S02]  /*5ffb0*/  IMAD.MOV.U32 R92, RZ, RZ, R55 ;  /* 0x000000ffff5c7224 */ /* 0x000fe400078e0037 */
[----:B------:R-:W2:Y:S04]  /*5ffc0*/  LDL.LU R55, [R1+0x2de8] ;  /* 0x002de80001377983 */ /* 0x000ea80000300800 */
[----:B------:R-:W3:Y:S04]  /*5ffd0*/  LDL.LU R58, [R1+0x2de4] ;  /* 0x002de400013a7983 */ /* 0x000ee80000300800 */
[----:B------:R-:W3:Y:S04]  /*5ffe0*/  LDL.LU R59, [R1+0x2de0] ;  /* 0x002de000013b7983 */ /* 0x000ee80000300800 */
[----:B------:R-:W4:Y:S04]  /*5fff0*/  LDL.LU R6, [R1+0x2ddc] ;  /* 0x002ddc0001067983 */ /* 0x000f280000300800 */
[----:B------:R-:W4:Y:S04]  /*60000*/  LDL.LU R7, [R1+0x2dd8] ;  /* 0x002dd80001077983 */ /* 0x000f280000300800 */
[----:B------:R-:W2:Y:S04]  /*60010*/  LDL.LU R10, [R1+0x2dd4] ;  /* 0x002dd400010a7983 */ /* 0x000ea80000300800 */
[----:B------:R-:W2:Y:S04]  /*60020*/  LDL.LU R11, [R1+0x2dd0] ;  /* 0x002dd000010b7983 */ /* 0x000ea80000300800 */
[----:B------:R-:W2:Y:S04]  /*60030*/  LDL.LU R62, [R1+0x2dcc] ;  /* 0x002dcc00013e7983 */ /* 0x000ea80000300800 */
[----:B------:R-:W2:Y:S01]  /*60040*/  LDL.LU R63, [R1+0x2dc8] ;  /* 0x002dc800013f7983 */ /* 0x000ea20000300800 */
[----:B------:R-:W-:-:S02]  /*60050*/  IMAD.MOV.U32 R89, RZ, RZ, R66 ;  /* 0x000000ffff597224 */ /* 0x000fc400078e0042 */
[----:B------:R-:W-:Y:S01]  /*60060*/  IMAD.MOV.U32 R90, RZ, RZ, R67 ;  /* 0x000000ffff5a7224 */ /* 0x000fe200078e0043 */
[----:B------:R-:W3:Y:S01]  /*60070*/  LDL.LU R66, [R1+0x2dc4] ;  /* 0x002dc40001427983 */ /* 0x000ee20000300800 */
[----:B------:R-:W-:-:S03]  /*60080*/  IMAD.MOV.U32 R91, RZ, RZ, R248 ;  /* 0x000000ffff5b7224 */ /* 0x000fc600078e00f8 */
[----:B------:R-:W3:Y:S04]  /*60090*/  LDL.LU R67, [R1+0x2dc0] ;  /* 0x002dc00001437983 */ /* 0x000ee80000300800 */
[----:B------:R-:W3:Y:S04]  /*600a0*/  LDL.LU R248, [R1+0x2dbc] ;  /* 0x002dbc0001f87983 */ /* 0x000ee80000300800 */
[----:B------:R-:W3:Y:S04]  /*600b0*/  LDL.LU R249, [R1+0x2db8] ;  /* 0x002db80001f97983 */ /* 0x000ee80000300800 */
[----:B------:R-:W3:Y:S04]  /*600c0*/  LDL.LU R250, [R1+0x2db4] ;  /* 0x002db40001fa7983 */ /* 0x000ee80000300800 */
[----:B------:R-:W3:Y:S01]  /*600d0*/  LDL.LU R251, [R1+0x2db0] ;  /* 0x002db00001fb7983 */ /* 0x000ee20000300800 */
[----:B------:R-:W-:-:S02]  /*600e0*/  IMAD.MOV.U32 R33, RZ, RZ, R75 ;  /* 0x000000ffff217224 */ /* 0x000fc400078e004b */
[----:B------:R-:W-:-:S07]  /*600f0*/  IMAD.MOV.U32 R75, RZ, RZ, R2 ;  /* 0x000000ffff4b7224 */ /* 0x000fce00078e0002 */
[----:B------:R-:W-:Y:S08]  /*60100*/  HMMA.1688.F32.TF32 R72, R232, R50, R72 ;  /* 0x00000032e848723c */ /* 0x000ff00000081048 */
[C---:B------:R-:W-:Y:S08]  /*60110*/  HMMA.1688.F32.TF32 R104, R240.reuse, R20, R104 ;  /* 0x00000014f068723c */ /* 0x040ff00000081068 */
[----:B------:R-:W-:Y:S08]  /*60120*/  HMMA.1688.F32.TF32 R100, R240, R16, R100 ;  /* 0x00000010f064723c */ /* 0x000ff00000081064 */
[C---:B--2---:R-:W-:Y:S11]  /*60130*/  HMMA.1688.F32.TF32 R92, R232.reuse, R62, R92 ;  /* 0x0000003ee85c723c */ /* 0x044ff6000008105c */
[----:B------:R-:W-:Y:S11]  /*60140*/  @!UPT UIADD3 URZ, URZ, URZ, URZ ;  /* 0x0000003f3f3ff290 */ /* 0x000ff6000fffe03f */
[----:B------:R-:W-:Y:S02]  /*60150*/  @!UPT UIADD3 URZ, URZ, URZ, URZ ;  /* 0x0000003f3f3ff290 */ /* 0x000fe4000fffe03f */
[----:B------:R-:W-:Y:S02]  /*60160*/  IMAD.MOV.U32 R9, RZ, RZ, R92 ;  /* 0x000000ffff097224 */ /* 0x000fe400078e005c */
[----:B------:R-:W-:Y:S02]  /*60170*/  IMAD.MOV.U32 R8, RZ, RZ, R93 ;  /* 0x000000ffff087224 */ /* 0x000fe400078e005d */
[----:B------:R-:W-:Y:S02]  /*60180*/  IMAD.MOV.U32 R5, RZ, RZ, R94 ;  /* 0x000000ffff057224 */ /* 0x000fe400078e005e */
[----:B------:R-:W-:Y:S02]  /*60190*/  IMAD.MOV.U32 R4, RZ, RZ, R95 ;  /* 0x000000ffff047224 */ /* 0x000fe400078e005f */
[C---:B------:R-:W-:Y:S08]  /*601a0*/  HMMA.1688.F32.TF32 R92, R232.reuse, R10, R88 ;  /* 0x0000000ae85c723c */ /* 0x040ff00000081058 */
[C---:B----4-:R-:W-:Y:S08]  /*601b0*/  HMMA.1688.F32.TF32 R88, R232.reuse, R6, R84 ;  /* 0x00000006e858723c */ /* 0x050ff00000081054 */
[C---:B---3--:R-:W-:Y:S08]  /*601c0*/  HMMA.1688.F32.TF32 R84, R232.reuse, R58, R80 ;  /* 0x0000003ae854723c */ /* 0x048ff00000081050 */
[C---:B------:R-:W-:Y:S08]  /*601d0*/  HMMA.1688.F32.TF32 R80, R232.reuse, R54, R76 ;  /* 0x00000036e850723c */ /* 0x040ff0000008104c */
[C---:B------:R-:W-:Y:S08]  /*601e0*/  HMMA.1688.F32.TF32 R76, R232.reuse, R46, R68 ;  /* 0x0000002ee84c723c */ /* 0x040ff00000081044 */
[----:B------:R-:W-:Y:S08]  /*601f0*/  HMMA.1688.F32.TF32 R68, R232, R42, R244 ;  /* 0x0000002ae844723c */ /* 0x000ff000000810f4 */
[----:B------:R-:W-:Y:S01]  /*60200*/  HMMA.1688.F32.TF32 R240, R240, R12, R248 ;  /* 0x0000000cf0f0723c */ /* 0x000fe200000810f8 */
[----:B------:R-:W2:Y:S04]  /*60210*/  LDL R251, [R1+0x854] ;  /* 0x0008540001fb7983 */ /* 0x000ea80000100800 */
        /* <DEDUP_REMOVED lines=10> */
[----:B-1----:R-:W4:Y:S04]  /*602c0*/  LDL.LU R72, [R1+0x110] ;  /* 0x0001100001487983 */ /* 0x002f280000300800 */
[----:B------:R1:W-:Y:S01]  /*602d0*/  STL.64 [R1+0x1580], R76 ;  /* 0x0015804c01007387 */ /* 0x0003e20000100a00 */
[----:B---3--:R-:W-:-:S03]  /*602e0*/  MOV R74, R22 ;  /* 0x00000016004a7202 */ /* 0x008fc60000000f00 */
[----:B------:R3:W-:Y:S01]  /*602f0*/  STL.64 [R1+0x1588], R78 ;  /* 0x0015884e01007387 */ /* 0x0007e20000100a00 */
[----:B------:R-:W-:-:S03]  /*60300*/  IMAD.MOV.U32 R75, RZ, RZ, R14 ;  /* 0x000000ffff4b7224 */ /* 0x000fc600078e000e */
[----:B------:R1:W-:Y:S04]  /*60310*/  STL.64 [R1+0x1570], R68 ;  /* 0x0015704401007387 */ /* 0x0003e80000100a00 */
[----:B------:R1:W-:Y:S04]  /*60320*/  STL.64 [R1+0x1578], R70 ;  /* 0x0015784601007387 */ /* 0x0003e80000100a00 */
[----:B------:R-:W4:Y:S04]  /*60330*/  LDL.LU R73, [R1+0x114] ;  /* 0x0001140001497983 */ /* 0x000f280000300800 */
[----:B------:R-:W2:Y:S04]  /*60340*/  LDL.LU R22, [R1+0x2dac] ;  /* 0x002dac0001167983 */ /* 0x000ea80000300800 */
[----:B------:R-:W4:Y:S01]  /*60350*/  LDL.LU R14, [R1+0x2da8] ;  /* 0x002da800010e7983 */ /* 0x000f220000300800 */
[----:B-1----:R-:W-:-:S02]  /*60360*/  IMAD.MOV.U32 R76, RZ, RZ, R27 ;  /* 0x000000ffff4c7224 */ /* 0x002fc400078e001b */
[----:B------:R-:W-:Y:S01]  /*60370*/  IMAD.MOV.U32 R77, RZ, RZ, R39 ;  /* 0x000000ffff4d7224 */ /* 0x000fe200078e0027 */
[----:B------:R-:W4:Y:S01]  /*60380*/  LDL.LU R27, [R1+0x2da4] ;  /* 0x002da400011b7983 */ /* 0x000f220000300800 */
[----:B---3--:R-:W-:Y:S02]  /*60390*/  IMAD.MOV.U32 R78, RZ, RZ, R38 ;  /* 0x000000ffff4e7224 */ /* 0x008fe400078e0026 */
[----:B------:R-:W-:Y:S01]  /*603a0*/  IMAD.MOV.U32 R79, RZ, RZ, R26 ;  /* 0x000000ffff4f7224 */ /* 0x000fe200078e001a */
[----:B------:R-:W3:Y:S04]  /*603b0*/  LDL.LU R39, [R1+0x2da0] ;  /* 0x002da00001277983 */ /* 0x000ee80000300800 */
[----:B------:R-:W3:Y:S04]  /*603c0*/  LDL.LU R38, [R1+0x2d9c] ;  /* 0x002d9c0001267983 */ /* 0x000ee80000300800 */
[----:B------:R-:W3:Y:S04]  /*603d0*/  LDL.LU R26, [R1+0x2d98] ;  /* 0x002d9800011a7983 */ /* 0x000ee80000300800 */
[----:B------:R-:W3:Y:S04]  /*603e0*/  LDL.LU R80, [R1+0x130] ;  /* 0x0001300001507983 */ /* 0x000ee80000300800 */
[----:B------:R-:W3:Y:S01]  /*603f0*/  LDL.LU R81, [R1+0x134] ;  /* 0x0001340001517983 */ /* 0x000ee20000300800 */
[----:B--2---:R-:W-:-:S02]  /*60400*/  IMAD.MOV.U32 R83, RZ, RZ, R22 ;  /* 0x000000ffff537224 */ /* 0x004fc400078e0016 */
[----:B----4-:R-:W-:Y:S02]  /*60410*/  IMAD.MOV.U32 R82, RZ, RZ, R14 ;  /* 0x000000ffff527224 */ /* 0x010fe400078e000e */
[----:B------:R-:W2:Y:S04]  /*60420*/  LDL.LU R14, [R1+0x2d94] ;  /* 0x002d9400010e7983 */ /* 0x000ea80000300800 */
[----:B------:R-:W4:Y:S04]  /*60430*/  LDL.LU R22, [R1+0x2d90] ;  /* 0x002d900001167983 */ /* 0x000f280000300800 */
[----:B------:R-:W3:Y:S04]  /*60440*/  LDL.LU R88, [R1+0x150] ;  /* 0x0001500001587983 */ /* 0x000ee80000300800 */
[----:B------:R-:W3:Y:S04]  /*60450*/  LDL.LU R89, [R1+0x154] ;  /* 0x0001540001597983 */ /* 0x000ee80000300800 */
[----:B------:R-:W3:Y:S04]  /*60460*/  LDL.LU R90, [R1+0x158] ;  /* 0x00015800015a7983 */ /* 0x000ee80000300800 */
[----:B------:R-:W3:Y:S04]  /*60470*/  LDL.LU R91, [R1+0x15c] ;  /* 0x00015c00015b7983 */ /* 0x000ee80000300800 */
[----:B------:R-:W3:Y:S04]  /*60480*/  LDL.LU R92, [R1+0x160] ;  /* 0x00016000015c7983 */ /* 0x000ee80000300800 */
[----:B------:R-:W3:Y:S01]  /*60490*/  LDL.LU R93, [R1+0x164] ;  /* 0x00016400015d7983 */ /* 0x000ee20000300800 */
[----:B------:R-:W-:Y:S01]  /*604a0*/  HMMA.1688.F32.TF32 R96, R232, R66, R96 ;  /* 0x00000042e860723c */ /* 0x000fe20000081060 */
[----:B------:R-:W-:-:S02]  /*604b0*/  IMAD.MOV.U32 R32, RZ, RZ, R104 ;  /* 0x000000ffff207224 */ /* 0x000fc400078e0068 */
[----:B------:R-:W-:Y:S02]  /*604c0*/  IMAD.MOV.U32 R29, RZ, RZ, R105 ;  /* 0x000000ffff1d7224 */ /* 0x000fe400078e0069 */
[----:B------:R-:W-:Y:S02]  /*604d0*/  IMAD.MOV.U32 R28, RZ, RZ, R106 ;  /* 0x000000ffff1c7224 */ /* 0x000fe400078e006a */
[----:B------:R-:W-:Y:S11]  /*604e0*/  IMAD.MOV.U32 R25, RZ, RZ, R107 ;  /* 0x000000ffff197224 */ /* 0x000ff600078e006b */
[----:B------:R-:W-:Y:S06]  /*604f0*/  @!UPT UIADD3 URZ, URZ, URZ, URZ ;  /* 0x0000003f3f3ff290 */ /* 0x000fec000fffe03f */
[----:B------:R-:W-:Y:S02]  /*60500*/  IMAD.MOV.U32 R17, RZ, RZ, R96 ;  /* 0x000000ffff117224 */ /* 0x000fe400078e0060 */
[----:B------:R-:W-:Y:S02]  /*60510*/  IMAD.MOV.U32 R16, RZ, RZ, R97 ;  /* 0x000000ffff107224 */ /* 0x000fe400078e0061 */
[----:B------:R-:W-:Y:S02]  /*60520*/  IMAD.MOV.U32 R13, RZ, RZ, R98 ;  /* 0x000000ffff0d7224 */ /* 0x000fe400078e0062 */
[----:B--2---:R-:W-:Y:S02]  /*60530*/  IMAD.MOV.U32 R95, RZ, RZ, R14 ;  /* 0x000000ffff5f7224 */ /* 0x004fe400078e000e */
[----:B----4-:R-:W-:Y:S02]  /*60540*/  IMAD.MOV.U32 R94, RZ, RZ, R22 ;  /* 0x000000ffff5e7224 */ /* 0x010fe400078e0016 */
[----:B------:R-:W2:Y:S04]  /*60550*/  LDL.LU R22, [R1+0x2d8c] ;  /* 0x002d8c0001167983 */ /* 0x000ea80000300800 */
        /* <DEDUP_REMOVED lines=66> */
[----:B---3--:R-:W-:-:S03]  /*60980*/  IMAD.MOV.U32 R84, RZ, RZ, R26 ;  /* 0x000000ffff547224 */ /* 0x008fc600078e001a */
[----:B------:R-:W3:Y:S01]  /*60990*/  LDL.LU R100, [R1+0x180] ;  /* 0x0001800001647983 */ /* 0x000ee20000300800 */
[----:B------:R-:W-:-:S03]  /*609a0*/  IMAD.MOV.U32 R85, RZ, RZ, R38 ;  /* 0x000000ffff557224 */ /* 0x000fc600078e0026 */
[----:B------:R-:W3:Y:S01]  /*609b0*/  LDL.LU R101, [R1+0x184] ;  /* 0x0001840001657983 */ /* 0x000ee20000300800 */
[----:B------:R-:W-:Y:S02]  /*609c0*/  IMAD.MOV.U32 R86, RZ, RZ, R39 ;  /* 0x000000ffff567224 */ /* 0x000fe400078e0027 */
[----:B--2---:R-:W-:Y:S02]  /*609d0*/  IMAD.MOV.U32 R103, RZ, RZ, R22 ;  /* 0x000000ffff677224 */ /* 0x004fe400078e0016 */
[----:B----4-:R-:W-:Y:S02]  /*609e0*/  IMAD.MOV.U32 R102, RZ, RZ, R14 ;  /* 0x000000ffff667224 */ /* 0x010fe400078e000e */
[----:B------:R-:W2:Y:S04]  /*609f0*/  LDL.LU R14, [R1+0x2d84] ;  /* 0x002d8400010e7983 */ /* 0x000ea80000300800 */
[----:B------:R-:W4:Y:S04]  /*60a00*/  LDL.LU R22, [R1+0x2d80] ;  /* 0x002d800001167983 */ /* 0x000f280000300800 */
[----:B------:R-:W2:Y:S04]  /*60a10*/  LDL.LU R26, [R1+0x2d7c] ;  /* 0x002d7c00011a7983 */ /* 0x000ea80000300800 */
[----:B------:R-:W2:Y:S04]  /*60a20*/  LDL.LU R38, [R1+0x2d78] ;  /* 0x002d780001267983 */ /* 0x000ea80000300800 */
[----:B------:R-:W2:Y:S01]  /*60a30*/  LDL.LU R39, [R1+0x2d74] ;  /* 0x002d740001277983 */ /* 0x000ea20000300800 */
[----:B------:R-:W-:-:S02]  /*60a40*/  IMAD.MOV.U32 R87, RZ, RZ, R27 ;  /* 0x000000ffff577224 */ /* 0x000fc400078e001b */
[----:B------:R-:W-:Y:S01]  /*60a50*/  IMAD.MOV.U32 R68, RZ, RZ, R30 ;  /* 0x000000ffff447224 */ /* 0x000fe200078e001e */
[----:B------:R-:W3:Y:S01]  /*60a60*/  LDL.LU R27, [R1+0x2d70] ;  /* 0x002d7000011b7983 */ /* 0x000ee20000300800 */
[----:B------:R-:W-:Y:S02]  /*60a70*/  IMAD.MOV.U32 R69, RZ, RZ, R31 ;  /* 0x000000ffff457224 */ /* 0x000fe400078e001f */
[----:B------:R-:W-:Y:S01]  /*60a80*/  IMAD.MOV.U32 R70, RZ, RZ, R34 ;  /* 0x000000ffff467224 */ /* 0x000fe200078e0022 */
[----:B------:R-:W3:Y:S01]  /*60a90*/  LDL.LU R30, [R1+0x2d6c] ;  /* 0x002d6c00011e7983 */ /* 0x000ee20000300800 */
[----:B------:R-:W-:-:S03]  /*60aa0*/  IMAD.MOV.U32 R71, RZ, RZ, R35 ;  /* 0x000000ffff477224 */ /* 0x000fc600078e0023 */
[----:B------:R-:W3:Y:S04]  /*60ab0*/  LDL.LU R31, [R1+0x2d68] ;  /* 0x002d6800011f7983 */ /* 0x000ee80000300800 */
[----:B------:R-:W3:Y:S04]  /*60ac0*/  LDL.LU R34, [R1+0x2d64] ;  /* 0x002d640001227983 */ /* 0x000ee80000300800 */
[----:B------:R-:W3:Y:S01]  /*60ad0*/  LDL.LU R35, [R1+0x2d60] ;  /* 0x002d600001237983 */ /* 0x000ee20000300800 */
[----:B--2---:R-:W-:Y:S07]  /*60ae0*/  HMMA.1688.F32.TF32 R184, R232, R38, R244 ;  /* 0x00000026e8b8723c */ /* 0x004fee00000810f4 */
[----:B------:R-:W-:-:S02]  /*60af0*/  IMAD.MOV.U32 R244, RZ, RZ, R23 ;  /* 0x000000fffff47224 */ /* 0x000fc400078e0017 */
[----:B------:R-:W4:Y:S01]  /*60b00*/  LDL.LU R23, [R1+0x2d5c] ;  /* 0x002d5c0001177983 */ /* 0x000f220000300800 */
[----:B------:R-:W-:Y:S02]  /*60b10*/  IMAD.MOV.U32 R245, RZ, RZ, R18 ;  /* 0x000000fffff57224 */ /* 0x000fe400078e0012 */
[----:B------:R-:W-:Y:S02]  /*60b20*/  IMAD.MOV.U32 R246, RZ, RZ, R19 ;  /* 0x000000fffff67224 */ /* 0x000fe400078e0013 */
[----:B------:R-:W-:-:S09]  /*60b30*/  IMAD.MOV.U32 R247, RZ, RZ, R15 ;  /* 0x000000fffff77224 */ /* 0x000fd200078e000f */
[----:B------:R-:W-:Y:S04]  /*60b40*/  STL.64 [R1+0x1560], R184 ;  /* 0x001560b801007387 */ /* 0x000fe80000100a00 */
[----:B------:R-:W-:Y:S04]  /*60b50*/  STL.64 [R1+0x1568], R186 ;  /* 0x001568ba01007387 */ /* 0x000fe80000100a00 */
[----:B------:R-:W2:Y:S04]  /*60b60*/  LDL.LU R18, [R1+0x2d58] ;  /* 0x002d580001127983 */ /* 0x000ea80000300800 */
[----:B------:R-:W2:Y:S04]  /*60b70*/  LDL.LU R19, [R1+0x2d54] ;  /* 0x002d540001137983 */ /* 0x000ea80000300800 */
[----:B------:R-:W2:Y:S01]  /*60b80*/  LDL.LU R15, [R1+0x2d50] ;  /* 0x002d5000010f7983 */ /* 0x000ea20000300800 */
[C---:B---3--:R-:W-:Y:S08]  /*60b90*/  HMMA.1688.F32.TF32 R152, R232.reuse, R34, R152 ;  /* 0x00000022e898723c */ /* 0x048ff00000081098 */
[C---:B------:R-:W-:Y:S08]  /*60ba0*/  HMMA.1688.F32.TF32 R148, R232.reuse, R30, R148 ;  /* 0x0000001ee894723c */ /* 0x040ff00000081094 */
[----:B------:R-:W-:Y:S08]  /*60bb0*/  HMMA.1688.F32.TF32 R144, R232, R26, R144 ;  /* 0x0000001ae890723c */ /* 0x000ff00000081090 */
        /* <DEDUP_REMOVED lines=68> */
[----:B------:R1:W-:Y:S04]  /*61000*/  STL.64 [R1+0x1010], R68 ;  /* 0x0010104401007387 */ /* 0x0003e80000100a00 */
[----:B------:R2:W-:Y:S04]  /*61010*/  STL.64 [R1+0x1018], R70 ;  /* 0x0010184601007387 */ /* 0x0005e80000100a00 */
[----:B------:R-:W-:Y:S04]  /*61020*/  LDS R237, [R0+0xaa080] ;  /* 0x0aa0800000ed7984 */ /* 0x000fe80000000800 */
[----:B-1----:R-:W3:Y:S04]  /*61030*/  LDL.LU R68, [R1+0x5d0] ;  /* 0x0005d00001447983 */ /* 0x002ee80000300800 */
        /* <DEDUP_REMOVED lines=298> */
[C---:B------:R-:W-:Y:S08]  /*622e0*/  HMMA.1688.F32.TF32 R148, R236.reuse, R22, R148 ;  /* 0x00000016ec94723c */ /* 0x040ff00000081094 */
[C---:B------:R-:W-:Y:S08]  /*622f0*/  HMMA.1688.F32.TF32 R152, R236.reuse, R26, R152 ;  /* 0x0000001aec98723c */ /* 0x040ff00000081098 */
[----:B------:R-:W-:Y:S01]  /*62300*/  HMMA.1688.F32.TF32 R144, R236, R18, R144 ;  /* 0x00000012ec90723c */ /* 0x000fe20000081090 */
[----:B------:R-:W-:Y:S04]  /*62310*/  LDS R236, [R252+0xaa100] ;  /* 0x0aa10000fcec7984 */ /* 0x000fe80000000800 */
[----:B------:R-:W-:Y:S04]  /*62320*/  LDS R238, [R252+0xab100] ;  /* 0x0ab10000fcee7984 */ /* 0x000fe80000000800 */
[----:B------:R-:W-:Y:S04]  /*62330*/  LDS R237, [R0+0xaa100] ;  /* 0x0aa1000000ed7984 */ /* 0x000fe80000000800 */
[----:B------:R-:W1:Y:S01]  /*62340*/  LDS R239, [R0+0xab100] ;  /* 0x0ab1000000ef7984 */ /* 0x000e620000000800 */
[C---:B------:R-:W-:Y:S03]  /*62350*/  HMMA.1688.F32.TF32 R136, R232.reuse, R66, R136 ;  /* 0x00000042e888723c */ /* 0x040fe60000081088 */
[----:B------:R-:W-:Y:S05]  /*62360*/  STL.64 [R1+0x1290], R152 ;  /* 0x0012909801007387 */ /* 0x000fea0000100a00 */
        /* <DEDUP_REMOVED lines=167> */
[----:B------:R-:W-:Y:S08]  /*62de0*/  HMMA.1688.F32.TF32 R100, R232, R58, R100 ;  /* 0x0000003ae864723c */ /* 0x000ff00000081064 */
        /* <DEDUP_REMOVED lines=137> */
[----:B--2---:R-:W-:Y:S08]  /*63680*/  HMMA.1688.F32.TF32 R72, R236, R66, R72 ;  /* 0x00000042ec48723c */ /* 0x004ff00000081048 */
[C---:B---3--:R-:W-:Y:S08]  /*63690*/  HMMA.1688.F32.TF32 R244, R232.reuse, R18, R244 ;  /* 0x00000012e8f4723c */ /* 0x048ff000000810f4 */
        /* <DEDUP_REMOVED lines=14> */
[C---:B------:R-:W-:Y:S03]  /*63780*/  HMMA.1688.F32.TF32 R76, R236.reuse, R10, R80 ;  /* 0x0000000aec4c723c */ /* 0x040fe60000081050 */
[----:B------:R-:W-:Y:S04]  /*63790*/  LDS R245, [R0+0xaa200] ;  /* 0x0aa2000000f57984 */ /* 0x000fe80000000800 */
[----:B------:R-:W2:Y:S01]  /*637a0*/  LDS R247, [R0+0xab200] ;  /* 0x0ab2000000f77984 */ /* 0x000ea20000000800 */
[C---:B---3--:R-:W-:Y:S07]  /*637b0*/  HMMA.1688.F32.TF32 R72, R236.reuse, R6, R84 ;  /* 0x00000006ec48723c */ /* 0x048fee0000081054 */
[----:B------:R-:W-:Y:S01]  /*637c0*/  STL.64 [R1+0xf20], R232 ;  /* 0x000f20e801007387 */ /* 0x000fe20000100a00 */
[C---:B------:R-:W-:Y:S03]  /*637d0*/  HMMA.1688.F32.TF32 R80, R236.reuse, R58, R88 ;  /* 0x0000003aec50723c */ /* 0x040fe60000081058 */
[----:B------:R-:W-:Y:S04]  /*637e0*/  STL.64 [R1+0xf28], R234 ;  /* 0x000f28ea01007387 */ /* 0x000fe80000100a00 */
        /* <DEDUP_REMOVED lines=14> */
[C---:B---3--:R-:W-:Y:S03]  /*638d0*/  HMMA.1688.F32.TF32 R72, R236.reuse, R38, R108 ;  /* 0x00000026ec48723c */ /* 0x048fe6000008106c */
        /* <DEDUP_REMOVED lines=17> */
[----:B---3--:R-:W-:Y:S03]  /*639f0*/  HMMA.1688.F32.TF32 R72, R236, R14, R132 ;  /* 0x0000000eec48723c */ /* 0x008fe60000081084 */
[----:B------:R-:W-:Y:S04]  /*63a00*/  STL.64 [R1+0x860], R80 ;  /* 0x0008605001007387 */ /* 0x000fe80000100a00 */
[----:B------:R1:W-:Y:S08]  /*63a10*/  STL.64 [R1+0x868], R82 ;  /* 0x0008685201007387 */ /* 0x0003f00000100a00 */
[----:B------:R-:W-:Y:S01]  /*63a20*/  STL.64 [R1+0x840], R76 ;  /* 0x0008404c01007387 */ /* 0x000fe20000100a00 */
[C---:B-1----:R-:W-:Y:S03]  /*63a30*/  HMMA.1688.F32.TF32 R80, R68.reuse, R66, R136 ;  /* 0x000000424450723c */ /* 0x042fe60000081088 */
[----:B------:R-:W-:Y:S04]  /*63a40*/  STL.64 [R1+0x848], R78 ;  /* 0x0008484e01007387 */ /* 0x000fe80000100a00 */
[----:B------:R-:W-:Y:S04]  /*63a50*/  STL.64 [R1+0x820], R72 ;  /* 0x0008204801007387 */ /* 0x000fe80000100a00 */
[----:B------:R1:W-:Y:S02]  /*63a60*/  STL.64 [R1+0x828], R74 ;  /* 0x0008284a01007387 */ /* 0x0003e40000100a00 */
[C---:B-1----:R-:W-:Y:S10]  /*63a70*/  HMMA.1688.F32.TF32 R72, R68.reuse, R62, R140 ;  /* 0x0000003e4448723c */ /* 0x042ff4000008108c */
[----:B------:R-:W-:Y:S04]  /*63a80*/  STL.64 [R1+0x810], R80 ;  /* 0x0008105001007387 */ /* 0x000fe80000100a00 */
[----:B------:R1:W-:Y:S01]  /*63a90*/  STL.64 [R1+0x818], R82 ;  /* 0x0008185201007387 */ /* 0x0003e20000100a00 */
[C---:B------:R-:W-:Y:S08]  /*63aa0*/  HMMA.1688.F32.TF32 R76, R68.reuse, R10, R144 ;  /* 0x0000000a444c723c */ /* 0x040ff00000081090 */
[C---:B-1----:R-:W-:Y:S01]  /*63ab0*/  HMMA.1688.F32.TF32 R80, R68.reuse, R6, R148 ;  /* 0x000000064450723c */ /* 0x042fe20000081094 */
[----:B------:R-:W-:Y:S04]  /*63ac0*/  STL.64 [R1+0x800], R72 ;  /* 0x0008004801007387 */ /* 0x000fe80000100a00 */
[----:B------:R1:W-:Y:S03]  /*63ad0*/  STL.64 [R1+0x808], R74 ;  /* 0x0008084a01007387 */ /* 0x0003e60000100a00 */
[----:B-1----:R-:W-:Y:S07]  /*63ae0*/  HMMA.1688.F32.TF32 R72, R68, R58, R152 ;  /* 0x0000003a4448723c */ /* 0x002fee0000081098 */
[----:B------:R1:W-:Y:S04]  /*63af0*/  STL.64 [R1+0x7f0], R76 ;  /* 0x0007f04c01007387 */ /* 0x0003e80000100a00 */
[----:B------:R3:W-:Y:S04]  /*63b00*/  STL.64 [R1+0x7f8], R78 ;  /* 0x0007f84e01007387 */ /* 0x0007e80000100a00 */
[----:B------:R2:W-:Y:S01]  /*63b10*/  STL.64 [R1+0x7e0], R80 ;  /* 0x0007e05001007387 */ /* 0x0005e20000100a00 */
[----:B-1----:R-:W-:-:S03]  /*63b20*/  IMAD.MOV.U32 R76, RZ, RZ, R180 ;  /* 0x000000ffff4c7224 */ /* 0x002fc600078e00b4 */
[----:B------:R1:W-:Y:S01]  /*63b30*/  STL.64 [R1+0x7e8], R82 ;  /* 0x0007e85201007387 */ /* 0x0003e20000100a00 */
[----:B------:R-:W-:-:S03]  /*63b40*/  IMAD.MOV.U32 R77, RZ, RZ, R181 ;  /* 0x000000ffff4d7224 */ /* 0x000fc600078e00b5 */
[----:B------:R-:W4:Y:S01]  /*63b50*/  LDL.LU R180, [R1+0x2b9c] ;  /* 0x002b9c0001b47983 */ /* 0x000f220000300800 */
[----:B---3--:R-:W-:-:S03]  /*63b60*/  IMAD.MOV.U32 R78, RZ, RZ, R182 ;  /* 0x000000ffff4e7224 */ /* 0x008fc600078e00b6 */
[----:B------:R-:W-:Y:S01]  /*63b70*/  STL.64 [R1+0x7d0], R72 ;  /* 0x0007d04801007387 */ /* 0x000fe20000100a00 */
[----:B------:R-:W-:-:S03]  /*63b80*/  IMAD.MOV.U32 R79, RZ, RZ, R183 ;  /* 0x000000ffff4f7224 */ /* 0x000fc600078e00b7 */
[----:B------:R3:W-:Y:S01]  /*63b90*/  STL.64 [R1+0x7d8], R74 ;  /* 0x0007d84a01007387 */ /* 0x0007e20000100a00 */
[----:B--2---:R-:W-:-:S03]  /*63ba0*/  MOV R80, R176 ;  /* 0x000000b000507202 */ /* 0x004fc60000000f00 */
[----:B------:R-:W4:Y:S01]  /*63bb0*/  LDL.LU R181, [R1+0x2b98] ;  /* 0x002b980001b57983 */ /* 0x000f220000300800 */
[----:B------:R-:W-:-:S03]  /*63bc0*/  IMAD.MOV.U32 R81, RZ, RZ, R177 ;  /* 0x000000ffff517224 */ /* 0x000fc600078e00b1 */
[----:B------:R-:W4:Y:S01]  /*63bd0*/  LDL.LU R182, [R1+0x2b94] ;  /* 0x002b940001b67983 */ /* 0x000f220000300800 */
[----:B-1----:R-:W-:-:S03]  /*63be0*/  IMAD.MOV.U32 R82, RZ, RZ, R178 ;  /* 0x000000ffff527224 */ /* 0x002fc600078e00b2 */
[----:B------:R-:W4:Y:S01]  /*63bf0*/  LDL.LU R183, [R1+0x2b90] ;  /* 0x002b900001b77983 */ /* 0x000f220000300800 */
        /* <DEDUP_REMOVED lines=17> */
[----:B------:R-:W3:Y:S01]  /*63d10*/  LDL.LU R164, [R1+0x2b6c] ;  /* 0x002b6c0001a47983 */ /* 0x000ee20000300800 */
[----:B------:R-:W-:-:S03]  /*63d20*/  IMAD.MOV.U32 R96, RZ, RZ, R161 ;  /* 0x000000ffff607224 */ /* 0x000fc600078e00a1 */
[----:B------:R-:W3:Y:S01]  /*63d30*/  LDL.LU R165, [R1+0x2b68] ;  /* 0x002b680001a57983 */ /* 0x000ee20000300800 */
[----:B------:R-:W-:-:S03]  /*63d40*/  IMAD.MOV.U32 R97, RZ, RZ, R162 ;  /* 0x000000ffff617224 */ /* 0x000fc600078e00a2 */
[----:B------:R-:W3:Y:S01]  /*63d50*/  LDL.LU R166, [R1+0x2b64] ;  /* 0x002b640001a67983 */ /* 0x000ee20000300800 */
[----:B------:R-:W-:-:S03]  /*63d60*/  IMAD.MOV.U32 R98, RZ, RZ, R163 ;  /* 0x000000ffff627224 */ /* 0x000fc600078e00a3 */
[----:B------:R-:W2:Y:S01]  /*63d70*/  LDL.LU R160, [R1+0x2b60] ;  /* 0x002b600001a07983 */ /* 0x000ea20000300800 */
[----:B------:R-:W-:-:S03]  /*63d80*/  IMAD.MOV.U32 R99, RZ, RZ, R156 ;  /* 0x000000ffff637224 */ /* 0x000fc600078e009c */
[----:B------:R-:W2:Y:S04]  /*63d90*/  LDL.LU R161, [R1+0x2b5c] ;  /* 0x002b5c0001a17983 */ /* 0x000ea80000300800 */
[----:B------:R-:W2:Y:S04]  /*63da0*/  LDL.LU R162, [R1+0x2b58] ;  /* 0x002b580001a27983 */ /* 0x000ea80000300800 */
[----:B------:R-:W2:Y:S04]  /*63db0*/  LDL.LU R163, [R1+0x2b54] ;  /* 0x002b540001a37983 */ /* 0x000ea80000300800 */
        /* <DEDUP_REMOVED lines=12> */
[----:B------:R-:W-:Y:S01]  /*63e80*/  IMAD.MOV.U32 R232, RZ, RZ, R171 ;  /* 0x000000ffffe87224 */ /* 0x000fe200078e00ab */
[----:B------:R-:W4:Y:S04]  /*63e90*/  LDL.LU R167, [R1+0x2b40] ;  /* 0x002b400001a77983 */ /* 0x000f280000300800 */
[----:B------:R-:W4:Y:S01]  /*63ea0*/  LDL.LU R171, [R1+0x2b3c] ;  /* 0x002b3c0001ab7983 */ /* 0x000f220000300800 */
[----:B------:R-:W-:Y:S02]  /*63eb0*/  IMAD.MOV.U32 R233, RZ, RZ, R174 ;  /* 0x000000ffffe97224 */ /* 0x000fe400078e00ae */
[----:B------:R-:W-:Y:S01]  /*63ec0*/  IMAD.MOV.U32 R234, RZ, RZ, R175 ;  /* 0x000000ffffea7224 */ /* 0x000fe200078e00af */
[----:B------:R-:W4:Y:S01]  /*63ed0*/  LDL.LU R174, [R1+0x2b38] ;  /* 0x002b380001ae7983 */ /* 0x000f220000300800 */
[----:B------:R-:W-:-:S03]  /*63ee0*/  IMAD.MOV.U32 R235, RZ, RZ, R179 ;  /* 0x000000ffffeb7224 */ /* 0x000fc600078e00b3 */
[----:B------:R-:W4:Y:S04]  /*63ef0*/  LDL.LU R175, [R1+0x2b34] ;  /* 0x002b340001af7983 */ /* 0x000f280000300800 */
[----:B------:R-:W4:Y:S01]  /*63f00*/  LDL.LU R179, [R1+0x2b30] ;  /* 0x002b300001b37983 */ /* 0x000f220000300800 */
[C---:B------:R-:W-:Y:S08]  /*63f10*/  HMMA.1688.F32.TF32 R96, R244.reuse, R38, R96 ;  /* 0x00000026f460723c */ /* 0x040ff00000081060 */
[C---:B------:R-:W-:Y:S08]  /*63f20*/  HMMA.1688.F32.TF32 R92, R244.reuse, R34, R92 ;  /* 0x00000022f45c723c */ /* 0x040ff0000008105c */
[C---:B------:R-:W-:Y:S08]  /*63f30*/  HMMA.1688.F32.TF32 R84, R244.reuse, R26, R84 ;  /* 0x0000001af454723c */ /* 0x040ff00000081054 */
[----:B------:R-:W-:Y:S08]  /*63f40*/  HMMA.1688.F32.TF32 R80, R244, R22, R80 ;  /* 0x00000016f450723c */ /* 0x000ff00000081050 */
[C---:B--2---:R-:W-:Y:S08]  /*63f50*/  HMMA.1688.F32.TF32 R108, R68.reuse, R50, R160 ;  /* 0x00000032446c723c */ /* 0x044ff000000810a0 */
        /* <DEDUP_REMOVED lines=24> */
[----:B------:R-:W-:Y:S01]  /*640e0*/  STL.64 [R1+0x710], R108 ;  /* 0x0007106c01007387 */ /* 0x000fe20000100a00 */
[----:B------:R-:W-:Y:S03]  /*640f0*/  HMMA.1688.F32.TF32 R68, R68, R14, R196 ;  /* 0x0000000e4444723c */ /* 0x000fe600000810c4 */
[----:B------:R1:W-:Y:S04]  /*64100*/  STL.64 [R1+0x718], R110 ;  /* 0x0007186e01007387 */ /* 0x0003e80000100a00 */
[----:B------:R-:W-:Y:S04]  /*64110*/  STL.64 [R1+0x6e0], R72 ;  /* 0x0006e04801007387 */ /* 0x000fe80000100a00 */
[----:B------:R-:W-:Y:S01]  /*64120*/  STL.64 [R1+0x6e8], R74 ;  /* 0x0006e84a01007387 */ /* 0x000fe20000100a00 */
[C---:B-1----:R-:W-:Y:S03]  /*64130*/  HMMA.1688.F32.TF32 R108, R244.reuse, R66, R200 ;  /* 0x00000042f46c723c */ /* 0x042fe600000810c8 */
[----:B------:R-:W-:Y:S04]  /*64140*/  LDS R72, [R251+0xaa280] ;  /* 0x0aa28000fb487984 */ /* 0x000fe80000000800 */
        /* <DEDUP_REMOVED lines=8> */
[----:B------:R-:W-:Y:S04]  /*641d0*/  STL.64 [R1+0x670], R108 ;  /* 0x0006706c01007387 */ /* 0x000fe80000100a00 */
[----:B------:R1:W-:Y:S04]  /*641e0*/  STL.64 [R1+0x678], R110 ;  /* 0x0006786e01007387 */ /* 0x0003e80000100a00 */
[----:B------:R-:W2:Y:S04]  /*641f0*/  LDS R75, [R3+0xab280] ;  /* 0x0ab28000034b7984 */ /* 0x000ea80000000800 */
[----:B------:R-:W-:Y:S01]  /*64200*/  LDS R192, [R252+0xac000] ;  /* 0x0ac00000fcc07984 */ /* 0x000fe20000000800 */
[C---:B-1----:R-:W-:Y:S03]  /*64210*/  HMMA.1688.F32.TF32 R108, R244.reuse, R6, R212 ;  /* 0x00000006f46c723c */ /* 0x042fe600000810d4 */
[----:B------:R-:W-:Y:S04]  /*64220*/  STL.64 [R1+0x660], R104 ;  /* 0x0006606801007387 */ /* 0x000fe80000100a00 */
[----:B------:R1:W-:Y:S04]  /*64230*/  STL.64 [R1+0x668], R106 ;  /* 0x0006686a01007387 */ /* 0x0003e80000100a00 */
[----:B------:R-:W-:Y:S04]  /*64240*/  STL.64 [R1+0x630], R68 ;  /* 0x0006304401007387 */ /* 0x000fe80000100a00 */
[----:B------:R3:W-:Y:S01]  /*64250*/  STL.64 [R1+0x638], R70 ;  /* 0x0006384601007387 */ /* 0x0007e20000100a00 */
[C---:B-1----:R-:W-:Y:S03]  /*64260*/  HMMA.1688.F32.TF32 R104, R244.reuse, R58, R216 ;  /* 0x0000003af468723c */ /* 0x042fe600000810d8 */
[----:B------:R-:W-:Y:S05]  /*64270*/  LDS R194, [R252+0xad000] ;  /* 0x0ad00000fcc27984 */ /* 0x000fea0000000800 */
[C---:B---3--:R-:W-:Y:S01]  /*64280*/  HMMA.1688.F32.TF32 R68, R244.reuse, R54, R220 ;  /* 0x00000036f444723c */ /* 0x048fe200000810dc */
        /* <DEDUP_REMOVED lines=10> */
[----:B------:R-:W-:Y:S08]  /*64330*/  STL.64 [R1+0x238], R110 ;  /* 0x0002386e01007387 */ /* 0x000ff00000100a00 */
        /* <DEDUP_REMOVED lines=8> */
[----:B------:R-:W-:Y:S09]  /*643c0*/  STL.64 [R1+0xe8], R94 ;  /* 0x0000e85e01007387 */ /* 0x000ff20000100a00 */
[----:B------:R-:W-:Y:S04]  /*643d0*/  STL.64 [R1+0xd0], R68 ;  /* 0x0000d04401007387 */ /* 0x000fe80000100a00 */
[----:B------:R1:W-:Y:S02]  /*643e0*/  STL.64 [R1+0xd8], R70 ;  /* 0x0000d84601007387 */ /* 0x0003e40000100a00 */
[C---:B-1----:R-:W-:Y:S02]  /*643f0*/  HMMA.1688.F32.TF32 R68, R244.reuse, R18, R76 ;  /* 0x00000012f444723c */ /* 0x042fe4000008104c */
[----:B------:R-:W-:Y:S04]  /*64400*/  STL.64 [R1+0xc0], R84 ;  /* 0x0000c05401007387 */ /* 0x000fe80000100a00 */
[----:B------:R-:W-:Y:S02]  /*64410*/  STL.64 [R1+0xc8], R86 ;  /* 0x0000c85601007387 */ /* 0x000fe40000100a00 */
[-C--:B------:R-:W-:Y:S02]  /*64420*/  HMMA.1688.F32.TF32 R244, R244, R14.reuse, R232 ;  /* 0x0000000ef4f4723c */ /* 0x080fe400000810e8 */
[----:B------:R1:W-:Y:S04]  /*64430*/  STL.64 [R1+0xb0], R80 ;  /* 0x0000b05001007387 */ /* 0x0003e80000100a00 */
[----:B------:R3:W-:Y:S04]  /*64440*/  STL.64 [R1+0xb8], R82 ;  /* 0x0000b85201007387 */ /* 0x0007e80000100a00 */
[----:B------:R-:W4:Y:S05]  /*64450*/  LDL.LU R232, [R1+0xca0] ;  /* 0x000ca00001e87983 */ /* 0x000f2a0000300800 */
[----:B------:R-:W-:Y:S04]  /*64460*/  STL.64 [R1+0xa0], R68 ;  /* 0x0000a04401007387 */ /* 0x000fe80000100a00 */
[----:B------:R-:W-:Y:S04]  /*64470*/  STL.64 [R1+0xa8], R70 ;  /* 0x0000a84601007387 */ /* 0x000fe80000100a00 */
        /* <DEDUP_REMOVED lines=86> */
[----:B------:R-:W1:Y:S04]  /*649e0*/  LDS R71, [R0+0xab280] ;  /* 0x0ab2800000477984 */ /* 0x000e680000000800 */
[----:B------:R-:W-:Y:S04]  /*649f0*/  STL [R1+0x2ad8], R244 ;  /* 0x002ad8f401007387 */ /* 0x000fe80000100800 */
[----:B------:R-:W-:Y:S04]  /*64a00*/  STL [R1+0x2ad4], R245 ;  /* 0x002ad4f501007387 */ /* 0x000fe80000100800 */
[----:B------:R-:W-:Y:S04]  /*64a10*/  STL [R1+0x2ad0], R246 ;  /* 0x002ad0f601007387 */ /* 0x000fe80000100800 */
[----:B------:R-:W-:Y:S01]  /*64a20*/  STL [R1+0x2acc], R247 ;  /* 0x002accf701007387 */ /* 0x000fe20000100800 */
        /* <DEDUP_REMOVED lines=14> */
[----:B------:R-:W-:Y:S04]  /*64b10*/  STL.64 [R1+0x228], R154 ;  /* 0x0002289a01007387 */ /* 0x000fe80000100a00 */
[----:B------:R-:W-:Y:S03]  /*64b20*/  STL.64 [R1+0x210], R148 ;  /* 0x0002109401007387 */ /* 0x000fe60000100a00 */
[C---:B------:R-:W-:Y:S01]  /*64b30*/  HMMA.1688.F32.TF32 R112, R72.reuse, R34, R112 ;  /* 0x000000224870723c */ /* 0x040fe20000081070 */
        /* <DEDUP_REMOVED lines=30> */
[C---:B------:R-:W-:Y:S08]  /*64d20*/  HMMA.1688.F32.TF32 R88, R68.reuse, R10, R80 ;  /* 0x0000000a4458723c */ /* 0x040ff00000081050 */
[C---:B------:R-:W-:Y:S08]  /*64d30*/  HMMA.1688.F32.TF32 R84, R68.reuse, R6, R76 ;  /* 0x000000064454723c */ /* 0x040ff0000008104c */
[-C--:B------:R-:W-:Y:S01]  /*64d40*/  HMMA.1688.F32.TF32 R80, R68, R58.reuse, R232 ;  /* 0x0000003a4450723c */ /* 0x080fe200000810e8 */
        /* <DEDUP_REMOVED lines=128> */
[C---:B------:R-:W-:Y:S08]  /*65550*/  HMMA.1688.F32.TF32 R172, R68.reuse, R50, R168 ;  /* 0x0000003244ac723c */ /* 0x040ff000000810a8 */
[C---:B---3--:R-:W-:Y:S08]  /*65560*/  HMMA.1688.F32.TF32 R168, R68.reuse, R46, R164 ;  /* 0x0000002e44a8723c */ /* 0x048ff000000810a4 */
[C---:B------:R-:W-:Y:S08]  /*65570*/  HMMA.1688.F32.TF32 R164, R68.reuse, R42, R160 ;  /* 0x0000002a44a4723c */ /* 0x040ff000000810a0 */
[C---:B------:R-:W-:Y:S08]  /*65580*/  HMMA.1688.F32.TF32 R160, R68.reuse, R38, R156 ;  /* 0x0000002644a0723c */ /* 0x040ff0000008109c */
[C---:B------:R-:W-:Y:S08]  /*65590*/  HMMA.1688.F32.TF32 R156, R68.reuse, R34, R152 ;  /* 0x00000022449c723c */ /* 0x040ff00000081098 */
[C---:B----4-:R-:W-:Y:S08]  /*655a0*/  HMMA.1688.F32.TF32 R152, R68.reuse, R30, R148 ;  /* 0x0000001e4498723c */ /* 0x050ff00000081094 */
        /* <DEDUP_REMOVED lines=30> */
[----:B------:R-:W2:Y:S01]  /*65790*/  LDS R71, [R0+0xab300] ;  /* 0x0ab3000000477984 */ /* 0x000ea20000000800 */
        /* <DEDUP_REMOVED lines=110> */
[----:B------:R1:W-:Y:S04]  /*65e80*/  LDS R74, [R251+0xab380] ;  /* 0x0ab38000fb4a7984 */ /* 0x0003e80000000800 */
        /* <DEDUP_REMOVED lines=31> */
[----:B------:R-:W1:Y:S01]  /*66080*/  LDS R75, [R3+0xab380] ;  /* 0x0ab38000034b7984 */ /* 0x000e620000000800 */
[C---:B--2---:R-:W-:Y:S08]  /*66090*/  HMMA.1688.F32.TF32 R104, R68.reuse, R18, R104 ;  /* 0x000000124468723c */ /* 0x044ff00000081068 */
[C---:B------:R-:W-:Y:S08]  /*660a0*/  HMMA.1688.F32.TF32 R108, R68.reuse, R22, R108 ;  /* 0x00000016446c723c */ /* 0x040ff0000008106c */
[C---:B---3--:R-:W-:Y:S08]  /*660b0*/  HMMA.1688.F32.TF32 R116, R68.reuse, R30, R116 ;  /* 0x0000001e4474723c */ /* 0x048ff00000081074 */
[C---:B----4-:R-:W-:Y:S08]  /*660c0*/  HMMA.1688.F32.TF32 R120, R68.reuse, R34, R120 ;  /* 0x000000224478723c */ /* 0x050ff00000081078 */
[C---:B------:R-:W-:Y:S08]  /*660d0*/  HMMA.1688.F32.TF32 R124, R68.reuse, R38, R124 ;  /* 0x00000026447c723c */ /* 0x040ff0000008107c */
[----:B------:R-:W-:Y:S08]  /*660e0*/  HMMA.1688.F32.TF32 R132, R68, R46, R132 ;  /* 0x0000002e4484723c */ /* 0x000ff00000081084 */
[----:B-1----:R-:W-:Y:S08]  /*660f0*/  HMMA.1688.F32.TF32 R92, R72, R62, R92 ;  /* 0x0000003e485c723c */ /* 0x002ff0000008105c */
[C---:B------:R-:W-:Y:S01]  /*66100*/  HMMA.1688.F32.TF32 R156, R68.reuse, R66, R248 ;  /* 0x00000042449c723c */ /* 0x040fe200000810f8 */
[----:B------:R-:W-:Y:S04]  /*66110*/  LDS R249, [R0+0xaa380] ;  /* 0x0aa3800000f97984 */ /* 0x000fe80000000800 */
[----:B------:R-:W-:Y:S03]  /*66120*/  LDS R251, [R0+0xab380] ;  /* 0x0ab3800000fb7984 */ /* 0x000fe60000000800 */
[C---:B------:R-:W-:Y:S11]  /*66130*/  HMMA.1688.F32.TF32 R128, R68.reuse, R42, R128 ;  /* 0x0000002a4480723c */ /* 0x040ff60000081080 */
[----:B------:R-:W-:Y:S04]  /*66140*/  @!UPT UIADD3 URZ, URZ, URZ, URZ ;  /* 0x0000003f3f3ff290 */ /* 0x000fe8000fffe03f */
[----:B------:R-:W-:Y:S04]  /*66150*/  STL.64 [R1+0x4b0], R156 ;  /* 0x0004b09c01007387 */ /* 0x000fe80000100a00 */
[----:B------:R1:W-:Y:S01]  /*66160*/  STL.64 [R1+0x4b8], R158 ;  /* 0x0004b89e01007387 */ /* 0x0003e20000100a00 */
[C---:B------:R-:W-:Y:S03]  /*66170*/  HMMA.1688.F32.TF32 R112, R68.reuse, R26, R112 ;  /* 0x0000001a4470723c */ /* 0x040fe60000081070 */
[----:B------:R-:W-:Y:S04]  /*66180*/  LDS R248, [R252+0xaa380] ;  /* 0x0aa38000fcf87984 */ /* 0x000fe80000000800 */
[----:B------:R-:W2:Y:S01]  /*66190*/  LDS R250, [R252+0xab380] ;  /* 0x0ab38000fcfa7984 */ /* 0x000ea20000000800 */
[C---:B-1----:R-:W-:Y:S08]  /*661a0*/  HMMA.1688.F32.TF32 R156, R68.reuse, R62, R152 ;  /* 0x0000003e449c723c */ /* 0x042ff00000081098 */
[C---:B------:R-:W-:Y:S08]  /*661b0*/  HMMA.1688.F32.TF32 R152, R68.reuse, R10, R148 ;  /* 0x0000000a4498723c */ /* 0x040ff00000081094 */
[C---:B------:R-:W-:Y:S08]  /*661c0*/  HMMA.1688.F32.TF32 R148, R68.reuse, R6, R144 ;  /* 0x000000064494723c */ /* 0x040ff00000081090 */
        /* <DEDUP_REMOVED lines=34> */
[----:B------:R1:W-:Y:S02]  /*663f0*/  STL.64 [R1+0x4a8], R70 ;  /* 0x0004a84601007387 */ /* 0x0003e40000100a00 */
[C---:B-1----:R-:W-:Y:S02]  /*66400*/  HMMA.1688.F32.TF32 R68, R72.reuse, R10, R88 ;  /* 0x0000000a4844723c */ /* 0x042fe40000081058 */
        /* <DEDUP_REMOVED lines=8> */
[----:B-1----:R-:W-:Y:S05]  /*66490*/  HMMA.1688.F32.TF32 R68, R72, R54, R76 ;  /* 0x000000364844723c */ /* 0x002fea000008104c */
[----:B------:R-:W-:Y:S04]  /*664a0*/  STL.64 [R1+0x460], R84 ;  /* 0x0004605401007387 */ /* 0x000fe80000100a00 */
[----:B------:R-:W-:Y:S11]  /*664b0*/  STL.64 [R1+0x468], R86 ;  /* 0x0004685601007387 */ /* 0x000ff60000100a00 */
[----:B------:R-:W-:Y:S03]  /*664c0*/  @!UPT UIADD3 URZ, URZ, URZ, URZ ;  /* 0x0000003f3f3ff290 */ /* 0x000fe6000fffe03f */
[----:B------:R-:W-:Y:S01]  /*664d0*/  STL.64 [R1+0x440], R68 ;  /* 0x0004404401007387 */ /* 0x000fe20000100a00 */
[----:B------:R-:W-:-:S03]  /*664e0*/  MOV R0, R71 ;  /* 0x0000004700007202 */ /* 0x000fc60000000f00 */
[----:B------:R-:W-:Y:S04]  /*664f0*/  STL.64 [R1+0x450], R80 ;  /* 0x0004505001007387 */ /* 0x000fe80000100a00 */
[----:B------:R-:W-:Y:S04]  /*66500*/  STL.64 [R1+0x458], R82 ;  /* 0x0004585201007387 */ /* 0x000fe80000100a00 */
[----:B------:R1:W-:Y:S02]  /*66510*/  STL [R1+0x448], R70 ;  /* 0x0004484601007387 */ /* 0x0003e40000100800 */
[----:B-1----:R-:W-:Y:S02]  /*66520*/  HMMA.1688.F32.TF32 R68, R72, R50, R232 ;  /* 0x000000324844723c */ /* 0x002fe400000810e8 */
[----:B------:R-:W-:Y:S01]  /*66530*/  STL [R1+0x2ac0], R0 ;  /* 0x002ac00001007387 */ /* 0x000fe20000100800 */
[----:B------:R-:W-:-:S03]  /*66540*/  IMAD.MOV.U32 R80, RZ, RZ, R64 ;  /* 0x000000ffff507224 */ /* 0x000fc600078e0040 */
[----:B------:R-:W3:Y:S01]  /*66550*/  LDL.LU R64, [R1+0x2b2c] ;  /* 0x002b2c0001407983 */ /* 0x000ee20000300800 */
[----:B------:R-:W-:Y:S02]  /*66560*/  IMAD.MOV.U32 R81, RZ, RZ, R61 ;  /* 0x000000ffff517224 */ /* 0x000fe400078e003d */
[----:B------:R-:W-:Y:S11]  /*66570*/  IMAD.MOV.U32 R82, RZ, RZ, R60 ;  /* 0x000000ffff527224 */ /* 0x000ff600078e003c */
[----:B------:R-:W-:Y:S03]  /*66580*/  @!UPT UIADD3 URZ, URZ, URZ, URZ ;  /* 0x0000003f3f3ff290 */ /* 0x000fe6000fffe03f */
[----:B------:R-:W-:Y:S04]  /*66590*/  STL.64 [R1+0x430], R68 ;  /* 0x0004304401007387 */ /* 0x000fe80000100a00 */
[----:B------:R1:W-:Y:S04]  /*665a0*/  STL.64 [R1+0x438], R70 ;  /* 0x0004384601007387 */ /* 0x0003e80000100a00 */
[----:B------:R-:W4:Y:S04]  /*665b0*/  LDL.LU R61, [R1+0x2b28] ;  /* 0x002b2800013d7983 */ /* 0x000f280000300800 */
        /* <DEDUP_REMOVED lines=21> */
[----:B--2---:R-:W-:Y:S02]  /*66710*/  IMAD.MOV.U32 R96, RZ, RZ, R60 ;  /* 0x000000ffff607224 */ /* 0x004fe400078e003c */
[----:B------:R-:W2:Y:S04]  /*66720*/  LDL.LU R60, [R1+0x2afc] ;  /* 0x002afc00013c7983 */ /* 0x000ea80000300800 */
[----:B------:R-:W3:Y:S04]  /*66730*/  LDL.LU R61, [R1+0x2af8] ;  /* 0x002af800013d7983 */ /* 0x000ee80000300800 */
[----:B------:R-:W4:Y:S01]  /*66740*/  LDL.LU R64, [R1+0x2af4] ;  /* 0x002af40001407983 */ /* 0x000f220000300800 */
[----:B------:R-:W-:-:S02]  /*66750*/  IMAD.MOV.U32 R101, RZ, RZ, R57 ;  /* 0x000000ffff657224 */ /* 0x000fc400078e0039 */
[----:B------:R-:W-:Y:S02]  /*66760*/  IMAD.MOV.U32 R100, RZ, RZ, R56 ;  /* 0x000000ffff647224 */ /* 0x000fe400078e0038 */
[----:B------:R-:W4:Y:S04]  /*66770*/  LDL.LU R56, [R1+0x2af0] ;  /* 0x002af00001387983 */ /* 0x000f280000300800 */
[----:B------:R-:W4:Y:S01]  /*66780*/  LDL.LU R57, [R1+0x2aec] ;  /* 0x002aec0001397983 */ /* 0x000f220000300800 */
[----:B------:R-:W-:Y:S02]  /*66790*/  IMAD.MOV.U32 R111, RZ, RZ, R65 ;  /* 0x000000ffff6f7224 */ /* 0x000fe400078e0041 */
[----:B--2---:R-:W-:Y:S02]  /*667a0*/  IMAD.MOV.U32 R108, RZ, RZ, R60 ;  /* 0x000000ffff6c7224 */ /* 0x004fe400078e003c */
[----:B------:R-:W2:Y:S01]  /*667b0*/  LDL.LU R60, [R1+0x2ae8] ;  /* 0x002ae800013c7983 */ /* 0x000ea20000300800 */
[----:B---3--:R-:W-:-:S03]  /*667c0*/  IMAD.MOV.U32 R109, RZ, RZ, R61 ;  /* 0x000000ffff6d7224 */ /* 0x008fc600078e003d */
[----:B------:R-:W3:Y:S01]  /*667d0*/  LDL.LU R61, [R1+0x2ae4] ;  /* 0x002ae400013d7983 */ /* 0x000ee20000300800 */
[----:B----4-:R-:W-:-:S03]  /*667e0*/  IMAD.MOV.U32 R110, RZ, RZ, R64 ;  /* 0x000000ffff6e7224 */ /* 0x010fc600078e0040 */
        /* <DEDUP_REMOVED lines=59> */
[----:B------:R-:W-:Y:S01]  /*66ba0*/  IMAD.MOV.U32 R103, RZ, RZ, R44 ;  /* 0x000000ffff677224 */ /* 0x000fe200078e002c */
[----:B------:R-:W-:Y:S01]  /*66bb0*/  HMMA.1688.F32.TF32 R52, R248, R54, R108 ;  /* 0x00000036f834723c */ /* 0x000fe2000008106c */
[----:B------:R-:W-:Y:S02]  /*66bc0*/  IMAD.MOV.U32 R99, RZ, RZ, R41 ;  /* 0x000000ffff637224 */ /* 0x000fe400078e0029 */
[----:B------:R-:W-:Y:S02]  /*66bd0*/  IMAD.MOV.U32 R88, RZ, RZ, R40 ;  /* 0x000000ffff587224 */ /* 0x000fe400078e0028 */
[----:B------:R-:W-:-:S03]  /*66be0*/  IMAD.MOV.U32 R89, RZ, RZ, R37 ;  /* 0x000000ffff597224 */ /* 0x000fc600078e0025 */
[----:B------:R-:W-:Y:S01]  /*66bf0*/  HMMA.1688.F32.TF32 R48, R248, R50, R104 ;  /* 0x00000032f830723c */ /* 0x000fe20000081068 */
        /* <DEDUP_REMOVED lines=12> */
[----:B------:R-:W-:Y:S01]  /*66cc0*/  IMAD.MOV.U32 R116, RZ, RZ, R65 ;  /* 0x000000ffff747224 */ /* 0x000fe200078e0041 */
[C---:B------:R-:W-:Y:S08]  /*66cd0*/  HMMA.1688.F32.TF32 R56, R248.reuse, R58, R112 ;  /* 0x0000003af838723c */ /* 0x040ff00000081070 */
[----:B------:R-:W-:Y:S01]  /*66ce0*/  HMMA.1688.F32.TF32 R64, R248, R66, R128 ;  /* 0x00000042f840723c */ /* 0x000fe20000081080 */
[----:B------:R-:W-:Y:S01]  /*66cf0*/  IMAD.MOV.U32 R235, RZ, RZ, R2 ;  /* 0x000000ffffeb7224 */ /* 0x000fe200078e0002 */
[----:B------:R-:W-:Y:S04]  /*66d00*/  LDS R129, [R3+0xac000] ;  /* 0x0ac0000003817984 */ /* 0x000fe80000000800 */
[----:B------:R-:W-:Y:S02]  /*66d10*/  LDS R131, [R3+0xad000] ;  /* 0x0ad0000003837984 */ /* 0x000fe40000000800 */
[C---:B------:R-:W-:Y:S08]  /*66d20*/  HMMA.1688.F32.TF32 R144, R72.reuse, R30, R144 ;  /* 0x0000001e4890723c */ /* 0x040ff00000081090 */
[C---:B------:R-:W-:Y:S08]  /*66d30*/  HMMA.1688.F32.TF32 R156, R72.reuse, R42, R156 ;  /* 0x0000002a489c723c */ /* 0x040ff0000008109c */
[C---:B------:R-:W-:Y:S08]  /*66d40*/  HMMA.1688.F32.TF32 R160, R72.reuse, R46, R160 ;  /* 0x0000002e48a0723c */ /* 0x040ff000000810a0 */
[C---:B-1----:R-:W-:Y:S11]  /*66d50*/  HMMA.1688.F32.TF32 R68, R72.reuse, R38, R152 ;  /* 0x000000264844723c */ /* 0x042ff60000081098 */
        /* <DEDUP_REMOVED lines=13> */
[----:B------:R-:W-:Y:S02]  /*66e30*/  STL.64 [R1+0x3e8], R146 ;  /* 0x0003e89201007387 */ /* 0x000fe40000100a00 */
[----:B------:R-:W-:Y:S07]  /*66e40*/  HMMA.1688.F32.TF32 R136, R72, R18, R236 ;  /* 0x000000124888723c */ /* 0x000fee00000810ec */
[----:B------:R-:W-:Y:S01]  /*66e50*/  STL.64 [R1+0x3d0], R68 ;  /* 0x0003d04401007387 */ /* 0x000fe20000100a00 */
[----:B------:R-:W-:Y:S03]  /*66e60*/  HMMA.1688.F32.TF32 R60, R248, R62, R124 ;  /* 0x0000003ef83c723c */ /* 0x000fe6000008107c */
[----:B------:R1:W-:Y:S05]  /*66e70*/  STL.64 [R1+0x3d8], R70 ;  /* 0x0003d84601007387 */ /* 0x0003ea0000100a00 */
[----:B-1----:R-:W-:Y:S01]  /*66e80*/  HMMA.1688.F32.TF32 R68, R72, R14, R132 ;  /* 0x0000000e4844723c */ /* 0x002fe20000081084 */
[----:B------:R-:W-:Y:S04]  /*66e90*/  STL.64 [R1+0x3c0], R140 ;  /* 0x0003c08c01007387 */ /* 0x000fe80000100a00 */
[----:B------:R-:W-:Y:S04]  /*66ea0*/  STL.64 [R1+0x3c8], R142 ;  /* 0x0003c88e01007387 */ /* 0x000fe80000100a00 */
[----:B------:R-:W-:Y:S04]  /*66eb0*/  STL.64 [R1+0x3b0], R136 ;  /* 0x0003b08801007387 */ /* 0x000fe80000100a00 */
[----:B------:R-:W-:Y:S03]  /*66ec0*/  STL.64 [R1+0x3b8], R138 ;  /* 0x0003b88a01007387 */ /* 0x000fe60000100a00 */
[----:B------:R-:W-:-:S07]  /*66ed0*/  IMAD.MOV.U32 R0, RZ, RZ, R63 ;  /* 0x000000ffff007224 */ /* 0x000fce00078e003f */
[----:B------:R-:W-:Y:S04]  /*66ee0*/  STL.64 [R1+0x380], R68 ;  /* 0x0003804401007387 */ /* 0x000fe80000100a00 */
[----:B------:R1:W-:Y:S04]  /*66ef0*/  STL.64 [R1+0x388], R70 ;  /* 0x0003884601007387 */ /* 0x0003e80000100a00 */
[----:B------:R-:W-:Y:S04]  /*66f00*/  STL.64 [R1+0x350], R60 ;  /* 0x0003503c01007387 */ /* 0x000fe80000100a00 */
[----:B------:R-:W-:Y:S04]  /*66f10*/  STL.64 [R1+0x360], R64 ;  /* 0x0003604001007387 */ /* 0x000fe80000100a00 */
[----:B------:R-:W-:Y:S01]  /*66f20*/  STL.64 [R1+0x368], R66 ;  /* 0x0003684201007387 */ /* 0x000fe20000100a00 */
[C---:B-1----:R-:W-:Y:S03]  /*66f30*/  HMMA.1688.F32.TF32 R68, R248.reuse, R10, R120 ;  /* 0x0000000af844723c */ /* 0x042fe60000081078 */
[----:B------:R1:W-:Y:S05]  /*66f40*/  STL [R1+0x358], R62 ;  /* 0x0003583e01007387 */ /* 0x0003ea0000100800 */
[C---:B-1----:R-:W-:Y:S08]  /*66f50*/  HMMA.1688.F32.TF32 R60, R248.reuse, R6, R116 ;  /* 0x00000006f83c723c */ /* 0x042ff00000081074 */
[C---:B------:R-:W-:Y:S08]  /*66f60*/  HMMA.1688.F32.TF32 R44, R248.reuse, R46, R100 ;  /* 0x0000002ef82c723c */ /* 0x040ff00000081064 */
[C---:B------:R-:W-:Y:S01]  /*66f70*/  HMMA.1688.F32.TF32 R40, R248.reuse, R42, R96 ;  /* 0x0000002af828723c */ /* 0x040fe20000081060 */
[----:B------:R1:W-:Y:S04]  /*66f80*/  STL [R1+0x2ac4], R0 ;  /* 0x002ac40001007387 */ /* 0x0003e80000100800 */
[----:B------:R-:W2:Y:S03]  /*66f90*/  LDL.LU R65, [R1+0x858] ;  /* 0x0008580001417983 */ /* 0x000ea60000300800 */
        /* <DEDUP_REMOVED lines=19> */
[----:B-1----:R-:W3:Y:S04]  /*670d0*/  LDL R0, [R1+0x850] ;  /* 0x0008500001007983 */ /* 0x002ee80000100800 */
[----:B------:R-:W-:Y:S04]  /*670e0*/  STL.64 [R1+0x50], R36 ;  /* 0x0000502401007387 */ /* 0x000fe80000100a00 */
[----:B------:R-:W-:Y:S01]  /*670f0*/  STL.64 [R1+0x58], R38 ;  /* 0x0000582601007387 */ /* 0x000fe20000100a00 */
[----:B------:R-:W-:-:S03]  /*67100*/  IMAD.MOV.U32 R2, RZ, RZ, R23 ;  /* 0x000000ffff027224 */ /* 0x000fc600078e0017 */
        /* <DEDUP_REMOVED lines=9> */
[----:B-1----:R-:W4:Y:S01]  /*671a0*/  LDL R2, [R1+0x854] ;  /* 0x0008540001027983 */ /* 0x002f220000100800 */
[----:B------:R-:W-:Y:S07]  /*671b0*/  HMMA.1688.F32.TF32 R20, R248, R18, R232 ;  /* 0x00000012f814723c */ /* 0x000fee00000810e8 */
[----:B------:R-:W-:Y:S01]  /*671c0*/  IMAD.MOV.U32 R234, RZ, RZ, R5 ;  /* 0x000000ffffea7224 */ /* 0x000fe200078e0005 */
[----:B------:R-:W-:Y:S01]  /*671d0*/  MOV R235, R4 ;  /* 0x0000000400eb7202 */ /* 0x000fe20000000f00 */
[----:B------:R-:W-:-:S02]  /*671e0*/  IMAD.MOV.U32 R76, RZ, RZ, R17 ;  /* 0x000000ffff4c7224 */ /* 0x000fc400078e0011 */
[----:B------:R-:W-:Y:S02]  /*671f0*/  IMAD.MOV.U32 R77, RZ, RZ, R16 ;  /* 0x000000ffff4d7224 */ /* 0x000fe400078e0010 */
[----:B------:R-:W-:Y:S02]  /*67200*/  IMAD.MOV.U32 R78, RZ, RZ, R13 ;  /* 0x000000ffff4e7224 */ /* 0x000fe400078e000d */
[----:B------:R-:W-:Y:S01]  /*67210*/  IMAD.MOV.U32 R79, RZ, RZ, R12 ;  /* 0x000000ffff4f7224 */ /* 0x000fe200078e000c */
[----:B------:R-:W-:Y:S01]  /*67220*/  HMMA.1688.F32.TF32 R248, R248, R14, R240 ;  /* 0x0000000ef8f8723c */ /* 0x000fe200000810f0 */
[----:B------:R-:W-:Y:S01]  /*67230*/  IMAD.MOV.U32 R232, RZ, RZ, R9 ;  /* 0x000000ffffe87224 */ /* 0x000fe200078e0009 */
[----:B------:R-:W-:Y:S01]  /*67240*/  LDS R241, [R3+0xac080] ;  /* 0x0ac0800003f17984 */ /* 0x000fe20000000800 */
[----:B------:R-:W-:-:S03]  /*67250*/  IMAD.MOV.U32 R233, RZ, RZ, R8 ;  /* 0x000000ffffe97224 */ /* 0x000fc600078e0008 */
[----:B------:R-:W-:Y:S04]  /*67260*/  LDS R243, [R3+0xad080] ;  /* 0x0ad0800003f37984 */ /* 0x000fe80000000800 */
[----:B------:R-:W-:Y:S04]  /*67270*/  STL.64 [R1], R20 ;  /* 0x0000001401007387 */ /* 0x000fe80000100a00 */
[----:B------:R-:W-:Y:S09]  /*67280*/  STL.64 [R1+0x8], R22 ;  /* 0x0000081601007387 */ /* 0x000ff20000100a00 */
[----:B------:R-:W-:Y:S04]  /*67290*/  STL.64 [R1+0x2908], R250 ;  /* 0x002908fa01007387 */ /* 0x000fe80000100a00 */
[----:B------:R-:W-:Y:S04]  /*672a0*/  STL.64 [R1+0x2900], R248 ;  /* 0x002900f801007387 */ /* 0x000fe80000100a00 */
[----:B--2---:R-:W-:Y:S04]  /*672b0*/  LDSM.16.M88.4 R4, [R65+0x80] ;  /* 0x000080004104783b */ /* 0x004fe80000000200 */
[----:B------:R-:W-:Y:S04]  /*672c0*/  LDSM.16.M88.4 R8, [R65+0x2080] ;  /* 0x002080004108783b */ /* 0x000fe80000000200 */
        /* <DEDUP_REMOVED lines=14> */
[----:B---3--:R-:W-:Y:S04]  /*673b0*/  LDS R193, [R0+0xac000] ;  /* 0x0ac0000000c17984 */ /* 0x008fe80000000800 */
[----:B------:R-:W-:Y:S04]  /*673c0*/  LDS R195, [R0+0xad000] ;  /* 0x0ad0000000c37984 */ /* 0x000fe80000000800 */
[----:B----4-:R-:W-:Y:S04]  /*673d0*/  LDS R128, [R2+0xac000] ;  /* 0x0ac0000002807984 */ /* 0x010fe80000000800 */
[----:B------:R-:W1:Y:S04]  /*673e0*/  LDS R130, [R2+0xad000] ;  /* 0x0ad0000002827984 */ /* 0x000e680000000800 */
[----:B------:R-:W-:Y:S04]  /*673f0*/  LDS R240, [R2+0xac080] ;  /* 0x0ac0800002f07984 */ /* 0x000fe80000000800 */
[----:B------:R-:W2:Y:S01]  /*67400*/  LDS R242, [R2+0xad080] ;  /* 0x0ad0800002f27984 */ /* 0x000ea20000000800 */
[C---:B-1----:R-:W-:Y:S11]  /*67410*/  HMMA.1688.F32.TF32 R68, R128.reuse, R4, R76 ;  /* 0x000000048044723c */ /* 0x042ff6000008104c */
[----:B------:R-:W-:Y:S11]  /*67420*/  @!UPT UIADD3 URZ, URZ, URZ, URZ ;  /* 0x0000003f3f3ff290 */ /* 0x000ff6000fffe03f */
[----:B------:R-:W-:Y:S01]  /*67430*/  @!UPT UIADD3 URZ, URZ, URZ, URZ ;  /* 0x0000003f3f3ff290 */ /* 0x000fe2000fffe03f */
        /* <DEDUP_REMOVED lines=51> */
[C---:B--2---:R-:W-:Y:S08]  /*67770*/  HMMA.1688.F32.TF32 R80, R128.reuse, R16, R80 ;  /* 0x000000108050723c */ /* 0x044ff00000081050 */
[C---:B------:R-:W-:Y:S08]  /*67780*/  HMMA.1688.F32.TF32 R76, R128.reuse, R12, R76 ;  /* 0x0000000c804c723c */ /* 0x040ff0000008104c */
[C---:B------:R-:W-:Y:S08]  /*67790*/  HMMA.1688.F32.TF32 R84, R128.reuse, R20, R84 ;  /* 0x000000148054723c */ /* 0x040ff00000081054 */
[C---:B------:R-:W-:Y:S07]  /*677a0*/  HMMA.1688.F32.TF32 R88, R128.reuse, R24, R88 ;  /* 0x000000188058723c */ /* 0x040fee0000081058 */
[----:B------:R-:W-:Y:S01]  /*677b0*/  STL.64 [R1+0x2938], R78 ;  /* 0x0029384e01007387 */ /* 0x000fe20000100a00 */
[C---:B------:R-:W-:Y:S03]  /*677c0*/  HMMA.1688.F32.TF32 R92, R128.reuse, R28, R92 ;  /* 0x0000001c805c723c */ /* 0x040fe6000008105c */
[----:B------:R1:W-:Y:S05]  /*677d0*/  STL.64 [R1+0x2930], R76 ;  /* 0x0029304c01007387 */ /* 0x0003ea0000100a00 */
        /* <DEDUP_REMOVED lines=59> */
[----:B------:R-:W-:Y:S01]  /*67b90*/  STL.64 [R1+0x29d0], R116 ;  /* 0x0029d07401007387 */ /* 0x000fe20000100a00 */
[C---:B--2---:R-:W-:Y:S08]  /*67ba0*/  HMMA.1688.F32.TF32 R124, R128.reuse, R60, R124 ;  /* 0x0000003c807c723c */ /* 0x044ff0000008107c */
[C---:B---3--:R-:W-:Y:S08]  /*67bb0*/  HMMA.1688.F32.TF32 R120, R128.reuse, R56, R120 ;  /* 0x000000388078723c */ /* 0x048ff00000081078 */
[----:B----4-:R-:W-:Y:S08]  /*67bc0*/  HMMA.1688.F32.TF32 R128, R128, R64, R148 ;  /* 0x000000408080723c */ /* 0x010ff00000081094 */
        /* <DEDUP_REMOVED lines=65> */
[----:B------:R-:W-:Y:S01]  /*67fe0*/  STL [R1+0x28e0], R156 ;  /* 0x0028e09c01007387 */ /* 0x000fe20000100800 */
[C---:B--2---:R-:W-:Y:S08]  /*67ff0*/  HMMA.1688.F32.TF32 R176, R192.reuse, R48, R176 ;  /* 0x00000030c0b0723c */ /* 0x044ff000000810b0 */
[C---:B------:R-:W-:Y:S01]  /*68000*/  HMMA.1688.F32.TF32 R164, R192.reuse, R36, R164 ;  /* 0x00000024c0a4723c */ /* 0x040fe200000810a4 */
[----:B------:R2:W-:Y:S07]  /*68010*/  STL [R1+0x28dc], R157 ;  /* 0x0028dc9d01007387 */ /* 0x0005ee0000100800 */
[C---:B------:R-:W-:Y:S01]  /*68020*/  HMMA.1688.F32.TF32 R168, R192.reuse, R40, R168 ;  /* 0x00000028c0a8723c */ /* 0x040fe200000810a8 */
[----:B------:R3:W-:Y:S04]  /*68030*/  STL [R1+0x28d8], R158 ;  /* 0x0028d89e01007387 */ /* 0x0007e80000100800 */
[----:B------:R4:W-:Y:S03]  /*68040*/  STL [R1+0x28d4], R159 ;  /* 0x0028d49f01007387 */ /* 0x0009e60000100800 */
[C---:B------:R-:W-:Y:S01]  /*68050*/  HMMA.1688.F32.TF32 R172, R192.reuse, R44, R172 ;  /* 0x0000002cc0ac723c */ /* 0x040fe200000810ac */
[----:B------:R-:W-:Y:S04]  /*68060*/  STL [R1+0x28ec], R160 ;  /* 0x0028eca001007387 */ /* 0x000fe80000100800 */
[----:B------:R-:W-:Y:S03]  /*68070*/  STL [R1+0x28e8], R161 ;  /* 0x0028e8a101007387 */ /* 0x000fe60000100800 */
[C---:B------:R-:W-:Y:S01]  /*68080*/  HMMA.1688.F32.TF32 R180, R192.reuse, R52, R180 ;  /* 0x00000034c0b4723c */ /* 0x040fe200000810b4 */
[----:B------:R-:W-:Y:S04]  /*68090*/  STL [R1+0x28e4], R162 ;  /* 0x0028e4a201007387 */ /* 0x000fe80000100800 */
[----:B------:R1:W-:Y:S03]  /*680a0*/  STL [R1+0x28c0], R163 ;  /* 0x0028c0a301007387 */ /* 0x0003e60000100800 */
[C---:B------:R-:W-:Y:S01]  /*680b0*/  HMMA.1688.F32.TF32 R184, R192.reuse, R56, R236 ;  /* 0x00000038c0b8723c */ /* 0x040fe200000810ec */
        /* <DEDUP_REMOVED lines=13> */
[----:B------:R-:W-:Y:S01]  /*68190*/  STL.64 [R1+0x2a80], R184 ;  /* 0x002a80b801007387 */ /* 0x000fe20000100a00 */
[----:B------:R-:W-:Y:S03]  /*681a0*/  HMMA.1688.F32.TF32 R188, R192, R60, R232 ;  /* 0x0000003cc0bc723c */ /* 0x000fe600000810e8 */
        /* <DEDUP_REMOVED lines=62> */
[----:B--2---:R-:W-:Y:S08]  /*68590*/  HMMA.1688.F32.TF32 R76, R240, R44, R76 ;  /* 0x0000002cf04c723c */ /* 0x004ff0000008104c */
[----:B---3--:R-:W-:Y:S01]  /*685a0*/  HMMA.1688.F32.TF32 R192, R192, R64, R236 ;  /* 0x00000040c0c0723c */ /* 0x008fe200000810ec */
[----:B------:R-:W-:Y:S04]  /*685b0*/  LDS R236, [R252+0xac080] ;  /* 0x0ac08000fcec7984 */ /* 0x000fe80000000800 */
[----:B------:R-:W-:Y:S04]  /*685c0*/  LDS R238, [R252+0xad080] ;  /* 0x0ad08000fcee7984 */ /* 0x000fe80000000800 */
[----:B------:R-:W-:Y:S04]  /*685d0*/  LDS R237, [R0+0xac080] ;  /* 0x0ac0800000ed7984 */ /* 0x000fe80000000800 */
[----:B------:R-:W1:Y:S01]  /*685e0*/  LDS R239, [R0+0xad080] ;  /* 0x0ad0800000ef7984 */ /* 0x000e620000000800 */
[C---:B----4-:R-:W-:Y:S09]  /*685f0*/  HMMA.1688.F32.TF32 R196, R240.reuse, R4, R196 ;  /* 0x00000004f0c4723c */ /* 0x050ff200000810c4 */
[----:B------:R-:W-:Y:S04]  /*68600*/  STL.64 [R1+0x2aa8], R194 ;  /* 0x002aa8c201007387 */ /* 0x000fe80000100a00 */
[----:B------:R-:W-:Y:S10]  /*68610*/  STL.64 [R1+0x2aa0], R192 ;  /* 0x002aa0c001007387 */ /* 0x000ff40000100a00 */
[----:B------:R-:W-:Y:S04]  /*68620*/  STL.64 [R1+0x2ab8], R198 ;  /* 0x002ab8c601007387 */ /* 0x000fe80000100a00 */
[----:B------:R-:W-:Y:S04]  /*68630*/  STL.64 [R1+0x2ab0], R196 ;  /* 0x002ab0c401007387 */ /* 0x000fe80000100a00 */
[----:B------:R2:W-:Y:S01]  /*68640*/  STL.64 [R1+0x5b0], R76 ;  /* 0x0005b04c01007387 */ /* 0x0005e20000100a00 */
[C---:B------:R-:W-:Y:S08]  /*68650*/  HMMA.1688.F32.TF32 R68, R240.reuse, R52, R68 ;  /* 0x00000034f044723c */ /* 0x040ff00000081044 */
[C---:B------:R-:W-:Y:S11]  /*68660*/  HMMA.1688.F32.TF32 R72, R240.reuse, R48, R72 ;  /* 0x00000030f048723c */ /* 0x040ff60000081048 */
[----:B------:R-:W-:Y:S05]  /*68670*/  @!UPT UIADD3 URZ, URZ, URZ, URZ ;  /* 0x0000003f3f3ff290 */ /* 0x000fea000fffe03f */
[----:B------:R-:W-:Y:S02]  /*68680*/  IMAD.MOV.U32 R157, RZ, RZ, R68 ;  /* 0x000000ffff9d7224 */ /* 0x000fe400078e0044 */
[----:B------:R-:W-:Y:S02]  /*68690*/  IMAD.MOV.U32 R158, RZ, RZ, R69 ;  /* 0x000000ffff9e7224 */ /* 0x000fe400078e0045 */
[----:B------:R-:W-:Y:S02]  /*686a0*/  IMAD.MOV.U32 R159, RZ, RZ, R70 ;  /* 0x000000ffff9f7224 */ /* 0x000fe400078e0046 */
[----:B------:R-:W-:Y:S02]  /*686b0*/  IMAD.MOV.U32 R152, RZ, RZ, R71 ;  /* 0x000000ffff987224 */ /* 0x000fe400078e0047 */
[----:B------:R-:W-:Y:S01]  /*686c0*/  HMMA.1688.F32.TF32 R68, R240, R56, R248 ;  /* 0x00000038f044723c */ /* 0x000fe200000810f8 */
[----:B------:R3:W-:Y:S01]  /*686d0*/  STL.64 [R1+0x5b8], R78 ;  /* 0x0005b84e01007387 */ /* 0x0007e20000100a00 */
[----:B------:R-:W-:-:S02]  /*686e0*/  IMAD.MOV.U32 R153, RZ, RZ, R72 ;  /* 0x000000ffff997224 */ /* 0x000fc400078e0048 */
[----:B------:R-:W-:Y:S02]  /*686f0*/  IMAD.MOV.U32 R154, RZ, RZ, R73 ;  /* 0x000000ffff9a7224 */ /* 0x000fe400078e0049 */
[----:B------:R-:W-:Y:S02]  /*68700*/  IMAD.MOV.U32 R155, RZ, RZ, R74 ;  /* 0x000000ffff9b7224 */ /* 0x000fe400078e004a */
[----:B------:R-:W-:Y:S11]  /*68710*/  IMAD.MOV.U32 R163, RZ, RZ, R75 ;  /* 0x000000ffffa37224 */ /* 0x000ff600078e004b */
[----:B------:R-:W-:Y:S05]  /*68720*/  @!UPT UIADD3 URZ, URZ, URZ, URZ ;  /* 0x0000003f3f3ff290 */ /* 0x000fea000fffe03f */
        /* <DEDUP_REMOVED lines=16> */
[----:B------:R-:W1:Y:S04]  /*68830*/  LDL.LU R84, [R1+0x12a0] ;  /* 0x0012a00001547983 */ /* 0x000e680000300800 */
[----:B------:R-:W1:Y:S04]  /*68840*/  LDL.LU R85, [R1+0x12a4] ;  /* 0x0012a40001557983 */ /* 0x000e680000300800 */
[----:B------:R-:W1:Y:S04]  /*68850*/  LDL.LU R86, [R1+0x12a8] ;  /* 0x0012a80001567983 */ /* 0x000e680000300800 */
[----:B------:R-:W1:Y:S04]  /*68860*/  LDL.LU R87, [R1+0x12ac] ;  /* 0x0012ac0001577983 */ /* 0x000e680000300800 */
        /* <DEDUP_REMOVED lines=70> */
[C---:B---3--:R-:W-:Y:S08]  /*68cd0*/  HMMA.1688.F32.TF32 R88, R236.reuse, R44, R88 ;  /* 0x0000002cec58723c */ /* 0x048ff00000081058 */
[C---:B--2---:R-:W-:Y:S08]  /*68ce0*/  HMMA.1688.F32.TF32 R92, R236.reuse, R40, R92 ;  /* 0x00000028ec5c723c */ /* 0x044ff0000008105c */
[C---:B----4-:R-:W-:Y:S08]  /*68cf0*/  HMMA.1688.F32.TF32 R100, R236.reuse, R32, R100 ;  /* 0x00000020ec64723c */ /* 0x050ff00000081064 */
        /* <DEDUP_REMOVED lines=713> */
[C---:B--2---:R-:W-:Y:S08]  /*6b990*/  HMMA.1688.F32.TF32 R144, R240.reuse, R64, R144 ;  /* 0x00000040f090723c */ /* 0x044ff00000081090 */
[----:B---3--:R-:W-:Y:S01]  /*6b9a0*/  HMMA.1688.F32.TF32 R148, R240, R60, R148 ;  /* 0x0000003cf094723c */ /* 0x008fe20000081094 */
[----:B------:R-:W-:Y:S04]  /*6b9b0*/  LDS R240, [R2+0xac280] ;  /* 0x0ac2800002f07984 */ /* 0x000fe80000000800 */
[----:B------:R-:W-:Y:S04]  /*6b9c0*/  LDS R242, [R2+0xad280] ;  /* 0x0ad2800002f27984 */ /* 0x000fe80000000800 */
[----:B------:R-:W-:Y:S04]  /*6b9d0*/  LDS R241, [R3+0xac280] ;  /* 0x0ac2800003f17984 */ /* 0x000fe80000000800 */
[----:B------:R-:W2:Y:S10]  /*6b9e0*/  LDS R243, [R3+0xad280] ;  /* 0x0ad2800003f37984 */ /* 0x000eb40000000800 */
[----:B------:R-:W-:Y:S04]  /*6b9f0*/  STL.64 [R1+0xd30], R148 ;  /* 0x000d309401007387 */ /* 0x000fe80000100a00 */
[----:B------:R-:W-:Y:S04]  /*6ba00*/  STL.64 [R1+0xd38], R150 ;  /* 0x000d389601007387 */ /* 0x000fe80000100a00 */
[----:B------:R-:W-:Y:S04]  /*6ba10*/  STL.64 [R1+0x710], R144 ;  /* 0x0007109001007387 */ /* 0x000fe80000100a00 */
[----:B------:R1:W-:Y:S02]  /*6ba20*/  STL.64 [R1+0x718], R146 ;  /* 0x0007189201007387 */ /* 0x0003e40000100a00 */
[C---:B-1----:R-:W-:Y:S08]  /*6ba30*/  HMMA.1688.F32.TF32 R144, R236.reuse, R4, R140 ;  /* 0x00000004ec90723c */ /* 0x042ff0000008108c */
[C---:B----4-:R-:W-:Y:S08]  /*6ba40*/  HMMA.1688.F32.TF32 R140, R236.reuse, R8, R136 ;  /* 0x00000008ec8c723c */ /* 0x050ff00000081088 */
        /* <DEDUP_REMOVED lines=52> */
[C---:B------:R-:W-:Y:S03]  /*6bd90*/  HMMA.1688.F32.TF32 R80, R240.reuse, R12, R72 ;  /* 0x0000000cf050723c */ /* 0x040fe60000081048 */
[----:B------:R-:W-:Y:S04]  /*6bda0*/  LDS R245, [R0+0xac380] ;  /* 0x0ac3800000f57984 */ /* 0x000fe80000000800 */
[----:B------:R-:W-:Y:S01]  /*6bdb0*/  LDS R247, [R0+0xad380] ;  /* 0x0ad3800000f77984 */ /* 0x000fe20000000800 */
[C---:B------:R-:W-:Y:S03]  /*6bdc0*/  HMMA.1688.F32.TF32 R76, R240.reuse, R16, R68 ;  /* 0x00000010f04c723c */ /* 0x040fe60000081044 */
[----:B------:R-:W-:Y:S04]  /*6bdd0*/  LDS R244, [R252+0xac380] ;  /* 0x0ac38000fcf47984 */ /* 0x000fe80000000800 */
[----:B------:R-:W-:Y:S01]  /*6bde0*/  LDS R246, [R252+0xad380] ;  /* 0x0ad38000fcf67984 */ /* 0x000fe20000000800 */
[C---:B------:R-:W-:Y:S03]  /*6bdf0*/  HMMA.1688.F32.TF32 R72, R240.reuse, R20, R248 ;  /* 0x00000014f048723c */ /* 0x040fe600000810f8 */
        /* <DEDUP_REMOVED lines=290> */
[----:B------:R-:W3:Y:S01]  /*6d020*/  LDS R239, [R0+0xad300] ;  /* 0x0ad3000000ef7984 */ /* 0x000ee20000000800 */
[C---:B-1----:R-:W-:Y:S08]  /*6d030*/  HMMA.1688.F32.TF32 R84, R240.reuse, R64, R84 ;  /* 0x00000040f054723c */ /* 0x042ff00000081054 */
[C---:B----4-:R-:W-:Y:S08]  /*6d040*/  HMMA.1688.F32.TF32 R92, R240.reuse, R56, R92 ;  /* 0x00000038f05c723c */ /* 0x050ff0000008105c */
[C---:B--2---:R-:W-:Y:S08]  /*6d050*/  HMMA.1688.F32.TF32 R96, R240.reuse, R52, R96 ;  /* 0x00000034f060723c */ /* 0x044ff00000081060 */
[C---:B---3--:R-:W-:Y:S08]  /*6d060*/  HMMA.1688.F32.TF32 R100, R240.reuse, R48, R100 ;  /* 0x00000030f064723c */ /* 0x048ff00000081064 */
        /* <DEDUP_REMOVED lines=45> */
[----:B------:R1:W-:Y:S04]  /*6d340*/  LDS R242, [R2+0xad380] ;  /* 0x0ad3800002f27984 */ /* 0x0003e80000000800 */
[----:B------:R2:W-:Y:S04]  /*6d350*/  STL.64 [R1+0xbd8], R86 ;  /* 0x000bd85601007387 */ /* 0x0005e80000100a00 */
[----:B-1----:R-:W3:Y:S04]  /*6d360*/  LDL.LU R2, [R1+0x2ac8] ;  /* 0x002ac80001027983 */ /* 0x002ee80000300800 */
[----:B------:R-:W-:Y:S01]  /*6d370*/  STL.64 [R1+0xbc0], R80 ;  /* 0x000bc05001007387 */ /* 0x000fe20000100a00 */
[C---:B--2---:R-:W-:Y:S03]  /*6d380*/  HMMA.1688.F32.TF32 R84, R236.reuse, R8, R76 ;  /* 0x00000008ec54723c */ /* 0x044fe6000008104c */
[----:B------:R1:W-:Y:S04]  /*6d390*/  STL.64 [R1+0xbc8], R82 ;  /* 0x000bc85201007387 */ /* 0x0003e80000100a00 */
[----:B------:R-:W2:Y:S01]  /*6d3a0*/  LDL.LU R0, [R1+0x2ac4] ;  /* 0x002ac40001007983 */ /* 0x000ea20000300800 */
[C---:B------:R-:W-:Y:S03]  /*6d3b0*/  HMMA.1688.F32.TF32 R76, R236.reuse, R16, R68 ;  /* 0x00000010ec4c723c */ /* 0x040fe60000081044 */
[----:B------:R-:W-:Y:S04]  /*6d3c0*/  LDS R241, [R3+0xac380] ;  /* 0x0ac3800003f17984 */ /* 0x000fe80000000800 */
[----:B------:R-:W4:Y:S01]  /*6d3d0*/  LDS R243, [R3+0xad380] ;  /* 0x0ad3800003f37984 */ /* 0x000f220000000800 */
[C---:B-1----:R-:W-:Y:S08]  /*6d3e0*/  HMMA.1688.F32.TF32 R80, R236.reuse, R12, R72 ;  /* 0x0000000cec50723c */ /* 0x042ff00000081048 */
[----:B------:R-:W-:Y:S01]  /*6d3f0*/  HMMA.1688.F32.TF32 R72, R236, R20, R248 ;  /* 0x00000014ec48723c */ /* 0x000fe200000810f8 */
[----:B------:R-:W-:Y:S04]  /*6d400*/  STL.64 [R1+0xf00], R84 ;  /* 0x000f005401007387 */ /* 0x000fe80000100a00 */
[----:B------:R-:W-:Y:S10]  /*6d410*/  STL.64 [R1+0xf08], R86 ;  /* 0x000f085601007387 */ /* 0x000ff40000100a00 */
        /* <DEDUP_REMOVED lines=114> */
[----:B------:R-:W2:Y:S04]  /*6db40*/  LDL.LU R75, [R1+0x38c] ;  /* 0x00038c00014b7983 */ /* 0x000ea80000300800 */
[----:B------:R-:W2:Y:S04]  /*6db50*/  LDL.LU R248, [R1+0x350] ;  /* 0x0003500001f87983 */ /* 0x000ea80000300800 */
[----:B------:R-:W2:Y:S04]  /*6db60*/  LDL.LU R249, [R1+0x354] ;  /* 0x0003540001f97983 */ /* 0x000ea80000300800 */
[----:B------:R-:W2:Y:S04]  /*6db70*/  LDL.LU R250, [R1+0x358] ;  /* 0x0003580001fa7983 */ /* 0x000ea80000300800 */
[----:B------:R-:W2:Y:S01]  /*6db80*/  LDL.LU R0, [R1+0x2ac0] ;  /* 0x002ac00001007983 */ /* 0x000ea20000300800 */
        /* <DEDUP_REMOVED lines=20> */
[----:B------:R1:W-:Y:S01]  /*6dcd0*/  STL.64 [R1+0x1238], R190 ;  /* 0x001238be01007387 */ /* 0x0003e20000100a00 */
[----:B------:R-:W-:Y:S03]  /*6dce0*/  HMMA.1688.F32.TF32 R236, R236, R64, R132 ;  /* 0x00000040ecec723c */ /* 0x000fe60000081084 */
        /* <DEDUP_REMOVED lines=30> */
[----:B------:R-:W3:Y:S04]  /*6ded0*/  LDL.LU.64 R134, [R1+0x2a18] ;  /* 0x002a180001867983 */ /* 0x000ee80000300a00 */
[----:B------:R-:W3:Y:S04]  /*6dee0*/  LDL.LU.64 R132, [R1+0x2a10] ;  /* 0x002a100001847983 */ /* 0x000ee80000300a00 */
[----:B------:R1:W-:Y:S04]  /*6def0*/  STL.64 [R1+0x1390], R236 ;  /* 0x001390ec01007387 */ /* 0x0003e80000100a00 */
[----:B------:R2:W-:Y:S04]  /*6df00*/  STL.64 [R1+0x1398], R238 ;  /* 0x001398ee01007387 */ /* 0x0005e80000100a00 */
[----:B-1----:R-:W3:Y:S04]  /*6df10*/  LDL.LU R236, [R1+0x440] ;  /* 0x0004400001ec7983 */ /* 0x002ee80000300800 */
[----:B------:R-:W3:Y:S04]  /*6df20*/  LDL.LU R237, [R1+0x444] ;  /* 0x0004440001ed7983 */ /* 0x000ee80000300800 */
[----:B--2---:R-:W3:Y:S01]  /*6df30*/  LDL.LU R238, [R1+0x448] ;  /* 0x0004480001ee7983 */ /* 0x004ee20000300800 */
[C---:B------:R-:W-:Y:S08]  /*6df40*/  HMMA.1688.F32.TF32 R128, R240.reuse, R4, R128 ;  /* 0x00000004f080723c */ /* 0x040ff00000081080 */
[----:B------:R-:W-:Y:S01]  /*6df50*/  HMMA.1688.F32.TF32 R124, R240, R8, R124 ;  /* 0x00000008f07c723c */ /* 0x000fe2000008107c */
[----:B------:R-:W-:-:S07]  /*6df60*/  IMAD.MOV.U32 R239, RZ, RZ, R0 ;  /* 0x000000ffffef7224 */ /* 0x000fce00078e0000 */
[C---:B------:R-:W-:Y:S08]  /*6df70*/  HMMA.1688.F32.TF32 R120, R240.reuse, R12, R120 ;  /* 0x0000000cf078723c */ /* 0x040ff00000081078 */
[C---:B------:R-:W-:Y:S01]  /*6df80*/  HMMA.1688.F32.TF32 R116, R240.reuse, R16, R116 ;  /* 0x00000010f074723c */ /* 0x040fe20000081074 */
[----:B------:R-:W-:Y:S07]  /*6df90*/  STL.64 [R1+0x1380], R128 ;  /* 0x0013808001007387 */ /* 0x000fee0000100a00 */
[C---:B------:R-:W-:Y:S01]  /*6dfa0*/  HMMA.1688.F32.TF32 R112, R240.reuse, R20, R112 ;  /* 0x00000014f070723c */ /* 0x040fe20000081070 */
[----:B------:R1:W-:Y:S07]  /*6dfb0*/  STL.64 [R1+0x1388], R130 ;  /* 0x0013888201007387 */ /* 0x0003ee0000100a00 */
[C---:B------:R-:W-:Y:S01]  /*6dfc0*/  HMMA.1688.F32.TF32 R108, R240.reuse, R28, R108 ;  /* 0x0000001cf06c723c */ /* 0x040fe2000008106c */
[----:B-1----:R-:W2:Y:S07]  /*6dfd0*/  LDL.LU.64 R130, [R1+0x2a08] ;  /* 0x002a080001827983 */ /* 0x002eae0000300a00 */
[C---:B------:R-:W-:Y:S01]  /*6dfe0*/  HMMA.1688.F32.TF32 R104, R240.reuse, R32, R104 ;  /* 0x00000020f068723c */ /* 0x040fe20000081068 */
[----:B------:R-:W2:Y:S04]  /*6dff0*/  LDL.LU.64 R128, [R1+0x2a00] ;  /* 0x002a000001807983 */ /* 0x000ea80000300a00 */
[----:B------:R-:W-:Y:S03]  /*6e000*/  STL.64 [R1+0x1370], R124 ;  /* 0x0013707c01007387 */ /* 0x000fe60000100a00 */
        /* <DEDUP_REMOVED lines=10> */
[----:B-1----:R-:W2:Y:S04]  /*6e0b0*/  LDL.LU.64 R122, [R1+0x29e8] ;  /* 0x0029e800017a7983 */ /* 0x002ea80000300a00 */
[----:B------:R-:W2:Y:S03]  /*6e0c0*/  LDL.LU.64 R120, [R1+0x29e0] ;  /* 0x0029e00001787983 */ /* 0x000ea60000300a00 */
[C---:B------:R-:W-:Y:S01]  /*6e0d0*/  HMMA.1688.F32.TF32 R80, R240.reuse, R56, R80 ;  /* 0x00000038f050723c */ /* 0x040fe20000081050 */
[----:B------:R-:W-:Y:S04]  /*6e0e0*/  STL.64 [R1+0x1350], R116 ;  /* 0x0013507401007387 */ /* 0x000fe80000100a00 */
[----:B------:R1:W-:Y:S03]  /*6e0f0*/  STL.64 [R1+0x1358], R118 ;  /* 0x0013587601007387 */ /* 0x0003e60000100a00 */
[C---:B------:R-:W-:Y:S08]  /*6e100*/  HMMA.1688.F32.TF32 R72, R240.reuse, R64, R72 ;  /* 0x00000040f048723c */ /* 0x040ff00000081048 */
[C---:B------:R-:W-:Y:S01]  /*6e110*/  HMMA.1688.F32.TF32 R76, R240.reuse, R60, R76 ;  /* 0x0000003cf04c723c */ /* 0x040fe2000008104c */
[----:B-1----:R-:W2:Y:S04]  /*6e120*/  LDL.LU.64 R118, [R1+0x29d8] ;  /* 0x0029d80001767983 */ /* 0x002ea80000300a00 */
[----:B------:R-:W2:Y:S04]  /*6e130*/  LDL.LU.64 R116, [R1+0x29d0] ;  /* 0x0029d00001747983 */ /* 0x000ea80000300a00 */
[----:B------:R-:W-:Y:S04]  /*6e140*/  STL.64 [R1+0x1340], R112 ;  /* 0x0013407001007387 */ /* 0x000fe80000100a00 */
[----:B------:R1:W-:Y:S04]  /*6e150*/  STL.64 [R1+0x1348], R114 ;  /* 0x0013487201007387 */ /* 0x0003e80000100a00 */
[----:B-1----:R-:W2:Y:S04]  /*6e160*/  LDL.LU.64 R114, [R1+0x29c8] ;  /* 0x0029c80001727983 */ /* 0x002ea80000300a00 */
[----:B------:R-:W2:Y:S01]  /*6e170*/  LDL.LU.64 R112, [R1+0x29c0] ;  /* 0x0029c00001707983 */ /* 0x000ea20000300a00 */
[----:B------:R-:W-:Y:S01]  /*6e180*/  IMAD.MOV.U32 R0, RZ, RZ, R75 ;  /* 0x000000ffff007224 */ /* 0x000fe200078e004b */
[----:B---3--:R-:W-:Y:S11]  /*6e190*/  HMMA.1688.F32.TF32 R236, R240, R24, R236 ;  /* 0x00000018f0ec723c */ /* 0x008ff600000810ec */
[----:B------:R-:W-:Y:S11]  /*6e1a0*/  @!UPT UIADD3 URZ, URZ, URZ, URZ ;  /* 0x0000003f3f3ff290 */ /* 0x000ff6000fffe03f */
[----:B------:R-:W-:Y:S01]  /*6e1b0*/  @!UPT UIADD3 URZ, URZ, URZ, URZ ;  /* 0x0000003f3f3ff290 */ /* 0x000fe2000fffe03f */
        /* <DEDUP_REMOVED lines=21> */
[----:B------:R1:W-:Y:S04]  /*6e310*/  STL [R1+0x1288], R74 ;  /* 0x0012884a01007387 */ /* 0x0003e80000100800 */
[----:B------:R-:W-:Y:S04]  /*6e320*/  LDS R237, [R3+0xae000] ;  /* 0x0ae0000003ed7984 */ /* 0x000fe80000000800 */
[----:B------:R-:W-:Y:S01]  /*6e330*/  LDS R239, [R3+0xaf000] ;  /* 0x0af0000003ef7984 */ /* 0x000fe20000000800 */
[C---:B-1----:R-:W-:Y:S03]  /*6e340*/  HMMA.1688.F32.TF32 R72, R244.reuse, R4, R68 ;  /* 0x00000004f448723c */ /* 0x042fe60000081044 */
[----:B------:R-:W3:Y:S05]  /*6e350*/  LDL.LU R5, [R1+0x854] ;  /* 0x0008540001057983 */ /* 0x000eea0000300800 */
[----:B------:R-:W-:Y:S11]  /*6e360*/  HMMA.1688.F32.TF32 R68, R244, R8, R248 ;  /* 0x00000008f444723c */ /* 0x000ff600000810f8 */
[----:B------:R-:W-:Y:S04]  /*6e370*/  @!UPT UIADD3 URZ, URZ, URZ, URZ ;  /* 0x0000003f3f3ff290 */ /* 0x000fe8000fffe03f */
[----:B------:R-:W-:Y:S04]  /*6e380*/  STL.64 [R1+0x14b0], R72 ;  /* 0x0014b04801007387 */ /* 0x000fe80000100a00 */
[----:B------:R-:W-:Y:S04]  /*6e390*/  STL.64 [R1+0x14b8], R74 ;  /* 0x0014b84a01007387 */ /* 0x000fe80000100a00 */
[----:B------:R-:W2:Y:S04]  /*6e3a0*/  LDL.LU R240, [R1] ;  /* 0x0000000001f07983 */ /* 0x000ea80000300800 */
        /* <DEDUP_REMOVED lines=52> */
[----:B------:R-:W-:-:S03]  /*6e6f0*/  MOV R251, R2 ;  /* 0x0000000200fb7202 */ /* 0x000fc60000000f00 */
[----:B---3--:R-:W-:Y:S04]  /*6e700*/  LDS R236, [R5+0xae000] ;  /* 0x0ae0000005ec7984 */ /* 0x008fe80000000800 */
[----:B------:R-:W1:Y:S01]  /*6e710*/  LDS R238, [R5+0xaf000] ;  /* 0x0af0000005ee7984 */ /* 0x000e620000000800 */
[C---:B--2---:R-:W-:Y:S08]  /*6e720*/  HMMA.1688.F32.TF32 R88, R244.reuse, R32, R88 ;  /* 0x00000020f458723c */ /* 0x044ff00000081058 */
[C---:B----4-:R-:W-:Y:S08]  /*6e730*/  HMMA.1688.F32.TF32 R92, R244.reuse, R28, R92 ;  /* 0x0000001cf45c723c */ /* 0x050ff0000008105c */
        /* <DEDUP_REMOVED lines=9> */
[----:B------:R-:W2:Y:S01]  /*6e7d0*/  LDL.LU.64 R108, [R1+0x29b0] ;  /* 0x0029b000016c7983 */ /* 0x000ea20000300a00 */
[C---:B------:R-:W-:Y:S03]  /*6e7e0*/  HMMA.1688.F32.TF32 R80, R244.reuse, R40, R80 ;  /* 0x00000028f450723c */ /* 0x040fe60000081050 */
[----:B------:R-:W-:Y:S04]  /*6e7f0*/  STL.64 [R1+0x1480], R104 ;  /* 0x0014806801007387 */ /* 0x000fe80000100a00 */
[----:B------:R3:W-:Y:S04]  /*6e800*/  STL.64 [R1+0x1488], R106 ;  /* 0x0014886a01007387 */ /* 0x0007e80000100a00 */
[----:B---3--:R-:W3:Y:S04]  /*6e810*/  LDL.LU.64 R106, [R1+0x29a8] ;  /* 0x0029a800016a7983 */ /* 0x008ee80000300a00 */
[----:B------:R-:W3:Y:S01]  /*6e820*/  LDL.LU.64 R104, [R1+0x29a0] ;  /* 0x0029a00001687983 */ /* 0x000ee20000300a00 */
[C---:B------:R-:W-:Y:S03]  /*6e830*/  HMMA.1688.F32.TF32 R68, R244.reuse, R52, R68 ;  /* 0x00000034f444723c */ /* 0x040fe60000081044 */
[----:B------:R-:W-:Y:S05]  /*6e840*/  STL.64 [R1+0x1470], R100 ;  /* 0x0014706401007387 */ /* 0x000fea0000100a00 */
[----:B------:R-:W-:Y:S01]  /*6e850*/  HMMA.1688.F32.TF32 R76, R244, R44, R76 ;  /* 0x0000002cf44c723c */ /* 0x000fe2000008104c */
[----:B------:R4:W-:Y:S01]  /*6e860*/  STL.64 [R1+0x1478], R102 ;  /* 0x0014786601007387 */ /* 0x0009e20000100a00 */
[----:B------:R-:W-:-:S03]  /*6e870*/  IMAD.MOV.U32 R2, RZ, RZ, R90 ;  /* 0x000000ffff027224 */ /* 0x000fc600078e005a */
[----:B----4-:R-:W4:Y:S03]  /*6e880*/  LDL.LU.64 R102, [R1+0x2998] ;  /* 0x0029980001667983 */ /* 0x010f260000300a00 */
[C---:B------:R-:W-:Y:S01]  /*6e890*/  HMMA.1688.F32.TF32 R72, R244.reuse, R48, R72 ;  /* 0x00000030f448723c */ /* 0x040fe20000081048 */
[----:B------:R-:W4:Y:S04]  /*6e8a0*/  LDL.LU.64 R100, [R1+0x2990] ;  /* 0x0029900001647983 */ /* 0x000f280000300a00 */
[----:B------:R-:W-:Y:S04]  /*6e8b0*/  STL.64 [R1+0x1460], R96 ;  /* 0x0014606001007387 */ /* 0x000fe80000100a00 */
[----:B------:R1:W-:Y:S01]  /*6e8c0*/  STL.64 [R1+0x1468], R98 ;  /* 0x0014686201007387 */ /* 0x0003e20000100a00 */
[----:B------:R-:W-:Y:S01]  /*6e8d0*/  HMMA.1688.F32.TF32 R248, R244, R56, R248 ;  /* 0x00000038f4f8723c */ /* 0x000fe200000810f8 */
[----:B------:R-:W-:-:S02]  /*6e8e0*/  IMAD.MOV.U32 R13, RZ, RZ, R91 ;  /* 0x000000ffff0d7224 */ /* 0x000fc400078e005b */
[----:B-1----:R-:W2:Y:S04]  /*6e8f0*/  LDL.LU.64 R98, [R1+0x2988] ;  /* 0x0029880001627983 */ /* 0x002ea80000300a00 */
[----:B------:R-:W2:Y:S04]  /*6e900*/  LDL.LU.64 R96, [R1+0x2980] ;  /* 0x0029800001607983 */ /* 0x000ea80000300a00 */
[----:B------:R-:W-:Y:S04]  /*6e910*/  STL.64 [R1+0x1450], R92 ;  /* 0x0014505c01007387 */ /* 0x000fe80000100a00 */
[----:B------:R1:W-:Y:S01]  /*6e920*/  STL.64 [R1+0x1458], R94 ;  /* 0x0014585e01007387 */ /* 0x0003e20000100a00 */
[----:B------:R-:W-:-:S02]  /*6e930*/  IMAD.MOV.U32 R33, RZ, RZ, R86 ;  /* 0x000000ffff217224 */ /* 0x000fc400078e0056 */
[----:B------:R-:W-:Y:S02]  /*6e940*/  IMAD.MOV.U32 R32, RZ, RZ, R87 ;  /* 0x000000ffff207224 */ /* 0x000fe400078e0057 */
[----:B------:R-:W-:Y:S02]  /*6e950*/  IMAD.MOV.U32 R37, RZ, RZ, R84 ;  /* 0x000000ffff257224 */ /* 0x000fe400078e0054 */
[----:B------:R-:W-:Y:S01]  /*6e960*/  IMAD.MOV.U32 R36, RZ, RZ, R85 ;  /* 0x000000ffff247224 */ /* 0x000fe200078e0055 */
[----:B-1----:R-:W2:Y:S04]  /*6e970*/  LDL.LU.64 R94, [R1+0x2978] ;  /* 0x00297800015e7983 */ /* 0x002ea80000300a00 */
[----:B------:R-:W2:Y:S04]  /*6e980*/  LDL.LU.64 R92, [R1+0x2970] ;  /* 0x00297000015c7983 */ /* 0x000ea80000300a00 */
[----:B------:R1:W-:Y:S01]  /*6e990*/  STL.64 [R1+0x1440], R88 ;  /* 0x0014405801007387 */ /* 0x0003e20000100a00 */
[----:B------:R-:W-:-:S03]  /*6e9a0*/  IMAD.MOV.U32 R25, RZ, RZ, R82 ;  /* 0x000000ffff197224 */ /* 0x000fc600078e0052 */
[----:B------:R-:W2:Y:S01]  /*6e9b0*/  LDL.LU.64 R90, [R1+0x2968] ;  /* 0x00296800015a7983 */ /* 0x000ea20000300a00 */
[----:B------:R-:W-:Y:S02]  /*6e9c0*/  IMAD.MOV.U32 R24, RZ, RZ, R83 ;  /* 0x000000ffff187224 */ /* 0x000fe400078e0053 */
[----:B------:R-:W-:Y:S02]  /*6e9d0*/  IMAD.MOV.U32 R29, RZ, RZ, R80 ;  /* 0x000000ffff1d7224 */ /* 0x000fe400078e0050 */
[----:B------:R-:W-:Y:S01]  /*6e9e0*/  IMAD.MOV.U32 R28, RZ, RZ, R81 ;  /* 0x000000ffff1c7224 */ /* 0x000fe200078e0051 */
[----:B-1----:R-:W2:Y:S01]  /*6e9f0*/  LDL.LU.64 R88, [R1+0x2960] ;  /* 0x0029600001587983 */ /* 0x002ea20000300a00 */
[----:B------:R-:W-:-:S03]  /*6ea00*/  IMAD.MOV.U32 R17, RZ, RZ, R78 ;  /* 0x000000ffff117224 */ /* 0x000fc600078e004e */
[----:B------:R-:W2:Y:S01]  /*6ea10*/  LDL.LU.64 R86, [R1+0x2958] ;  /* 0x0029580001567983 */ /* 0x000ea20000300a00 */
[----:B------:R-:W-:-:S03]  /*6ea20*/  IMAD.MOV.U32 R16, RZ, RZ, R79 ;  /* 0x000000ffff107224 */ /* 0x000fc600078e004f */
[----:B------:R-:W2:Y:S01]  /*6ea30*/  LDL.LU.64 R84, [R1+0x2950] ;  /* 0x0029500001547983 */ /* 0x000ea20000300a00 */
[----:B------:R-:W-:-:S03]  /*6ea40*/  IMAD.MOV.U32 R21, RZ, RZ, R76 ;  /* 0x000000ffff157224 */ /* 0x000fc600078e004c */
[----:B------:R-:W2:Y:S01]  /*6ea50*/  LDL.LU.64 R82, [R1+0x2948] ;  /* 0x0029480001527983 */ /* 0x000ea20000300a00 */
[----:B------:R-:W-:-:S03]  /*6ea60*/  IMAD.MOV.U32 R20, RZ, RZ, R77 ;  /* 0x000000ffff147224 */ /* 0x000fc600078e004d */
[----:B------:R-:W2:Y:S04]  /*6ea70*/  LDL.LU.64 R80, [R1+0x2940] ;  /* 0x0029400001507983 */ /* 0x000ea80000300a00 */
[----:B------:R-:W2:Y:S04]  /*6ea80*/  LDL.LU.64 R78, [R1+0x2938] ;  /* 0x00293800014e7983 */ /* 0x000ea80000300a00 */
[----:B------:R-:W2:Y:S04]  /*6ea90*/  LDL.LU.64 R76, [R1+0x2930] ;  /* 0x00293000014c7983 */ /* 0x000ea80000300a00 */
[----:B------:R-:W2:Y:S04]  /*6eaa0*/  LDL.LU R45, [R1+0x850] ;  /* 0x00085000012d7983 */ /* 0x000ea80000300800 */
        /* <DEDUP_REMOVED lines=12> */
[----:B------:R-:W-:Y:S11]  /*6eb70*/  HMMA.1688.F32.TF32 R240, R244, R60, R240 ;  /* 0x0000003cf4f0723c */ /* 0x000ff600000810f0 */
[----:B------:R-:W-:Y:S11]  /*6eb80*/  @!UPT UIADD3 URZ, URZ, URZ, URZ ;  /* 0x0000003f3f3ff290 */ /* 0x000ff6000fffe03f */
[----:B------:R-:W-:Y:S01]  /*6eb90*/  @!UPT UIADD3 URZ, URZ, URZ, URZ ;  /* 0x0000003f3f3ff290 */ /* 0x000fe2000fffe03f */
[----:B------:R-:W-:Y:S04]  /*6eba0*/  STL.64 [R1+0x13d0], R240 ;  /* 0x0013d0f001007387 */ /* 0x000fe80000100a00 */
[----:B------:R-:W-:Y:S04]  /*6ebb0*/  STL.64 [R1+0x13d8], R242 ;  /* 0x0013d8f201007387 */ /* 0x000fe80000100a00 */
[----:B------:R-:W-:Y:S04]  /*6ebc0*/  LDS R240, [R252+0xae000] ;  /* 0x0ae00000fcf07984 */ /* 0x000fe80000000800 */
[----:B------:R-:W-:Y:S04]  /*6ebd0*/  LDS R242, [R252+0xaf000] ;  /* 0x0af00000fcf27984 */ /* 0x000fe80000000800 */
[----:B--2---:R-:W-:Y:S04]  /*6ebe0*/  LDS R241, [R45+0xae000] ;  /* 0x0ae000002df17984 */ /* 0x004fe80000000800 */
[----:B------:R-:W1:Y:S01]  /*6ebf0*/  LDS R243, [R45+0xaf000] ;  /* 0x0af000002df37984 */ /* 0x000e620000000800 */
[----:B---3--:R-:W-:Y:S08]  /*6ec00*/  HMMA.1688.F32.TF32 R68, R236, R6, R68 ;  /* 0x00000006ec44723c */ /* 0x008ff00000081044 */
[----:B----4-:R-:W-:Y:S01]  /*6ec10*/  HMMA.1688.F32.TF32 R244, R244, R64, R248 ;  /* 0x00000040f4f4723c */ /* 0x010fe200000810f8 */
[----:B------:R-:W-:Y:S04]  /*6ec20*/  LDS R248, [R5+0xae080] ;  /* 0x0ae0800005f87984 */ /* 0x000fe80000000800 */
[----:B------:R-:W-:Y:S04]  /*6ec30*/  LDS R250, [R5+0xaf080] ;  /* 0x0af0800005fa7984 */ /* 0x000fe80000000800 */
[----:B------:R-:W-:Y:S04]  /*6ec40*/  LDS R249, [R3+0xae080] ;  /* 0x0ae0800003f97984 */ /* 0x000fe80000000800 */
[----:B------:R-:W2:Y:S10]  /*6ec50*/  LDS R251, [R3+0xaf080] ;  /* 0x0af0800003fb7984 */ /* 0x000eb40000000800 */
[----:B------:R-:W-:Y:S04]  /*6ec60*/  STL.64 [R1+0x13c0], R244 ;  /* 0x0013c0f401007387 */ /* 0x000fe80000100a00 */
[----:B------:R3:W-:Y:S04]  /*6ec70*/  STL.64 [R1+0x13c8], R246 ;  /* 0x0013c8f601007387 */ /* 0x0007e80000100a00 */
[----:B------:R-:W-:Y:S04]  /*6ec80*/  STL.64 [R1+0xde0], R68 ;  /* 0x000de04401007387 */ /* 0x000fe80000100a00 */
[----:B------:R4:W-:Y:S01]  /*6ec90*/  STL.64 [R1+0xde8], R70 ;  /* 0x000de84601007387 */ /* 0x0009e20000100a00 */
[C---:B---3--:R-:W-:Y:S08]  /*6eca0*/  HMMA.1688.F32.TF32 R244, R236.reuse, R10, R72 ;  /* 0x0000000aecf4723c */ /* 0x048ff00000081048 */
[C---:B------:R-:W-:Y:S08]  /*6ecb0*/  HMMA.1688.F32.TF32 R72, R236.reuse, R14, R76 ;  /* 0x0000000eec48723c */ /* 0x040ff0000008104c */
[C---:B----4-:R-:W-:Y:S07]  /*6ecc0*/  HMMA.1688.F32.TF32 R68, R236.reuse, R18, R80 ;  /* 0x00000012ec44723c */ /* 0x050fee0000081050 */
[----:B------:R-:W-:Y:S01]  /*6ecd0*/  STL.64 [R1+0xda0], R244 ;  /* 0x000da0f401007387 */ /* 0x000fe20000100a00 */
[C---:B------:R-:W-:Y:S03]  /*6ece0*/  HMMA.1688.F32.TF32 R76, R236.reuse, R22, R84 ;  /* 0x00000016ec4c723c */ /* 0x040fe60000081054 */
[----:B------:R-:W-:Y:S04]  /*6ecf0*/  STL.64 [R1+0xda8], R246 ;  /* 0x000da8f601007387 */ /* 0x000fe80000100a00 */
[----:B------:R-:W-:Y:S04]  /*6ed00*/  STL.64 [R1+0x9a0], R72 ;  /* 0x0009a04801007387 */ /* 0x000fe80000100a00 */
[----:B------:R3:W-:Y:S04]  /*6ed10*/  STL.64 [R1+0x9a8], R74 ;  /* 0x0009a84a01007387 */ /* 0x0007e80000100a00 */
[----:B------:R-:W-:Y:S04]  /*6ed20*/  STL.64 [R1+0x970], R68 ;  /* 0x0009704401007387 */ /* 0x000fe80000100a00 */
[----:B------:R4:W-:Y:S01]  /*6ed30*/  STL.64 [R1+0x978], R70 ;  /* 0x0009784601007387 */ /* 0x0009e20000100a00 */
[----:B---3--:R-:W-:Y:S01]  /*6ed40*/  HMMA.1688.F32.TF32 R72, R236, R26, R88 ;  /* 0x0000001aec48723c */ /* 0x008fe20000081058 */
[----:B------:R-:W-:-:S02]  /*6ed50*/  IMAD.MOV.U32 R80, RZ, RZ, R157 ;  /* 0x000000ffff507224 */ /* 0x000fc400078e009d */
[----:B------:R-:W-:Y:S02]  /*6ed60*/  IMAD.MOV.U32 R81, RZ, RZ, R158 ;  /* 0x000000ffff517224 */ /* 0x000fe400078e009e */
[----:B------:R-:W-:Y:S02]  /*6ed70*/  IMAD.MOV.U32 R82, RZ, RZ, R159 ;  /* 0x000000ffff527224 */ /* 0x000fe400078e009f */
[----:B------:R-:W-:Y:S01]  /*6ed80*/  IMAD.MOV.U32 R83, RZ, RZ, R152 ;  /* 0x000000ffff537224 */ /* 0x000fe200078e0098 */
[----:B----4-:R-:W-:Y:S01]  /*6ed90*/  HMMA.1688.F32.TF32 R68, R236, R30, R92 ;  /* 0x0000001eec44723c */ /* 0x010fe2000008105c */
[----:B------:R-:W-:Y:S04]  /*6eda0*/  STL.64 [R1+0x930], R76 ;  /* 0x0009304c01007387 */ /* 0x000fe80000100a00 */
[----:B------:R3:W-:Y:S01]  /*6edb0*/  STL.64 [R1+0x938], R78 ;  /* 0x0009384e01007387 */ /* 0x0007e20000100a00 */
[----:B------:R-:W-:Y:S01]  /*6edc0*/  IMAD.MOV.U32 R84, RZ, RZ, R153 ;  /* 0x000000ffff547224 */ /* 0x000fe200078e0099 */
[----:B------:R-:W-:Y:S01]  /*6edd0*/  MOV R85, R154 ;  /* 0x0000009a00557202 */ /* 0x000fe20000000f00 */
[----:B------:R-:W-:Y:S01]  /*6ede0*/  IMAD.MOV.U32 R86, RZ, RZ, R155 ;  /* 0x000000ffff567224 */ /* 0x000fe200078e009b */
[----:B------:R-:W-:Y:S01]  /*6edf0*/  LDS R244, [R252+0xae080] ;  /* 0x0ae08000fcf47984 */ /* 0x000fe20000000800 */
[----:B------:R-:W-:-:S03]  /*6ee00*/  IMAD.MOV.U32 R87, RZ, RZ, R163 ;  /* 0x000000ffff577224 */ /* 0x000fc600078e00a3 */
[----:B------:R-:W-:Y:S01]  /*6ee10*/  LDS R246, [R252+0xaf080] ;  /* 0x0af08000fcf67984 */ /* 0x000fe20000000800 */
[C---:B---3--:R-:W-:Y:S03]  /*6ee20*/  HMMA.1688.F32.TF32 R76, R236.reuse, R34, R96 ;  /* 0x00000022ec4c723c */ /* 0x048fe60000081060 */
[----:B------:R-:W-:Y:S04]  /*6ee30*/  STL.64 [R1+0x910], R72 ;  /* 0x0009104801007387 */ /* 0x000fe80000100a00 */
[----:B------:R3:W-:Y:S04]  /*6ee40*/  STL.64 [R1+0x918], R74 ;  /* 0x0009184a01007387 */ /* 0x0007e80000100a00 */
[----:B------:R-:W-:Y:S04]  /*6ee50*/  STL.64 [R1+0x8e0], R68 ;  /* 0x0008e04401007387 */ /* 0x000fe80000100a00 */
[----:B------:R4:W-:Y:S01]  /*6ee60*/  STL.64 [R1+0x8e8], R70 ;  /* 0x0008e84601007387 */ /* 0x0009e20000100a00 */
[C---:B---3--:R-:W-:Y:S03]  /*6ee70*/  HMMA.1688.F32.TF32 R72, R236.reuse, R38, R100 ;  /* 0x00000026ec48723c */ /* 0x048fe60000081064 */
[----:B------:R-:W-:Y:S04]  /*6ee80*/  LDS R245, [R45+0xae080] ;  /* 0x0ae080002df57984 */ /* 0x000fe80000000800 */
[----:B------:R-:W3:Y:S01]  /*6ee90*/  LDS R247, [R45+0xaf080] ;  /* 0x0af080002df77984 */ /* 0x000ee20000000800 */
[C---:B----4-:R-:W-:Y:S03]  /*6eea0*/  HMMA.1688.F32.TF32 R68, R236.reuse, R42, R104 ;  /* 0x0000002aec44723c */ /* 0x050fe60000081068 */
[----:B------:R-:W-:Y:S04]  /*6eeb0*/  STL.64 [R1+0x8d0], R76 ;  /* 0x0008d04c01007387 */ /* 0x000fe80000100a00 */
[----:B------:R4:W-:Y:S08]  /*6eec0*/  STL.64 [R1+0x8d8], R78 ;  /* 0x0008d84e01007387 */ /* 0x0009f00000100a00 */
[----:B------:R-:W-:Y:S01]  /*6eed0*/  STL.64 [R1+0x8b0], R72 ;  /* 0x0008b04801007387 */ /* 0x000fe20000100a00 */
[C---:B----4-:R-:W-:Y:S03]  /*6eee0*/  HMMA.1688.F32.TF32 R76, R236.reuse, R46, R108 ;  /* 0x0000002eec4c723c */ /* 0x050fe6000008106c */
[----:B------:R4:W-:Y:S04]  /*6eef0*/  STL.64 [R1+0x8b8], R74 ;  /* 0x0008b84a01007387 */ /* 0x0009e80000100a00 */
[----:B------:R-:W-:Y:S04]  /*6ef00*/  STL.64 [R1+0x890], R68 ;  /* 0x0008904401007387 */ /* 0x000fe80000100a00 */
[----:B------:R1:W-:Y:S01]  /*6ef10*/  STL.64 [R1+0x898], R70 ;  /* 0x0008984601007387 */ /* 0x0003e20000100a00 */
[C---:B----4-:R-:W-:Y:S08]  /*6ef20*/  HMMA.1688.F32.TF32 R72, R236.reuse, R50, R112 ;  /* 0x00000032ec48723c */ /* 0x050ff00000081070 */
[C---:B-1----:R-:W-:Y:S03]  /*6ef30*/  HMMA.1688.F32.TF32 R68, R236.reuse, R54, R116 ;  /* 0x00000036ec44723c */ /* 0x042fe60000081074 */
        /* <DEDUP_REMOVED lines=8> */
[----:B----4-:R-:W-:Y:S03]  /*6efc0*/  HMMA.1688.F32.TF32 R68, R236, R66, R128 ;  /* 0x00000042ec44723c */ /* 0x010fe60000081080 */
        /* <DEDUP_REMOVED lines=21> */
[----:B------:R-:W3:Y:S01]  /*6f120*/  LDL.LU R169, [R1+0x28fc] ;  /* 0x0028fc0001a97983 */ /* 0x000ee20000300800 */
[----:B----4-:R-:W-:-:S03]  /*6f130*/  IMAD.MOV.U32 R74, RZ, RZ, R165 ;  /* 0x000000ffff4a7224 */ /* 0x010fc600078e00a5 */
[----:B------:R4:W-:Y:S01]  /*6f140*/  STL.64 [R1+0x6c0], R68 ;  /* 0x0006c04401007387 */ /* 0x0009e20000100a00 */
[----:B------:R-:W-:-:S03]  /*6f150*/  IMAD.MOV.U32 R75, RZ, RZ, R166 ;  /* 0x000000ffff4b7224 */ /* 0x000fc600078e00a6 */
[----:B------:R4:W-:Y:S01]  /*6f160*/  STL.64 [R1+0x6c8], R70 ;  /* 0x0006c84601007387 */ /* 0x0009e20000100a00 */
[----:B--2---:R-:W-:-:S03]  /*6f170*/  IMAD.MOV.U32 R76, RZ, RZ, R160 ;  /* 0x000000ffff4c7224 */ /* 0x004fc600078e00a0 */
[----:B------:R-:W2:Y:S01]  /*6f180*/  LDL.LU R164, [R1+0x28f8] ;  /* 0x0028f80001a47983 */ /* 0x000ea20000300800 */
[----:B------:R-:W-:-:S03]  /*6f190*/  IMAD.MOV.U32 R77, RZ, RZ, R161 ;  /* 0x000000ffff4d7224 */ /* 0x000fc600078e00a1 */
[----:B------:R-:W2:Y:S01]  /*6f1a0*/  LDL.LU R165, [R1+0x28f4] ;  /* 0x0028f40001a57983 */ /* 0x000ea20000300800 */
[----:B-1----:R-:W-:-:S03]  /*6f1b0*/  IMAD.MOV.U32 R78, RZ, RZ, R162 ;  /* 0x000000ffff4e7224 */ /* 0x002fc600078e00a2 */
        /* <DEDUP_REMOVED lines=17> */
[----:B----4-:R-:W-:-:S03]  /*6f2d0*/  IMAD.MOV.U32 R68, RZ, RZ, R167 ;  /* 0x000000ffff447224 */ /* 0x010fc600078e00a7 */
[----:B------:R-:W4:Y:S01]  /*6f2e0*/  LDL.LU R163, [R1+0x28c0] ;  /* 0x0028c00001a37983 */ /* 0x000f220000300800 */
[----:B------:R-:W-:Y:S02]  /*6f2f0*/  IMAD.MOV.U32 R69, RZ, RZ, R170 ;  /* 0x000000ffff457224 */ /* 0x000fe400078e00aa */
[----:B------:R-:W-:Y:S01]  /*6f300*/  IMAD.MOV.U32 R70, RZ, RZ, R171 ;  /* 0x000000ffff467224 */ /* 0x000fe200078e00ab */
[----:B------:R-:W4:Y:S04]  /*6f310*/  LDL.LU R167, [R1+0x28bc] ;  /* 0x0028bc0001a77983 */ /* 0x000f280000300800 */
[----:B------:R-:W4:Y:S04]  /*6f320*/  LDL.LU R170, [R1+0x28b8] ;  /* 0x0028b80001aa7983 */ /* 0x000f280000300800 */
[----:B------:R-:W4:Y:S01]  /*6f330*/  LDL.LU R171, [R1+0x28b4] ;  /* 0x0028b40001ab7983 */ /* 0x000f220000300800 */
[----:B------:R-:W-:-:S03]  /*6f340*/  IMAD.MOV.U32 R71, RZ, RZ, R175 ;  /* 0x000000ffff477224 */ /* 0x000fc600078e00af */
        /* <DEDUP_REMOVED lines=34> */
[----:B------:R-:W-:Y:S08]  /*6f570*/  STL.64 [R1+0x3e8], R102 ;  /* 0x0003e86601007387 */ /* 0x000ff00000100a00 */
[----:B------:R-:W-:Y:S04]  /*6f580*/  STL.64 [R1+0x3c0], R96 ;  /* 0x0003c06001007387 */ /* 0x000fe80000100a00 */
[----:B------:R-:W-:Y:S04]  /*6f590*/  STL.64 [R1+0x3c8], R98 ;  /* 0x0003c86201007387 */ /* 0x000fe80000100a00 */
[----:B------:R-:W-:Y:S04]  /*6f5a0*/  STL.64 [R1+0x390], R92 ;  /* 0x0003905c01007387 */ /* 0x000fe80000100a00 */
[----:B------:R1:W-:Y:S02]  /*6f5b0*/  STL.64 [R1+0x398], R94 ;  /* 0x0003985e01007387 */ /* 0x0003e40000100a00 */
[C---:B-1----:R-:W-:Y:S08]  /*6f5c0*/  HMMA.1688.F32.TF32 R92, R248.reuse, R6, R196 ;  /* 0x00000006f85c723c */ /* 0x042ff000000810c4 */
[C---:B------:R-:W-:Y:S08]  /*6f5d0*/  HMMA.1688.F32.TF32 R100, R248.reuse, R10, R200 ;  /* 0x0000000af864723c */ /* 0x040ff000000810c8 */
[C---:B------:R-:W-:Y:S07]  /*6f5e0*/  HMMA.1688.F32.TF32 R96, R248.reuse, R14, R204 ;  /* 0x0000000ef860723c */ /* 0x040fee00000810cc */
        /* <DEDUP_REMOVED lines=20> */
[C---:B------:R-:W-:Y:S08]  /*6f730*/  HMMA.1688.F32.TF32 R88, R248.reuse, R46, R88 ;  /* 0x0000002ef858723c */ /* 0x040ff00000081058 */
[C---:B-1----:R-:W-:Y:S01]  /*6f740*/  HMMA.1688.F32.TF32 R92, R248.reuse, R42, R232 ;  /* 0x0000002af85c723c */ /* 0x042fe200000810e8 */
[----:B------:R-:W-:Y:S04]  /*6f750*/  STL.64 [R1+0x180], R100 ;  /* 0x0001806401007387 */ /* 0x000fe80000100a00 */
[----:B------:R-:W-:Y:S04]  /*6f760*/  STL.64 [R1+0x188], R102 ;  /* 0x0001886601007387 */ /* 0x000fe80000100a00 */
[----:B------:R-:W-:Y:S04]  /*6f770*/  STL.64 [R1+0x160], R96 ;  /* 0x0001606001007387 */ /* 0x000fe80000100a00 */
[----:B------:R-:W-:Y:S01]  /*6f780*/  STL.64 [R1+0x168], R98 ;  /* 0x0001686201007387 */ /* 0x000fe20000100a00 */
[----:B------:R-:W-:Y:S03]  /*6f790*/  HMMA.1688.F32.TF32 R248, R248, R66, R68 ;  /* 0x00000042f8f8723c */ /* 0x000fe60000081044 */
[----:B------:R-:W-:Y:S04]  /*6f7a0*/  LDS R96, [R5+0xae100] ;  /* 0x0ae1000005607984 */ /* 0x000fe80000000800 */
[----:B------:R-:W-:Y:S04]  /*6f7b0*/  LDS R98, [R5+0xaf100] ;  /* 0x0af1000005627984 */ /* 0x000fe80000000800 */
        /* <DEDUP_REMOVED lines=10> */
[----:B------:R-:W4:Y:S04]  /*6f860*/  LDL.LU R68, [R1+0x900] ;  /* 0x0009000001447983 */ /* 0x000f280000300800 */
[----:B------:R1:W-:Y:S04]  /*6f870*/  STL.64 [R1], R72 ;  /* 0x0000004801007387 */ /* 0x0003e80000100a00 */
[----:B------:R1:W-:Y:S04]  /*6f880*/  STL.64 [R1+0x8], R74 ;  /* 0x0000084a01007387 */ /* 0x0003e80000100a00 */
[----:B------:R-:W4:Y:S04]  /*6f890*/  LDL.LU R69, [R1+0x904] ;  /* 0x0009040001457983 */ /* 0x000f280000300800 */
[----:B------:R-:W4:Y:S04]  /*6f8a0*/  LDL.LU R70, [R1+0x908] ;  /* 0x0009080001467983 */ /* 0x000f280000300800 */
[----:B------:R-:W4:Y:S04]  /*6f8b0*/  LDL.LU R71, [R1+0x90c] ;  /* 0x00090c0001477983 */ /* 0x000f280000300800 */
[----:B-1----:R-:W4:Y:S04]  /*6f8c0*/  LDL.LU R84, [R1+0x920] ;  /* 0x0009200001547983 */ /* 0x002f280000300800 */
[----:B------:R-:W4:Y:S04]  /*6f8d0*/  LDL.LU R85, [R1+0x924] ;  /* 0x0009240001557983 */ /* 0x000f280000300800 */
[----:B--2---:R-:W4:Y:S04]  /*6f8e0*/  LDL.LU R86, [R1+0x928] ;  /* 0x0009280001567983 */ /* 0x004f280000300800 */
[----:B------:R-:W4:Y:S04]  /*6f8f0*/  LDL.LU R87, [R1+0x92c] ;  /* 0x00092c0001577983 */ /* 0x000f280000300800 */
[----:B------:R-:W2:Y:S04]  /*6f900*/  LDL.LU R88, [R1+0x8c0] ;  /* 0x0008c00001587983 */ /* 0x000ea80000300800 */
[----:B------:R-:W2:Y:S04]  /*6f910*/  LDL.LU R89, [R1+0x8c4] ;  /* 0x0008c40001597983 */ /* 0x000ea80000300800 */
[----:B------:R-:W2:Y:S04]  /*6f920*/  LDL.LU R90, [R1+0x8c8] ;  /* 0x0008c800015a7983 */ /* 0x000ea80000300800 */
[----:B------:R-:W2:Y:S04]  /*6f930*/  LDL.LU R91, [R1+0x8cc] ;  /* 0x0008cc00015b7983 */ /* 0x000ea80000300800 */
[----:B---3--:R-:W3:Y:S04]  /*6f940*/  LDL.LU R76, [R1+0x830] ;  /* 0x00083000014c7983 */ /* 0x008ee80000300800 */
        /* <DEDUP_REMOVED lines=52> */
[----:B------:R-:W-:Y:S04]  /*6fc90*/  STL [R1+0x257c], R249 ;  /* 0x00257cf901007387 */ /* 0x000fe80000100800 */
[----:B------:R-:W-:Y:S04]  /*6fca0*/  STL [R1+0x2578], R250 ;  /* 0x002578fa01007387 */ /* 0x000fe80000100800 */
[----:B------:R-:W-:Y:S04]  /*6fcb0*/  STL [R1+0x2574], R251 ;  /* 0x002574fb01007387 */ /* 0x000fe80000100800 */
[----:B------:R-:W-:Y:S04]  /*6fcc0*/  LDS R97, [R3+0xae100] ;  /* 0x0ae1000003617984 */ /* 0x000fe80000000800 */
[----:B------:R-:W2:Y:S04]  /*6fcd0*/  LDS R99, [R3+0xaf100] ;  /* 0x0af1000003637984 */ /* 0x000ea80000000800 */
[----:B------:R-:W-:Y:S04]  /*6fce0*/  LDS R232, [R5+0xae180] ;  /* 0x0ae1800005e87984 */ /* 0x000fe80000000800 */
[----:B------:R-:W-:Y:S04]  /*6fcf0*/  LDS R234, [R5+0xaf180] ;  /* 0x0af1800005ea7984 */ /* 0x000fe80000000800 */
[----:B------:R-:W-:Y:S04]  /*6fd00*/  LDS R233, [R3+0xae180] ;  /* 0x0ae1800003e97984 */ /* 0x000fe80000000800 */
[----:B------:R-:W-:Y:S01]  /*6fd10*/  LDS R235, [R3+0xaf180] ;  /* 0x0af1800003eb7984 */ /* 0x000fe20000000800 */
[C---:B--2---:R-:W-:Y:S08]  /*6fd20*/  HMMA.1688.F32.TF32 R132, R244.reuse, R10, R80 ;  /* 0x0000000af484723c */ /* 0x044ff00000081050 */
[C---:B---3--:R-:W-:Y:S08]  /*6fd30*/  HMMA.1688.F32.TF32 R136, R244.reuse, R6, R236 ;  /* 0x00000006f488723c */ /* 0x048ff000000810ec */
[C---:B----4-:R-:W-:Y:S11]  /*6fd40*/  HMMA.1688.F32.TF32 R72, R244.reuse, R14, R72 ;  /* 0x0000000ef448723c */ /* 0x050ff60000081048 */
[----:B------:R-:W-:Y:S04]  /*6fd50*/  @!UPT UIADD3 URZ, URZ, URZ, URZ ;  /* 0x0000003f3f3ff290 */ /* 0x000fe8000fffe03f */
[----:B------:R-:W-:Y:S04]  /*6fd60*/  STL.64 [R1+0x150], R136 ;  /* 0x0001508801007387 */ /* 0x000fe80000100a00 */
[----:B------:R-:W-:Y:S04]  /*6fd70*/  STL.64 [R1+0x158], R138 ;  /* 0x0001588a01007387 */ /* 0x000fe80000100a00 */
[----:B------:R-:W2:Y:S04]  /*6fd80*/  LDL.LU R80, [R1+0x940] ;  /* 0x0009400001507983 */ /* 0x000ea80000300800 */
[----:B------:R-:W-:Y:S04]  /*6fd90*/  STL.64 [R1+0x140], R132 ;  /* 0x0001408401007387 */ /* 0x000fe80000100a00 */
[----:B------:R2:W-:Y:S02]  /*6fda0*/  STL.64 [R1+0x148], R134 ;  /* 0x0001488601007387 */ /* 0x0005e40000100a00 */
[C---:B--2---:R-:W-:Y:S08]  /*6fdb0*/  HMMA.1688.F32.TF32 R132, R244.reuse, R18, R128 ;  /* 0x00000012f484723c */ /* 0x044ff00000081080 */
[C---:B------:R-:W-:Y:S08]  /*6fdc0*/  HMMA.1688.F32.TF32 R128, R244.reuse, R22, R124 ;  /* 0x00000016f480723c */ /* 0x040ff0000008107c */
[C---:B------:R-:W-:Y:S08]  /*6fdd0*/  HMMA.1688.F32.TF32 R124, R244.reuse, R26, R120 ;  /* 0x0000001af47c723c */ /* 0x040ff00000081078 */
[C---:B------:R-:W-:Y:S01]  /*6fde0*/  HMMA.1688.F32.TF32 R120, R244.reuse, R30, R116 ;  /* 0x0000001ef478723c */ /* 0x040fe20000081074 */
[----:B------:R2:W-:Y:S07]  /*6fdf0*/  STL.64 [R1+0x130], R72 ;  /* 0x0001304801007387 */ /* 0x0005ee0000100a00 */
[C---:B------:R-:W-:Y:S01]  /*6fe00*/  HMMA.1688.F32.TF32 R116, R244.reuse, R34, R112 ;  /* 0x00000022f474723c */ /* 0x040fe20000081070 */
[----:B------:R3:W-:Y:S04]  /*6fe10*/  STL.64 [R1+0x138], R74 ;  /* 0x0001384a01007387 */ /* 0x0007e80000100a00 */
[----:B------:R-:W2:Y:S03]  /*6fe20*/  LDL.LU R81, [R1+0x944] ;  /* 0x0009440001517983 */ /* 0x000ea60000300800 */
[C---:B------:R-:W-:Y:S01]  /*6fe30*/  HMMA.1688.F32.TF32 R112, R244.reuse, R38, R108 ;  /* 0x00000026f470723c */ /* 0x040fe2000008106c */
[----:B------:R-:W2:Y:S04]  /*6fe40*/  LDL.LU R82, [R1+0x948] ;  /* 0x0009480001527983 */ /* 0x000ea80000300800 */
[----:B------:R-:W2:Y:S03]  /*6fe50*/  LDL.LU R83, [R1+0x94c] ;  /* 0x00094c0001537983 */ /* 0x000ea60000300800 */
[C---:B------:R-:W-:Y:S01]  /*6fe60*/  HMMA.1688.F32.TF32 R108, R244.reuse, R42, R104 ;  /* 0x0000002af46c723c */ /* 0x040fe20000081068 */
[----:B--2---:R-:W2:Y:S04]  /*6fe70*/  LDL.LU R72, [R1+0x950] ;  /* 0x0009500001487983 */ /* 0x004ea80000300800 */
[----:B------:R-:W2:Y:S03]  /*6fe80*/  LDL.LU R73, [R1+0x954] ;  /* 0x0009540001497983 */ /* 0x000ea60000300800 */
[C---:B------:R-:W-:Y:S01]  /*6fe90*/  HMMA.1688.F32.TF32 R104, R244.reuse, R46, R100 ;  /* 0x0000002ef468723c */ /* 0x040fe20000081064 */
[----:B---3--:R-:W2:Y:S04]  /*6fea0*/  LDL.LU R74, [R1+0x958] ;  /* 0x00095800014a7983 */ /* 0x008ea80000300800 */
[----:B------:R-:W2:Y:S03]  /*6feb0*/  LDL.LU R75, [R1+0x95c] ;  /* 0x00095c00014b7983 */ /* 0x000ea60000300800 */
        /* <DEDUP_REMOVED lines=19> */
[----:B------:R-:W-:Y:S04]  /*6fff0*/  STL.64 [R1+0x98], R102 ;  /* 0x0000986601007387 */ /* 0x000fe80000100a00 */
[----:B------:R-:W3:Y:S04]  /*70000*/  LDL.LU R77, [R1+0x964] ;  /* 0x00096400014d7983 */ /* 0x000ee80000300800 */
[----:B------:R-:W3:Y:S04]  /*70010*/  LDL.LU R78, [R1+0x968] ;  /* 0x00096800014e7983 */ /* 0x000ee80000300800 */
[----:B------:R-:W3:Y:S01]  /*70020*/  LDL.LU R79, [R1+0x96c] ;  /* 0x00096c00014f7983 */ /* 0x000ee20000300800 */
[C---:B------:R-:W-:Y:S03]  /*70030*/  HMMA.1688.F32.TF32 R92, R244.reuse, R54, R92 ;  /* 0x00000036f45c723c */ /* 0x040fe6000008105c */
[----:B------:R-:W-:Y:S04]  /*70040*/  LDS R128, [R252+0xae100] ;  /* 0x0ae10000fc807984 */ /* 0x000fe80000000800 */
[----:B------:R-:W-:Y:S01]  /*70050*/  LDS R130, [R252+0xaf100] ;  /* 0x0af10000fc827984 */ /* 0x000fe20000000800 */
[C---:B------:R-:W-:Y:S03]  /*70060*/  HMMA.1688.F32.TF32 R88, R244.reuse, R58, R88 ;  /* 0x0000003af458723c */ /* 0x040fe60000081058 */
[----:B------:R-:W-:Y:S04]  /*70070*/  LDS R129, [R45+0xae100] ;  /* 0x0ae100002d817984 */ /* 0x000fe80000000800 */
[----:B------:R-:W2:Y:S01]  /*70080*/  LDS R131, [R45+0xaf100] ;  /* 0x0af100002d837984 */ /* 0x000ea20000000800 */
[C---:B------:R-:W-:Y:S08]  /*70090*/  HMMA.1688.F32.TF32 R84, R244.reuse, R62, R84 ;  /* 0x0000003ef454723c */ /* 0x040ff00000081054 */
        /* <DEDUP_REMOVED lines=8> */
[----:B------:R-:W2:Y:S04]  /*70120*/  LDL.LU R69, [R1+0x984] ;  /* 0x0009840001457983 */ /* 0x000ea80000300800 */
[----:B------:R-:W2:Y:S04]  /*70130*/  LDL.LU R70, [R1+0x988] ;  /* 0x0009880001467983 */ /* 0x000ea80000300800 */
[----:B------:R-:W2:Y:S04]  /*70140*/  LDL.LU R71, [R1+0x98c] ;  /* 0x00098c0001477983 */ /* 0x000ea80000300800 */
[----:B------:R-:W-:Y:S04]  /*70150*/  STL [R1+0x2590], R244 ;  /* 0x002590f401007387 */ /* 0x000fe80000100800 */
[----:B------:R-:W-:Y:S04]  /*70160*/  STL [R1+0x258c], R245 ;  /* 0x00258cf501007387 */ /* 0x000fe80000100800 */
[----:B------:R-:W-:Y:S04]  /*70170*/  STL [R1+0x2588], R246 ;  /* 0x002588f601007387 */ /* 0x000fe80000100800 */
[----:B------:R-:W-:Y:S04]  /*70180*/  STL [R1+0x2584], R247 ;  /* 0x002584f701007387 */ /* 0x000fe80000100800 */
[----:B-1----:R-:W2:Y:S02]  /*70190*/  LDL.LU R84, [R1+0x990] ;  /* 0x0009900001547983 */ /* 0x002ea40000300800 */
[C---:B--2---:R-:W-:Y:S08]  /*701a0*/  HMMA.1688.F32.TF32 R80, R96.reuse, R6, R80 ;  /* 0x000000066050723c */ /* 0x044ff00000081050 */
[C---:B------:R-:W-:Y:S11]  /*701b0*/  HMMA.1688.F32.TF32 R228, R96.reuse, R10, R72 ;  /* 0x0000000a60e4723c */ /* 0x040ff60000081048 */
[----:B------:R-:W-:Y:S04]  /*701c0*/  @!UPT UIADD3 URZ, URZ, URZ, URZ ;  /* 0x0000003f3f3ff290 */ /* 0x000fe8000fffe03f */
[----:B------:R1:W-:Y:S04]  /*701d0*/  STL.64 [R1+0x170], R80 ;  /* 0x0001705001007387 */ /* 0x0003e80000100a00 */
        /* <DEDUP_REMOVED lines=11> */
[----:B------:R-:W-:Y:S01]  /*70290*/  STL [R1+0x2594], R231 ;  /* 0x002594e701007387 */ /* 0x000fe20000100800 */
[C---:B---3--:R-:W-:Y:S03]  /*702a0*/  HMMA.1688.F32.TF32 R224, R96.reuse, R14, R76 ;  /* 0x0000000e60e0723c */ /* 0x048fe6000008104c */
[----:B------:R-:W3:Y:S04]  /*702b0*/  LDL.LU R76, [R1+0x9c0] ;  /* 0x0009c000014c7983 */ /* 0x000ee80000300800 */
[----:B------:R-:W3:Y:S04]  /*702c0*/  LDL.LU R77, [R1+0x9c4] ;  /* 0x0009c400014d7983 */ /* 0x000ee80000300800 */
[----:B------:R-:W3:Y:S04]  /*702d0*/  LDL.LU R78, [R1+0x9c8] ;  /* 0x0009c800014e7983 */ /* 0x000ee80000300800 */
[----:B------:R-:W3:Y:S08]  /*702e0*/  LDL.LU R79, [R1+0x9cc] ;  /* 0x0009cc00014f7983 */ /* 0x000ef00000300800 */
[----:B------:R-:W-:Y:S04]  /*702f0*/  STL [R1+0x25b0], R224 ;  /* 0x0025b0e001007387 */ /* 0x000fe80000100800 */
[----:B------:R-:W-:Y:S04]  /*70300*/  STL [R1+0x25ac], R225 ;  /* 0x0025ace101007387 */ /* 0x000fe80000100800 */
[----:B------:R-:W-:Y:S04]  /*70310*/  STL [R1+0x25a8], R226 ;  /* 0x0025a8e201007387 */ /* 0x000fe80000100800 */
[----:B------:R-:W-:Y:S04]  /*70320*/  STL [R1+0x25a4], R227 ;  /* 0x0025a4e301007387 */ /* 0x000fe80000100800 */
[----:B-1----:R-:W3:Y:S04]  /*70330*/  LDL.LU R80, [R1+0x9d0] ;  /* 0x0009d00001507983 */ /* 0x002ee80000300800 */
[----:B------:R-:W3:Y:S04]  /*70340*/  LDL.LU R81, [R1+0x9d4] ;  /* 0x0009d40001517983 */ /* 0x000ee80000300800 */
[----:B--2---:R-:W2:Y:S04]  /*70350*/  LDL.LU R82, [R1+0x9d8] ;  /* 0x0009d80001527983 */ /* 0x004ea80000300800 */
[----:B------:R-:W2:Y:S01]  /*70360*/  LDL.LU R83, [R1+0x9dc] ;  /* 0x0009dc0001537983 */ /* 0x000ea20000300800 */
[C---:B------:R-:W-:Y:S03]  /*70370*/  HMMA.1688.F32.TF32 R220, R96.reuse, R18, R68 ;  /* 0x0000001260dc723c */ /* 0x040fe60000081044 */
[----:B------:R-:W2:Y:S04]  /*70380*/  LDL.LU R68, [R1+0x9e0] ;  /* 0x0009e00001447983 */ /* 0x000ea80000300800 */
[----:B------:R-:W2:Y:S04]  /*70390*/  LDL.LU R69, [R1+0x9e4] ;  /* 0x0009e40001457983 */ /* 0x000ea80000300800 */
[----:B------:R-:W2:Y:S04]  /*703a0*/  LDL.LU R70, [R1+0x9e8] ;  /* 0x0009e80001467983 */ /* 0x000ea80000300800 */
[----:B------:R-:W2:Y:S08]  /*703b0*/  LDL.LU R71, [R1+0x9ec] ;  /* 0x0009ec0001477983 */ /* 0x000eb00000300800 */
[----:B------:R1:W-:Y:S04]  /*703c0*/  STL [R1+0x25c0], R220 ;  /* 0x0025c0dc01007387 */ /* 0x0003e80000100800 */
[----:B------:R1:W-:Y:S04]  /*703d0*/  STL [R1+0x25bc], R221 ;  /* 0x0025bcdd01007387 */ /* 0x0003e80000100800 */
[----:B------:R1:W-:Y:S04]  /*703e0*/  STL [R1+0x25b8], R222 ;  /* 0x0025b8de01007387 */ /* 0x0003e80000100800 */
[----:B------:R1:W-:Y:S01]  /*703f0*/  STL [R1+0x25b4], R223 ;  /* 0x0025b4df01007387 */ /* 0x0003e20000100800 */
[C---:B----4-:R-:W-:Y:S08]  /*70400*/  HMMA.1688.F32.TF32 R216, R96.reuse, R22, R84 ;  /* 0x0000001660d8723c */ /* 0x050ff00000081054 */
[C---:B------:R-:W-:Y:S11]  /*70410*/  HMMA.1688.F32.TF32 R212, R96.reuse, R26, R72 ;  /* 0x0000001a60d4723c */ /* 0x040ff60000081048 */
[----:B------:R-:W-:Y:S04]  /*70420*/  @!UPT UIADD3 URZ, URZ, URZ, URZ ;  /* 0x0000003f3f3ff290 */ /* 0x000fe8000fffe03f */
[----:B------:R4:W-:Y:S04]  /*70430*/  STL [R1+0x25d0], R216 ;  /* 0x0025d0d801007387 */ /* 0x0009e80000100800 */
[----:B------:R1:W-:Y:S04]  /*70440*/  STL [R1+0x25cc], R217 ;  /* 0x0025ccd901007387 */ /* 0x0003e80000100800 */
[----:B------:R1:W-:Y:S04]  /*70450*/  STL [R1+0x25c8], R218 ;  /* 0x0025c8da01007387 */ /* 0x0003e80000100800 */
[----:B------:R1:W-:Y:S04]  /*70460*/  STL [R1+0x25c4], R219 ;  /* 0x0025c4db01007387 */ /* 0x0003e80000100800 */
[----:B------:R-:W4:Y:S04]  /*70470*/  LDL.LU R72, [R1+0x9f0] ;  /* 0x0009f00001487983 */ /* 0x000f280000300800 */
[----:B------:R-:W4:Y:S04]  /*70480*/  LDL.LU R73, [R1+0x9f4] ;  /* 0x0009f40001497983 */ /* 0x000f280000300800 */
[----:B------:R-:W4:Y:S04]  /*70490*/  LDL.LU R74, [R1+0x9f8] ;  /* 0x0009f800014a7983 */ /* 0x000f280000300800 */
[----:B------:R-:W4:Y:S04]  /*704a0*/  LDL.LU R75, [R1+0x9fc] ;  /* 0x0009fc00014b7983 */ /* 0x000f280000300800 */
[----:B------:R-:W-:Y:S04]  /*704b0*/  STL [R1+0x25e0], R212 ;  /* 0x0025e0d401007387 */ /* 0x000fe80000100800 */
[----:B------:R-:W-:Y:S01]  /*704c0*/  STL [R1+0x25dc], R213 ;  /* 0x0025dcd501007387 */ /* 0x000fe20000100800 */
[C---:B---3--:R-:W-:Y:S03]  /*704d0*/  HMMA.1688.F32.TF32 R208, R96.reuse, R30, R76 ;  /* 0x0000001e60d0723c */ /* 0x048fe6000008104c */
[----:B------:R-:W-:Y:S04]  /*704e0*/  STL [R1+0x25d8], R214 ;  /* 0x0025d8d601007387 */ /* 0x000fe80000100800 */
[----:B------:R-:W-:Y:S04]  /*704f0*/  STL [R1+0x25d4], R215 ;  /* 0x0025d4d701007387 */ /* 0x000fe80000100800 */
[----:B------:R-:W3:Y:S04]  /*70500*/  LDL.LU R76, [R1+0xa00] ;  /* 0x000a0000014c7983 */ /* 0x000ee80000300800 */
[----:B------:R-:W3:Y:S04]  /*70510*/  LDL.LU R77, [R1+0xa04] ;  /* 0x000a0400014d7983 */ /* 0x000ee80000300800 */
[----:B------:R-:W3:Y:S04]  /*70520*/  LDL.LU R78, [R1+0xa08] ;  /* 0x000a0800014e7983 */ /* 0x000ee80000300800 */
[----:B------:R-:W3:Y:S01]  /*70530*/  LDL.LU R79, [R1+0xa0c] ;  /* 0x000a0c00014f7983 */ /* 0x000ee20000300800 */
[C---:B--2---:R-:W-:Y:S03]  /*70540*/  HMMA.1688.F32.TF32 R204, R96.reuse, R34, R80 ;  /* 0x0000002260cc723c */ /* 0x044fe60000081050 */
[----:B------:R2:W-:Y:S04]  /*70550*/  STL [R1+0x25f0], R208 ;  /* 0x0025f0d001007387 */ /* 0x0005e80000100800 */
[----:B------:R1:W-:Y:S04]  /*70560*/  STL [R1+0x25ec], R209 ;  /* 0x0025ecd101007387 */ /* 0x0003e80000100800 */
[----:B------:R1:W-:Y:S04]  /*70570*/  STL [R1+0x25e8], R210 ;  /* 0x0025e8d201007387 */ /* 0x0003e80000100800 */
[----:B------:R1:W-:Y:S08]  /*70580*/  STL [R1+0x25e4], R211 ;  /* 0x0025e4d301007387 */ /* 0x0003f00000100800 */
[----:B------:R1:W-:Y:S04]  /*70590*/  STL [R1+0x2600], R204 ;  /* 0x002600cc01007387 */ /* 0x0003e80000100800 */
[----:B------:R1:W-:Y:S04]  /*705a0*/  STL [R1+0x25fc], R205 ;  /* 0x0025fccd01007387 */ /* 0x0003e80000100800 */
[----:B------:R1:W-:Y:S04]  /*705b0*/  STL [R1+0x25f8], R206 ;  /* 0x0025f8ce01007387 */ /* 0x0003e80000100800 */
[----:B------:R1:W-:Y:S04]  /*705c0*/  STL [R1+0x25f4], R207 ;  /* 0x0025f4cf01007387 */ /* 0x0003e80000100800 */
        /* <DEDUP_REMOVED lines=11> */
[----:B------:R1:W-:Y:S04]  /*70680*/  STL [R1+0x2610], R68 ;  /* 0x0026104401007387 */ /* 0x0003e80000100800 */
[----:B------:R1:W-:Y:S04]  /*70690*/  STL [R1+0x260c], R69 ;  /* 0x00260c4501007387 */ /* 0x0003e80000100800 */
[----:B------:R1:W-:Y:S04]  /*706a0*/  STL [R1+0x2608], R70 ;  /* 0x0026084601007387 */ /* 0x0003e80000100800 */
[----:B------:R1:W-:Y:S04]  /*706b0*/  STL [R1+0x2604], R71 ;  /* 0x0026044701007387 */ /* 0x0003e80000100800 */
[----:B------:R-:W2:Y:S04]  /*706c0*/  LDL.LU R88, [R1+0xa30] ;  /* 0x000a300001587983 */ /* 0x000ea80000300800 */
[----:B------:R-:W2:Y:S04]  /*706d0*/  LDL.LU R89, [R1+0xa34] ;  /* 0x000a340001597983 */ /* 0x000ea80000300800 */
[----:B------:R-:W2:Y:S04]  /*706e0*/  LDL.LU R90, [R1+0xa38] ;  /* 0x000a3800015a7983 */ /* 0x000ea80000300800 */
[----:B------:R-:W2:Y:S01]  /*706f0*/  LDL.LU R91, [R1+0xa3c] ;  /* 0x000a3c00015b7983 */ /* 0x000ea20000300800 */
[C---:B----4-:R-:W-:Y:S11]  /*70700*/  HMMA.1688.F32.TF32 R72, R96.reuse, R42, R72 ;  /* 0x0000002a6048723c */ /* 0x050ff60000081048 */
[----:B------:R-:W-:Y:S11]  /*70710*/  @!UPT UIADD3 URZ, URZ, URZ, URZ ;  /* 0x0000003f3f3ff290 */ /* 0x000ff6000fffe03f */
[----:B------:R-:W-:Y:S01]  /*70720*/  @!UPT UIADD3 URZ, URZ, URZ, URZ ;  /* 0x0000003f3f3ff290 */ /* 0x000fe2000fffe03f */
[----:B------:R-:W-:Y:S04]  /*70730*/  STL [R1+0x2620], R72 ;  /* 0x0026204801007387 */ /* 0x000fe80000100800 */
[----:B------:R-:W-:Y:S04]  /*70740*/  STL [R1+0x261c], R73 ;  /* 0x00261c4901007387 */ /* 0x000fe80000100800 */
[----:B------:R-:W-:Y:S01]  /*70750*/  STL [R1+0x2618], R74 ;  /* 0x0026184a01007387 */ /* 0x000fe20000100800 */
[C---:B---3--:R-:W-:Y:S03]  /*70760*/  HMMA.1688.F32.TF32 R76, R96.reuse, R46, R76 ;  /* 0x0000002e604c723c */ /* 0x048fe6000008104c */
[----:B------:R3:W-:Y:S04]  /*70770*/  STL [R1+0x2614], R75 ;  /* 0x0026144b01007387 */ /* 0x0007e80000100800 */
        /* <DEDUP_REMOVED lines=8> */
[----:B------:R-:W-:Y:S04]  /*70800*/  STL [R1+0x2630], R76 ;  /* 0x0026304c01007387 */ /* 0x000fe80000100800 */
[----:B------:R-:W-:Y:S04]  /*70810*/  STL [R1+0x262c], R77 ;  /* 0x00262c4d01007387 */ /* 0x000fe80000100800 */
[----:B------:R-:W-:Y:S01]  /*70820*/  STL [R1+0x2628], R78 ;  /* 0x0026284e01007387 */ /* 0x000fe20000100800 */
[C---:B--2---:R-:W-:Y:S03]  /*70830*/  HMMA.1688.F32.TF32 R80, R96.reuse, R50, R80 ;  /* 0x000000326050723c */ /* 0x044fe60000081050 */
[----:B------:R2:W-:Y:S11]  /*70840*/  STL [R1+0x2624], R79 ;  /* 0x0026244f01007387 */ /* 0x0005f60000100800 */
[----:B------:R-:W-:Y:S09]  /*70850*/  @!UPT UIADD3 URZ, URZ, URZ, URZ ;  /* 0x0000003f3f3ff290 */ /* 0x000ff2000fffe03f */
[----:B------:R-:W-:Y:S04]  /*70860*/  STL [R1+0x2640], R80 ;  /* 0x0026405001007387 */ /* 0x000fe80000100800 */
[----:B------:R-:W-:Y:S04]  /*70870*/  STL [R1+0x263c], R81 ;  /* 0x00263c5101007387 */ /* 0x000fe80000100800 */
[----:B------:R-:W-:Y:S04]  /*70880*/  STL [R1+0x2638], R82 ;  /* 0x0026385201007387 */ /* 0x000fe80000100800 */
[----:B------:R-:W-:Y:S04]  /*70890*/  STL [R1+0x2634], R83 ;  /* 0x0026345301007387 */ /* 0x000fe80000100800 */
[----:B------:R-:W2:Y:S04]  /*708a0*/  LDL.LU R100, [R1+0xa60] ;  /* 0x000a600001647983 */ /* 0x000ea80000300800 */
[----:B------:R-:W2:Y:S04]  /*708b0*/  LDL.LU R101, [R1+0xa64] ;  /* 0x000a640001657983 */ /* 0x000ea80000300800 */
[----:B------:R-:W2:Y:S04]  /*708c0*/  LDL.LU R102, [R1+0xa68] ;  /* 0x000a680001667983 */ /* 0x000ea80000300800 */
[----:B------:R-:W2:Y:S01]  /*708d0*/  LDL.LU R103, [R1+0xa6c] ;  /* 0x000a6c0001677983 */ /* 0x000ea20000300800 */
[C---:B------:R-:W-:Y:S11]  /*708e0*/  HMMA.1688.F32.TF32 R84, R96.reuse, R54, R84 ;  /* 0x000000366054723c */ /* 0x040ff60000081054 */
[----:B------:R-:W-:Y:S11]  /*708f0*/  @!UPT UIADD3 URZ, URZ, URZ, URZ ;  /* 0x0000003f3f3ff290 */ /* 0x000ff6000fffe03f */
[----:B------:R-:W-:Y:S01]  /*70900*/  @!UPT UIADD3 URZ, URZ, URZ, URZ ;  /* 0x0000003f3f3ff290 */ /* 0x000fe2000fffe03f */
        /* <DEDUP_REMOVED lines=14> */
[----:B------:R-:W-:Y:S01]  /*709f0*/  STL [R1+0x2654], R91 ;  /* 0x0026545b01007387 */ /* 0x000fe20000100800 */
[C---:B----4-:R-:W-:Y:S08]  /*70a00*/  HMMA.1688.F32.TF32 R92, R96.reuse, R62, R92 ;  /* 0x0000003e605c723c */ /* 0x050ff0000008105c */
[----:B---3--:R-:W-:Y:S11]  /*70a10*/  HMMA.1688.F32.TF32 R96, R96, R66, R108 ;  /* 0x000000426060723c */ /* 0x008ff6000008106c */
[----:B------:R-:W-:Y:S04]  /*70a20*/  @!UPT UIADD3 URZ, URZ, URZ, URZ ;  /* 0x0000003f3f3ff290 */ /* 0x000fe8000fffe03f */
[----:B------:R-:W-:Y:S04]  /*70a30*/  STL.64 [R1+0x2670], R92 ;  /* 0x0026705c01007387 */ /* 0x000fe80000100a00 */
[----:B------:R-:W-:Y:S04]  /*70a40*/  STL [R1+0x2668], R94 ;  /* 0x0026685e01007387 */ /* 0x000fe80000100800 */
[----:B------:R-:W-:Y:S04]  /*70a50*/  STL [R1+0x2664], R95 ;  /* 0x0026645f01007387 */ /* 0x000fe80000100800 */
[----:B------:R-:W3:Y:S04]  /*70a60*/  LDL.LU R120, [R1+0xa80] ;  /* 0x000a800001787983 */ /* 0x000ee80000300800 */
[----:B------:R-:W3:Y:S04]  /*70a70*/  LDL.LU R121, [R1+0xa84] ;  /* 0x000a840001797983 */ /* 0x000ee80000300800 */
[----:B------:R-:W3:Y:S04]  /*70a80*/  LDL.LU R122, [R1+0xa88] ;  /* 0x000a8800017a7983 */ /* 0x000ee80000300800 */
[----:B------:R-:W3:Y:S04]  /*70a90*/  LDL.LU R123, [R1+0xa8c] ;  /* 0x000a8c00017b7983 */ /* 0x000ee80000300800 */
[----:B------:R-:W-:Y:S04]  /*70aa0*/  STL [R1+0x2684], R96 ;  /* 0x0026846001007387 */ /* 0x000fe80000100800 */
[----:B------:R-:W-:Y:S04]  /*70ab0*/  STL [R1+0x2680], R97 ;  /* 0x0026806101007387 */ /* 0x000fe80000100800 */
[----:B------:R-:W-:Y:S04]  /*70ac0*/  STL [R1+0x267c], R98 ;  /* 0x00267c6201007387 */ /* 0x000fe80000100800 */
[----:B------:R-:W-:Y:S01]  /*70ad0*/  STL [R1+0x2678], R99 ;  /* 0x0026786301007387 */ /* 0x000fe20000100800 */
[C---:B--2---:R-:W-:Y:S03]  /*70ae0*/  HMMA.1688.F32.TF32 R132, R128.reuse, R6, R100 ;  /* 0x000000068084723c */ /* 0x044fe60000081064 */
[----:B------:R-:W2:Y:S04]  /*70af0*/  LDL.LU R100, [R1+0xa90] ;  /* 0x000a900001647983 */ /* 0x000ea80000300800 */
[----:B------:R-:W2:Y:S04]  /*70b00*/  LDL.LU R101, [R1+0xa94] ;  /* 0x000a940001657983 */ /* 0x000ea80000300800 */
[----:B------:R-:W2:Y:S04]  /*70b10*/  LDL.LU R102, [R1+0xa98] ;  /* 0x000a980001667983 */ /* 0x000ea80000300800 */
[----:B------:R-:W2:Y:S08]  /*70b20*/  LDL.LU R103, [R1+0xa9c] ;  /* 0x000a9c0001677983 */ /* 0x000eb00000300800 */
[----:B------:R-:W-:Y:S04]  /*70b30*/  STL [R1+0x2694], R132 ;  /* 0x0026948401007387 */ /* 0x000fe80000100800 */
[----:B------:R-:W-:Y:S04]  /*70b40*/  STL [R1+0x2690], R133 ;  /* 0x0026908501007387 */ /* 0x000fe80000100800 */
[----:B------:R-:W-:Y:S04]  /*70b50*/  STL [R1+0x268c], R134 ;  /* 0x00268c8601007387 */ /* 0x000fe80000100800 */
[----:B------:R-:W-:Y:S04]  /*70b60*/  STL [R1+0x2688], R135 ;  /* 0x0026888701007387 */ /* 0x000fe80000100800 */
        /* <DEDUP_REMOVED lines=17> */
[----:B------:R-:W-:Y:S04]  /*70c80*/  STL [R1+0x26a4], R136 ;  /* 0x0026a48801007387 */ /* 0x000fe80000100800 */
[----:B------:R-:W-:Y:S04]  /*70c90*/  STL [R1+0x26a0], R137 ;  /* 0x0026a08901007387 */ /* 0x000fe80000100800 */
[----:B------:R-:W-:Y:S04]  /*70ca0*/  STL [R1+0x269c], R138 ;  /* 0x00269c8a01007387 */ /* 0x000fe80000100800 */
[----:B------:R-:W-:Y:S01]  /*70cb0*/  STL [R1+0x2698], R139 ;  /* 0x0026988b01007387 */ /* 0x000fe20000100800 */
[C---:B---3--:R-:W-:Y:S11]  /*70cc0*/  HMMA.1688.F32.TF32 R140, R128.reuse, R14, R120 ;  /* 0x0000000e808c723c */ /* 0x048ff60000081078 */
[----:B------:R-:W-:Y:S11]  /*70cd0*/  @!UPT UIADD3 URZ, URZ, URZ, URZ ;  /* 0x0000003f3f3ff290 */ /* 0x000ff6000fffe03f */
[----:B------:R-:W-:Y:S01]  /*70ce0*/  @!UPT UIADD3 URZ, URZ, URZ, URZ ;  /* 0x0000003f3f3ff290 */ /* 0x000fe2000fffe03f */
        /* <DEDUP_REMOVED lines=8> */
[----:B------:R-:W2:Y:S01]  /*70d70*/  LDL.LU R103, [R1+0xaec] ;  /* 0x000aec0001677983 */ /* 0x000ea20000300800 */
[C---:B----4-:R-:W-:Y:S07]  /*70d80*/  HMMA.1688.F32.TF32 R148, R128.reuse, R22, R116 ;  /* 0x000000168094723c */ /* 0x050fee0000081074 */
[----:B------:R-:W-:Y:S01]  /*70d90*/  STL [R1+0x26c4], R144 ;  /* 0x0026c49001007387 */ /* 0x000fe20000100800 */
[C---:B------:R-:W-:Y:S03]  /*70da0*/  HMMA.1688.F32.TF32 R152, R128.reuse, R26, R112 ;  /* 0x0000001a8098723c */ /* 0x040fe60000081070 */
[----:B------:R-:W-:Y:S05]  /*70db0*/  STL [R1+0x26c0], R145 ;  /* 0x0026c09101007387 */ /* 0x000fea0000100800 */
[C---:B------:R-:W-:Y:S01]  /*70dc0*/  HMMA.1688.F32.TF32 R156, R128.reuse, R30, R108 ;  /* 0x0000001e809c723c */ /* 0x040fe2000008106c */
        /* <DEDUP_REMOVED lines=47> */
[C---:B--2---:R-:W-:Y:S11]  /*710c0*/  HMMA.1688.F32.TF32 R100, R128.reuse, R38, R100 ;  /* 0x000000268064723c */ /* 0x044ff60000081064 */
[----:B------:R-:W-:Y:S11]  /*710d0*/  @!UPT UIADD3 URZ, URZ, URZ, URZ ;  /* 0x0000003f3f3ff290 */ /* 0x000ff6000fffe03f */
[----:B------:R-:W-:Y:S01]  /*710e0*/  @!UPT UIADD3 URZ, URZ, URZ, URZ ;  /* 0x0000003f3f3ff290 */ /* 0x000fe2000fffe03f */
        /* <DEDUP_REMOVED lines=9> */
[----:B------:R-:W-:Y:S01]  /*71180*/  STL [R1+0x271c], R106 ;  /* 0x00271c6a01007387 */ /* 0x000fe20000100800 */
[C---:B------:R-:W-:Y:S03]  /*71190*/  HMMA.1688.F32.TF32 R112, R128.reuse, R50, R112 ;  /* 0x000000328070723c */ /* 0x040fe60000081070 */
[----:B------:R-:W-:Y:S05]  /*711a0*/  STL [R1+0x2718], R107 ;  /* 0x0027186b01007387 */ /* 0x000fea0000100800 */
[C---:B------:R-:W-:Y:S01]  /*711b0*/  HMMA.1688.F32.TF32 R116, R128.reuse, R54, R116 ;  /* 0x000000368074723c */ /* 0x040fe20000081074 */
[----:B------:R-:W-:Y:S07]  /*711c0*/  STL [R1+0x2734], R108 ;  /* 0x0027346c01007387 */ /* 0x000fee0000100800 */
[C---:B------:R-:W-:Y:S01]  /*711d0*/  HMMA.1688.F32.TF32 R120, R128.reuse, R58, R120 ;  /* 0x0000003a8078723c */ /* 0x040fe20000081078 */
[----:B------:R-:W-:Y:S04]  /*711e0*/  STL [R1+0x2730], R109 ;  /* 0x0027306d01007387 */ /* 0x000fe80000100800 */
[----:B------:R-:W-:Y:S03]  /*711f0*/  STL [R1+0x272c], R110 ;  /* 0x00272c6e01007387 */ /* 0x000fe60000100800 */
        /* <DEDUP_REMOVED lines=51> */
[----:B------:R-:W-:Y:S04]  /*71530*/  STL [R1+0x2784], R128 ;  /* 0x0027848001007387 */ /* 0x000fe80000100800 */
[----:B------:R-:W-:Y:S04]  /*71540*/  STL [R1+0x2780], R129 ;  /* 0x0027808101007387 */ /* 0x000fe80000100800 */
[----:B------:R-:W-:Y:S04]  /*71550*/  STL [R1+0x277c], R130 ;  /* 0x00277c8201007387 */ /* 0x000fe80000100800 */
[----:B------:R-:W-:Y:S01]  /*71560*/  STL [R1+0x2778], R131 ;  /* 0x0027788301007387 */ /* 0x000fe20000100800 */
[C---:B--2---:R-:W-:Y:S08]  /*71570*/  HMMA.1688.F32.TF32 R172, R232.reuse, R6, R172 ;  /* 0x00000006e8ac723c */ /* 0x044ff000000810ac */
[C---:B---3--:R-:W-:Y:S11]  /*71580*/  HMMA.1688.F32.TF32 R176, R232.reuse, R10, R176 ;  /* 0x0000000ae8b0723c */ /* 0x048ff600000810b0 */
[----:B------:R-:W-:Y:S04]  /*71590*/  @!UPT UIADD3 URZ, URZ, URZ, URZ ;  /* 0x0000003f3f3ff290 */ /* 0x000fe8000fffe03f */
[----:B------:R-:W-:Y:S04]  /*715a0*/  STL [R1+0x2794], R172 ;  /* 0x002794ac01007387 */ /* 0x000fe80000100800 */
[----:B------:R-:W-:Y:S04]  /*715b0*/  STL [R1+0x2790], R173 ;  /* 0x002790ad01007387 */ /* 0x000fe80000100800 */
[----:B------:R-:W-:Y:S01]  /*715c0*/  STL [R1+0x278c], R174 ;  /* 0x00278cae01007387 */ /* 0x000fe20000100800 */
[C---:B----4-:R-:W-:Y:S03]  /*715d0*/  HMMA.1688.F32.TF32 R180, R232.reuse, R14, R180 ;  /* 0x0000000ee8b4723c */ /* 0x050fe600000810b4 */
        /* <DEDUP_REMOVED lines=85> */
[C---:B--2---:R-:W-:Y:S08]  /*71b30*/  HMMA.1688.F32.TF32 R200, R232.reuse, R34, R200 ;  /* 0x00000022e8c8723c */ /* 0x044ff000000810c8 */
[C---:B---3--:R-:W-:Y:S11]  /*71b40*/  HMMA.1688.F32.TF32 R164, R232.reuse, R38, R164 ;  /* 0x00000026e8a4723c */ /* 0x048ff600000810a4 */
[----:B------:R-:W-:Y:S04]  /*71b50*/  @!UPT UIADD3 URZ, URZ, URZ, URZ ;  /* 0x0000003f3f3ff290 */ /* 0x000fe8000fffe03f */
[----:B------:R-:W-:Y:S01]  /*71b60*/  STL [R1+0x2804], R200 ;  /* 0x002804c801007387 */ /* 0x000fe20000100800 */
[C---:B----4-:R-:W-:Y:S08]  /*71b70*/  HMMA.1688.F32.TF32 R72, R232.reuse, R50, R204 ;  /* 0x00000032e848723c */ /* 0x050ff000000810cc */
[C---:B------:R-:W-:Y:S01]  /*71b80*/  HMMA.1688.F32.TF32 R168, R232.reuse, R42, R168 ;  /* 0x0000002ae8a8723c */ /* 0x040fe200000810a8 */
[----:B------:R-:W-:Y:S07]  /*71b90*/  STL [R1+0x2800], R201 ;  /* 0x002800c901007387 */ /* 0x000fee0000100800 */
[C---:B------:R-:W-:Y:S08]  /*71ba0*/  HMMA.1688.F32.TF32 R76, R232.reuse, R46, R68 ;  /* 0x0000002ee84c723c */ /* 0x040ff00000081044 */
        /* <DEDUP_REMOVED lines=19> */
[----:B-1----:R-:W-:Y:S01]  /*71ce0*/  HMMA.1688.F32.TF32 R68, R232, R66, R220 ;  /* 0x00000042e844723c */ /* 0x002fe200000810dc */
[----:B------:R-:W-:Y:S04]  /*71cf0*/  LDS R232, [R5+0xae200] ;  /* 0x0ae2000005e87984 */ /* 0x000fe80000000800 */
[----:B------:R-:W-:Y:S04]  /*71d00*/  LDS R234, [R5+0xaf200] ;  /* 0x0af2000005ea7984 */ /* 0x000fe80000000800 */
        /* <DEDUP_REMOVED lines=8> */
[----:B------:R-:W1:Y:S01]  /*71d90*/  LDS R235, [R3+0xaf200] ;  /* 0x0af2000003eb7984 */ /* 0x000e620000000800 */
[C---:B--2---:R-:W-:Y:S08]  /*71da0*/  HMMA.1688.F32.TF32 R68, R236.reuse, R10, R228 ;  /* 0x0000000aec44723c */ /* 0x044ff000000810e4 */
        /* <DEDUP_REMOVED lines=124> */
[C---:B------:R-:W-:Y:S11]  /*72570*/  HMMA.1688.F32.TF32 R100, R236.reuse, R34, R156 ;  /* 0x00000022ec64723c */ /* 0x040ff6000008109c */
[----:B------:R-:W-:Y:S04]  /*72580*/  @!UPT UIADD3 URZ, URZ, URZ, URZ ;  /* 0x0000003f3f3ff290 */ /* 0x000fe8000fffe03f */
        /* <DEDUP_REMOVED lines=74> */
[-C--:B--2---:R-:W-:Y:S01]  /*72a30*/  HMMA.1688.F32.TF32 R68, R232, R66.reuse, R240 ;  /* 0x00000042e844723c */ /* 0x084fe200000810f0 */
[----:B------:R-:W-:Y:S04]  /*72a40*/  LDS R240, [R5+0xae280] ;  /* 0x0ae2800005f07984 */ /* 0x000fe80000000800 */
[----:B------:R-:W-:Y:S04]  /*72a50*/  LDS R242, [R5+0xaf280] ;  /* 0x0af2800005f27984 */ /* 0x000fe80000000800 */
        /* <DEDUP_REMOVED lines=34> */
[----:B---3--:R-:W1:Y:S04]  /*72c80*/  LDL.LU R68, [R1+0xd10] ;  /* 0x000d100001447983 */ /* 0x008e680000300800 */
[----:B------:R-:W1:Y:S04]  /*72c90*/  LDL.LU R69, [R1+0xd14] ;  /* 0x000d140001457983 */ /* 0x000e680000300800 */
[----:B----4-:R-:W1:Y:S04]  /*72ca0*/  LDL.LU R70, [R1+0xd18] ;  /* 0x000d180001467983 */ /* 0x010e680000300800 */
[----:B------:R-:W1:Y:S04]  /*72cb0*/  LDL.LU R71, [R1+0xd1c] ;  /* 0x000d1c0001477983 */ /* 0x000e680000300800 */
        /* <DEDUP_REMOVED lines=68> */
[----:B------:R-:W-:Y:S04]  /*73100*/  LDS R241, [R3+0xae280] ;  /* 0x0ae2800003f17984 */ /* 0x000fe80000000800 */
[----:B------:R-:W2:Y:S04]  /*73110*/  LDS R243, [R3+0xaf280] ;  /* 0x0af2800003f37984 */ /* 0x000ea80000000800 */
[----:B------:R-:W-:Y:S04]  /*73120*/  LDS R232, [R252+0xae280] ;  /* 0x0ae28000fce87984 */ /* 0x000fe80000000800 */
[----:B------:R-:W-:Y:S04]  /*73130*/  LDS R234, [R252+0xaf280] ;  /* 0x0af28000fcea7984 */ /* 0x000fe80000000800 */
[----:B------:R-:W-:Y:S04]  /*73140*/  LDS R233, [R45+0xae280] ;  /* 0x0ae280002de97984 */ /* 0x000fe80000000800 */
[----:B------:R-:W2:Y:S01]  /*73150*/  LDS R235, [R45+0xaf280] ;  /* 0x0af280002deb7984 */ /* 0x000ea20000000800 */
[C---:B-1----:R-:W-:Y:S08]  /*73160*/  HMMA.1688.F32.TF32 R68, R236.reuse, R66, R68 ;  /* 0x00000042ec44723c */ /* 0x042ff00000081044 */
[C---:B---3--:R-:W-:Y:S08]  /*73170*/  HMMA.1688.F32.TF32 R76, R236.reuse, R58, R76 ;  /* 0x0000003aec4c723c */ /* 0x048ff0000008104c */
[C---:B----4-:R-:W-:Y:S08]  /*73180*/  HMMA.1688.F32.TF32 R80, R236.reuse, R54, R80 ;  /* 0x00000036ec50723c */ /* 0x050ff00000081050 */
[C---:B--2---:R-:W-:Y:S08]  /*73190*/  HMMA.1688.F32.TF32 R84, R236.reuse, R50, R84 ;  /* 0x00000032ec54723c */ /* 0x044ff00000081054 */
[C---:B------:R-:W-:Y:S08]  /*731a0*/  HMMA.1688.F32.TF32 R92, R236.reuse, R42, R92 ;  /* 0x0000002aec5c723c */ /* 0x040ff0000008105c */
[C---:B------:R-:W-:Y:S08]  /*731b0*/  HMMA.1688.F32.TF32 R96, R236.reuse, R38, R96 ;  /* 0x00000026ec60723c */ /* 0x040ff00000081060 */
[C---:B------:R-:W-:Y:S11]  /*731c0*/  HMMA.1688.F32.TF32 R100, R236.reuse, R6, R160 ;  /* 0x00000006ec64723c */ /* 0x040ff600000810a0 */
[----:B------:R-:W-:Y:S11]  /*731d0*/  @!UPT UIADD3 URZ, URZ, URZ, URZ ;  /* 0x0000003f3f3ff290 */ /* 0x000ff6000fffe03f */
[----:B------:R-:W-:Y:S01]  /*731e0*/  @!UPT UIADD3 URZ, URZ, URZ, URZ ;  /* 0x0000003f3f3ff290 */ /* 0x000fe2000fffe03f */
        /* <DEDUP_REMOVED lines=16> */
[C---:B------:R-:W-:Y:S08]  /*732f0*/  HMMA.1688.F32.TF32 R88, R236.reuse, R46, R88 ;  /* 0x0000002eec58723c */ /* 0x040ff00000081058 */
[C---:B-1----:R-:W-:Y:S01]  /*73300*/  HMMA.1688.F32.TF32 R100, R236.reuse, R34, R132 ;  /* 0x00000022ec64723c */ /* 0x042fe20000081084 */
[----:B------:R-:W-:Y:S07]  /*73310*/  STL.64 [R1+0x570], R108 ;  /* 0x0005706c01007387 */ /* 0x000fee0000100a00 */
[----:B------:R-:W-:Y:S01]  /*73320*/  HMMA.1688.F32.TF32 R72, R236, R62, R72 ;  /* 0x0000003eec48723c */ /* 0x000fe20000081048 */
[----:B------:R-:W-:Y:S04]  /*73330*/  STL.64 [R1+0x578], R110 ;  /* 0x0005786e01007387 */ /* 0x000fe80000100a00 */
[----:B------:R-:W-:Y:S04]  /*73340*/  STL.64 [R1+0x560], R104 ;  /* 0x0005606801007387 */ /* 0x000fe80000100a00 */
[----:B------:R-:W-:Y:S04]  /*73350*/  STL.64 [R1+0x568], R106 ;  /* 0x0005686a01007387 */ /* 0x000fe80000100a00 */
[----:B------:R-:W-:Y:S04]  /*73360*/  LDS R236, [R252+0xae300] ;  /* 0x0ae30000fcec7984 */ /* 0x000fe80000000800 */
        /* <DEDUP_REMOVED lines=142> */
[C---:B---3--:R-:W-:Y:S07]  /*73c50*/  HMMA.1688.F32.TF32 R104, R240.reuse, R50, R144 ;  /* 0x00000032f068723c */ /* 0x048fee0000081090 */
        /* <DEDUP_REMOVED lines=11> */
[----:B----4-:R-:W-:Y:S06]  /*73d10*/  HMMA.1688.F32.TF32 R100, R240, R66, R96 ;  /* 0x00000042f064723c */ /* 0x010fec0000081060 */
[----:B------:R-:W-:Y:S04]  /*73d20*/  STL.64 [R1+0x6f0], R108 ;  /* 0x0006f06c01007387 */ /* 0x000fe80000100a00 */
[----:B------:R-:W-:Y:S01]  /*73d30*/  LDS R240, [R5+0xae300] ;  /* 0x0ae3000005f07984 */ /* 0x000fe20000000800 */
[C---:B------:R-:W-:Y:S03]  /*73d40*/  HMMA.1688.F32.TF32 R96, R232.reuse, R6, R92 ;  /* 0x00000006e860723c */ /* 0x040fe6000008105c */
[----:B------:R-:W-:Y:S04]  /*73d50*/  LDS R242, [R5+0xaf300] ;  /* 0x0af3000005f27984 */ /* 0x000fe80000000800 */
[----:B------:R-:W-:Y:S01]  /*73d60*/  LDS R241, [R3+0xae300] ;  /* 0x0ae3000003f17984 */ /* 0x000fe20000000800 */
[C---:B------:R-:W-:Y:S03]  /*73d70*/  HMMA.1688.F32.TF32 R92, R232.reuse, R10, R88 ;  /* 0x0000000ae85c723c */ /* 0x040fe60000081058 */
[----:B------:R-:W1:Y:S05]  /*73d80*/  LDS R243, [R3+0xaf300] ;  /* 0x0af3000003f37984 */ /* 0x000e6a0000000800 */
        /* <DEDUP_REMOVED lines=27> */
[C---:B--2---:R-:W-:Y:S08]  /*73f40*/  HMMA.1688.F32.TF32 R68, R232.reuse, R38, R208 ;  /* 0x00000026e844723c */ /* 0x044ff000000810d0 */
[C---:B------:R-:W-:Y:S08]  /*73f50*/  HMMA.1688.F32.TF32 R76, R232.reuse, R42, R212 ;  /* 0x0000002ae84c723c */ /* 0x040ff000000810d4 */
[C---:B------:R-:W-:Y:S07]  /*73f60*/  HMMA.1688.F32.TF32 R72, R232.reuse, R46, R216 ;  /* 0x0000002ee848723c */ /* 0x040fee00000810d8 */
[----:B------:R-:W-:Y:S04]  /*73f70*/  STL.64 [R1+0xab0], R68 ;  /* 0x000ab04401007387 */ /* 0x000fe80000100a00 */
[----:B------:R2:W-:Y:S02]  /*73f80*/  STL.64 [R1+0xab8], R70 ;  /* 0x000ab84601007387 */ /* 0x0005e40000100a00 */
[C---:B--2---:R-:W-:Y:S02]  /*73f90*/  HMMA.1688.F32.TF32 R68, R232.reuse, R50, R220 ;  /* 0x00000032e844723c */ /* 0x044fe400000810dc */
[----:B------:R-:W-:Y:S04]  /*73fa0*/  STL.64 [R1+0xac0], R76 ;  /* 0x000ac04c01007387 */ /* 0x000fe80000100a00 */
[----:B------:R-:W-:Y:S04]  /*73fb0*/  STL.64 [R1+0xac8], R78 ;  /* 0x000ac84e01007387 */ /* 0x000fe80000100a00 */
[----:B------:R-:W-:Y:S04]  /*73fc0*/  STL.64 [R1+0xad0], R72 ;  /* 0x000ad04801007387 */ /* 0x000fe80000100a00 */
[----:B------:R-:W-:Y:S09]  /*73fd0*/  STL.64 [R1+0xad8], R74 ;  /* 0x000ad84a01007387 */ /* 0x000ff20000100a00 */
[----:B------:R-:W-:Y:S04]  /*73fe0*/  STL.64 [R1+0xae0], R68 ;  /* 0x000ae04401007387 */ /* 0x000fe80000100a00 */
[----:B------:R2:W-:Y:S02]  /*73ff0*/  STL.64 [R1+0xae8], R70 ;  /* 0x000ae84601007387 */ /* 0x0005e40000100a00 */
[C---:B--2---:R-:W-:Y:S08]  /*74000*/  HMMA.1688.F32.TF32 R68, R232.reuse, R54, R224 ;  /* 0x00000036e844723c */ /* 0x044ff000000810e0 */
[C---:B------:R-:W-:Y:S08]  /*74010*/  HMMA.1688.F32.TF32 R76, R232.reuse, R58, R228 ;  /* 0x0000003ae84c723c */ /* 0x040ff000000810e4 */
[C---:B------:R-:W-:Y:S07]  /*74020*/  HMMA.1688.F32.TF32 R72, R232.reuse, R62, R244 ;  /* 0x0000003ee848723c */ /* 0x040fee00000810f4 */
[----:B------:R-:W-:Y:S04]  /*74030*/  STL.64 [R1+0xaf0], R68 ;  /* 0x000af04401007387 */ /* 0x000fe80000100a00 */
[----:B------:R2:W-:Y:S02]  /*74040*/  STL.64 [R1+0xaf8], R70 ;  /* 0x000af84601007387 */ /* 0x0005e40000100a00 */
[----:B--2---:R-:W-:Y:S02]  /*74050*/  HMMA.1688.F32.TF32 R68, R232, R66, R248 ;  /* 0x00000042e844723c */ /* 0x004fe400000810f8 */
[----:B------:R-:W-:Y:S04]  /*74060*/  STL.64 [R1+0xb00], R76 ;  /* 0x000b004c01007387 */ /* 0x000fe80000100a00 */
[----:B------:R-:W-:Y:S04]  /*74070*/  STL.64 [R1+0xb08], R78 ;  /* 0x000b084e01007387 */ /* 0x000fe80000100a00 */
[----:B------:R2:W-:Y:S04]  /*74080*/  STL.64 [R1+0xb30], R72 ;  /* 0x000b304801007387 */ /* 0x0005e80000100a00 */
[----:B------:R3:W-:Y:S04]  /*74090*/  STL.64 [R1+0xb38], R74 ;  /* 0x000b384a01007387 */ /* 0x0007e80000100a00 */
[----:B------:R-:W-:Y:S04]  /*740a0*/  LDS R234, [R5+0xaf380] ;  /* 0x0af3800005ea7984 */ /* 0x000fe80000000800 */
[----:B------:R-:W-:Y:S04]  /*740b0*/  LDS R232, [R5+0xae380] ;  /* 0x0ae3800005e87984 */ /* 0x000fe80000000800 */
        /* <DEDUP_REMOVED lines=108> */
[C---:B---3--:R-:W-:Y:S08]  /*74780*/  HMMA.1688.F32.TF32 R76, R240.reuse, R62, R76 ;  /* 0x0000003ef04c723c */ /* 0x048ff0000008104c */
[C---:B--2---:R-:W-:Y:S08]  /*74790*/  HMMA.1688.F32.TF32 R80, R240.reuse, R58, R80 ;  /* 0x0000003af050723c */ /* 0x044ff00000081050 */
        /* <DEDUP_REMOVED lines=25> */
[C---:B------:R-:W-:Y:S01]  /*74930*/  HMMA.1688.F32.TF32 R84, R240.reuse, R54, R84 ;  /* 0x00000036f054723c */ /* 0x040fe20000081054 */
[----:B------:R-:W-:Y:S07]  /*74940*/  STL.64 [R1+0x7c0], R108 ;  /* 0x0007c06c01007387 */ /* 0x000fee0000100a00 */
[----:B------:R-:W-:Y:S01]  /*74950*/  HMMA.1688.F32.TF32 R240, R240, R66, R72 ;  /* 0x00000042f0f0723c */ /* 0x000fe20000081048 */
[----:B------:R-:W-:Y:S04]  /*74960*/  STL.64 [R1+0x7c8], R110 ;  /* 0x0007c86e01007387 */ /* 0x000fe80000100a00 */
[----:B------:R-:W-:Y:S03]  /*74970*/  STL.64 [R1+0x7e0], R104 ;  /* 0x0007e06801007387 */ /* 0x000fe60000100a00 */
[C---:B----4-:R-:W-:Y:S01]  /*74980*/  HMMA.1688.F32.TF32 R68, R236.reuse, R6, R68 ;  /* 0x00000006ec44723c */ /* 0x050fe20000081044 */
        /* <DEDUP_REMOVED lines=15> */
[----:B------:R2:W-:Y:S01]  /*74a80*/  STL.64 [R1+0x8c8], R78 ;  /* 0x0008c84e01007387 */ /* 0x0005e20000100a00 */
[C---:B------:R-:W-:Y:S03]  /*74a90*/  HMMA.1688.F32.TF32 R72, R236.reuse, R14, R208 ;  /* 0x0000000eec48723c */ /* 0x040fe600000810d0 */
[----:B------:R-:W-:Y:S04]  /*74aa0*/  STL [R1+0x2830], R241 ;  /* 0x002830f101007387 */ /* 0x000fe80000100800 */
[----:B------:R-:W-:Y:S01]  /*74ab0*/  STL [R1+0x282c], R242 ;  /* 0x00282cf201007387 */ /* 0x000fe20000100800 */
[C---:B--2---:R-:W-:Y:S03]  /*74ac0*/  HMMA.1688.F32.TF32 R76, R236.reuse, R10, R204 ;  /* 0x0000000aec4c723c */ /* 0x044fe600000810cc */
[----:B------:R-:W-:Y:S04]  /*74ad0*/  STL [R1+0x2828], R243 ;  /* 0x002828f301007387 */ /* 0x000fe80000100800 */
[----:B------:R-:W-:Y:S04]  /*74ae0*/  STL.64 [R1+0xb10], R68 ;  /* 0x000b104401007387 */ /* 0x000fe80000100a00 */
[----:B------:R2:W-:Y:S02]  /*74af0*/  STL.64 [R1+0xb18], R70 ;  /* 0x000b184601007387 */ /* 0x0005e40000100a00 */
[C---:B--2---:R-:W-:Y:S10]  /*74b00*/  HMMA.1688.F32.TF32 R68, R236.reuse, R18, R212 ;  /* 0x00000012ec44723c */ /* 0x044ff400000810d4 */
        /* <DEDUP_REMOVED lines=17> */
[----:B--2---:R-:W-:Y:S07]  /*74c20*/  HMMA.1688.F32.TF32 R68, R236, R42, R248 ;  /* 0x0000002aec44723c */ /* 0x004fee00000810f8 */
        /* <DEDUP_REMOVED lines=107> */
[----:B-1----:R-:W-:Y:S08]  /*752e0*/  HMMA.1688.F32.TF32 R100, R236, R66, R96 ;  /* 0x00000042ec64723c */ /* 0x002ff00000081060 */
        /* <DEDUP_REMOVED lines=16> */
[----:B------:R-:W2:Y:S04]  /*753f0*/  LDL R5, [R1+0x1930] ;  /* 0x0019300001057983 */ /* 0x000ea80000100800 */
[----:B------:R-:W-:Y:S04]  /*75400*/  STL.64 [R1+0x920], R88 ;  /* 0x0009205801007387 */ /* 0x000fe80000100a00 */
[----:B------:R-:W-:Y:S04]  /*75410*/  STL.64 [R1+0x928], R90 ;  /* 0x0009285a01007387 */ /* 0x000fe80000100a00 */
[----:B------:R-:W-:Y:S04]  /*75420*/  STL.64 [R1+0x940], R84 ;  /* 0x0009405401007387 */ /* 0x000fe80000100a00 */
[----:B------:R-:W-:Y:S04]  /*75430*/  STL.64 [R1+0x948], R86 ;  /* 0x0009485601007387 */ /* 0x000fe80000100a00 */
[----:B------:R-:W3:Y:S04]  /*75440*/  LDL.LU R4, [R1+0x1924] ;  /* 0x0019240001047983 */ /* 0x000ee80000300800 */
[----:B------:R-:W-:Y:S04]  /*75450*/  STL.64 [R1+0x950], R80 ;  /* 0x0009505001007387 */ /* 0x000fe80000100a00 */
[----:B------:R-:W-:Y:S04]  /*75460*/  STL.64 [R1+0x958], R82 ;  /* 0x0009585201007387 */ /* 0x000fe80000100a00 */
[----:B------:R-:W3:Y:S04]  /*75470*/  LDL.LU R8, [R1+0x2128] ;  /* 0x0021280001087983 */ /* 0x000ee80000300800 */
[----:B------:R-:W-:Y:S04]  /*75480*/  STL.64 [R1+0x960], R76 ;  /* 0x0009604c01007387 */ /* 0x000fe80000100a00 */
[----:B------:R-:W-:Y:S04]  /*75490*/  STL.64 [R1+0x968], R78 ;  /* 0x0009684e01007387 */ /* 0x000fe80000100a00 */
[----:B------:R-:W3:Y:S01]  /*754a0*/  LDL.LU R9, [R1+0x2120] ;  /* 0x0021200001097983 */ /* 0x000ee20000300800 */
[C---:B------:R-:W-:Y:S08]  /*754b0*/  HMMA.1688.F32.TF32 R72, R232.reuse, R30, R68 ;  /* 0x0000001ee848723c */ /* 0x040ff00000081044 */
[C---:B------:R-:W-:Y:S11]  /*754c0*/  HMMA.1688.F32.TF32 R68, R232.reuse, R34, R204 ;  /* 0x00000022e844723c */ /* 0x040ff600000810cc */
[----:B------:R-:W-:Y:S04]  /*754d0*/  @!UPT UIADD3 URZ, URZ, URZ, URZ ;  /* 0x0000003f3f3ff290 */ /* 0x000fe8000fffe03f */
[----:B------:R-:W-:Y:S04]  /*754e0*/  STL.64 [R1+0x980], R72 ;  /* 0x0009804801007387 */ /* 0x000fe80000100a00 */
[----:B------:R1:W-:Y:S04]  /*754f0*/  STL.64 [R1+0x988], R74 ;  /* 0x0009884a01007387 */ /* 0x0003e80000100a00 */
[----:B------:R-:W-:Y:S04]  /*75500*/  STL.64 [R1+0x990], R68 ;  /* 0x0009904401007387 */ /* 0x000fe80000100a00 */
[----:B------:R1:W-:Y:S02]  /*75510*/  STL.64 [R1+0x998], R70 ;  /* 0x0009984601007387 */ /* 0x0003e40000100a00 */
[C---:B-1----:R-:W-:Y:S08]  /*75520*/  HMMA.1688.F32.TF32 R72, R232.reuse, R38, R208 ;  /* 0x00000026e848723c */ /* 0x042ff000000810d0 */
[C---:B------:R-:W-:Y:S08]  /*75530*/  HMMA.1688.F32.TF32 R68, R232.reuse, R42, R212 ;  /* 0x0000002ae844723c */ /* 0x040ff000000810d4 */
[C---:B------:R-:W-:Y:S07]  /*75540*/  HMMA.1688.F32.TF32 R76, R232.reuse, R46, R216 ;  /* 0x0000002ee84c723c */ /* 0x040fee00000810d8 */
[----:B------:R-:W-:Y:S04]  /*75550*/  STL.64 [R1+0x9b0], R72 ;  /* 0x0009b04801007387 */ /* 0x000fe80000100a00 */
[----:B------:R1:W-:Y:S04]  /*75560*/  STL.64 [R1+0x9b8], R74 ;  /* 0x0009b84a01007387 */ /* 0x0003e80000100a00 */
[----:B------:R-:W-:Y:S04]  /*75570*/  STL.64 [R1+0x9c0], R68 ;  /* 0x0009c04401007387 */ /* 0x000fe80000100a00 */
[----:B------:R1:W-:Y:S02]  /*75580*/  STL.64 [R1+0x9c8], R70 ;  /* 0x0009c84601007387 */ /* 0x0003e40000100a00 */
[C---:B-1----:R-:W-:Y:S08]  /*75590*/  HMMA.1688.F32.TF32 R72, R232.reuse, R50, R220 ;  /* 0x00000032e848723c */ /* 0x042ff000000810dc */
[C---:B------:R-:W-:Y:S01]  /*755a0*/  HMMA.1688.F32.TF32 R68, R232.reuse, R54, R224 ;  /* 0x00000036e844723c */ /* 0x040fe200000810e0 */
[----:B------:R-:W-:Y:S04]  /*755b0*/  STL.64 [R1+0x9d0], R76 ;  /* 0x0009d04c01007387 */ /* 0x000fe80000100a00 */
[----:B------:R-:W-:Y:S10]  /*755c0*/  STL.64 [R1+0x9d8], R78 ;  /* 0x0009d84e01007387 */ /* 0x000ff40000100a00 */
[----:B------:R-:W-:Y:S04]  /*755d0*/  STL.64 [R1+0x9e0], R72 ;  /* 0x0009e04801007387 */ /* 0x000fe80000100a00 */
[----:B------:R1:W-:Y:S04]  /*755e0*/  STL.64 [R1+0x9e8], R74 ;  /* 0x0009e84a01007387 */ /* 0x0003e80000100a00 */
[----:B------:R-:W-:Y:S04]  /*755f0*/  STL.64 [R1+0x9f0], R68 ;  /* 0x0009f04401007387 */ /* 0x000fe80000100a00 */
[----:B------:R1:W-:Y:S02]  /*75600*/  STL.64 [R1+0x9f8], R70 ;  /* 0x0009f84601007387 */ /* 0x0003e40000100a00 */
[C---:B-1----:R-:W-:Y:S08]  /*75610*/  HMMA.1688.F32.TF32 R72, R232.reuse, R58, R228 ;  /* 0x0000003ae848723c */ /* 0x042ff000000810e4 */
[C---:B------:R-:W-:Y:S11]  /*75620*/  HMMA.1688.F32.TF32 R68, R232.reuse, R62, R244 ;  /* 0x0000003ee844723c */ /* 0x040ff600000810f4 */
[----:B------:R-:W-:Y:S04]  /*75630*/  @!UPT UIADD3 URZ, URZ, URZ, URZ ;  /* 0x0000003f3f3ff290 */ /* 0x000fe8000fffe03f */
[----:B------:R-:W-:Y:S04]  /*75640*/  STL.64 [R1+0xa00], R72 ;  /* 0x000a004801007387 */ /* 0x000fe80000100a00 */
[----:B------:R-:W-:Y:S04]  /*75650*/  STL.64 [R1+0xa08], R74 ;  /* 0x000a084a01007387 */ /* 0x000fe80000100a00 */
[----:B------:R-:W-:Y:S04]  /*75660*/  STL.64 [R1+0xa20], R68 ;  /* 0x000a204401007387 */ /* 0x000fe80000100a00 */
[----:B------:R1:W-:Y:S02]  /*75670*/  STL.64 [R1+0xa28], R70 ;  /* 0x000a284601007387 */ /* 0x0003e40000100a00 */
[----:B-1----:R-:W-:Y:S01]  /*75680*/  HMMA.1688.F32.TF32 R68, R232, R66, R248 ;  /* 0x00000042e844723c */ /* 0x002fe200000810f8 */
[----:B------:R-:W-:Y:S01]  /*75690*/  IMAD.MOV.U32 R40, RZ, RZ, 0x3f ;  /* 0x0000003fff287424 */ /* 0x000fe200078e00ff */
[----:B------:R-:W-:Y:S04]  /*756a0*/  LDS R235, [R45+0xaf380] ;  /* 0x0af380002deb7984 */ /* 0x000fe80000000800 */
[----:B------:R-:W-:Y:S01]  /*756b0*/  IADD3 R40, R40, c[0x0][0x180], RZ ;  /* 0x0000600028287a10 */ /* 0x000fe20007ffe0ff */
[----:B------:R-:W-:Y:S01]  /*756c0*/  IMAD.MOV.U32 R41, RZ, RZ, c[0x0][0x180] ;  /* 0x00006000ff297624 */ /* 0x000fe200078e00ff */
[----:B------:R1:W-:Y:S02]  /*756d0*/  LDS R233, [R45+0xae380] ;  /* 0x0ae380002de97984 */ /* 0x0003e40000000800 */
[----:B------:R-:W-:-:S02]  /*756e0*/  SHF.R.S32.HI R12, RZ, 0x1f, R40 ;  /* 0x0000001fff0c7819 */ /* 0x000fc40000011428 */
[----:B------:R-:W1:Y:S02]  /*756f0*/  S2R R61, SR_TID.X ;  /* 0x00000000003d7919 */ /* 0x000e640000002100 */
[----:B------:R-:W-:Y:S02]  /*75700*/  LEA.HI R12, R12, R40, RZ, 0x6 ;  /* 0x000000280c0c7211 */ /* 0x000fe400078f30ff */
[----:B------:R-:W-:Y:S04]  /*75710*/  LDS R234, [R252+0xaf380] ;  /* 0x0af38000fcea7984 */ /* 0x000fe80000000800 */
[----:B------:R-:W1:Y:S04]  /*75720*/  LDS R232, [R252+0xae380] ;  /* 0x0ae38000fce87984 */ /* 0x000e680000000800 */
[----:B------:R-:W-:Y:S04]  /*75730*/  STL.64 [R1+0xa10], R68 ;  /* 0x000a104401007387 */ /* 0x000fe80000100a00 */
[----:B------:R-:W-:Y:S04]  /*75740*/  STL.64 [R1+0xa18], R70 ;  /* 0x000a184601007387 */ /* 0x000fe80000100a00 */
[----:B------:R-:W4:Y:S04]  /*75750*/  LDL.LU R52, [R1+0x2118] ;  /* 0x0021180001347983 */ /* 0x000f280000300800 */
[----:B------:R-:W4:Y:S01]  /*75760*/  LDL.LU R40, [R1+0x2124] ;  /* 0x0021240001287983 */ /* 0x000f220000300800 */
[----:B------:R-:W-:-:S02]  /*75770*/  SHF.R.S32.HI R12, RZ, 0x6, R12 ;  /* 0x00000006ff0c7819 */ /* 0x000fc4000001140c */
[----:B------:R-:W-:Y:S01]  /*75780*/  IADD3 R3, R41, -0x140, RZ ;  /* 0xfffffec029037810 */ /* 0x000fe20007ffe0ff */
[----:B------:R-:W4:Y:S01]  /*75790*/  LDL.LU R48, [R1+0x2110] ;  /* 0x0021100001307983 */ /* 0x000f220000300800 */
[----:B------:R-:W-:-:S03]  /*757a0*/  IADD3 R12, R12, -0x5, RZ ;  /* 0xfffffffb0c0c7810 */ /* 0x000fc60007ffe0ff */
[----:B------:R-:W4:Y:S04]  /*757b0*/  LDL.LU R41, [R1+0x211c] ;  /* 0x00211c0001297983 */ /* 0x000f280000300800 */
[----:B------:R-:W4:Y:S04]  /*757c0*/  LDL.LU R53, [R1+0x1d44] ;  /* 0x001d440001357983 */ /* 0x000f280000300800 */
[----:B------:R-:W4:Y:S04]  /*757d0*/  LDL.LU R49, [R1+0x1d48] ;  /* 0x001d480001317983 */ /* 0x000f280000300800 */
[----:B------:R-:W-:Y:S01]  /*757e0*/  BAR.SYNC.DEFER_BLOCKING 0x0 ;  /* 0x0000000000007b1d */ /* 0x000fe20000010000 */
[----:B--2---:R-:W-:Y:S01]  /*757f0*/  ISETP.GE.AND P1, PT, R5, R12, PT ;  /* 0x0000000c0500720c */ /* 0x004fe20003f26270 */
[----:B------:R-:W-:-:S02]  /*75800*/  IMAD.MOV.U32 R12, RZ, RZ, c[0x0][0x188] ;  /* 0x00006200ff0c7624 */ /* 0x000fc400078e00ff */
[----:B------:R-:W-:Y:S02]  /*75810*/  IMAD R3, R5, -0x40, R3 ;  /* 0xffffffc005037824 */ /* 0x000fe400078e0203 */
[----:B------:R-:W-:-:S03]  /*75820*/  IMAD.SHL.U32 R12, R12, 0x40, RZ ;  /* 0x000000400c0c7824 */ /* 0x000fc600078e00ff */
[----:B------:R-:W-:Y:S01]  /*75830*/  ISETP.GT.AND P0, PT, R3, RZ, PT ;  /* 0x000000ff0300720c */ /* 0x000fe20003f04270 */
[----:B------:R-:W-:-:S03]  /*75840*/  IMAD.SHL.U32 R12, R12, 0x4, RZ ;  /* 0x000000040c0c7824 */ /* 0x000fc600078e00ff */
[----:B------:R-:W-:Y:S02]  /*75850*/  SEL R5, RZ, 0x4, !P0 ;  /* 0x00000004ff057807 */ /* 0x000fe40004000000 */
[----:B---3--:R-:W-:-:S04]  /*75860*/  IADD3 R4, R4, 0x1, RZ ;  /* 0x0000000104047810 */ /* 0x008fc80007ffe0ff */
[----:B------:R-:W-:-:S04]  /*75870*/  ISETP.GT.AND P0, PT, R4, 0x4, PT ;  /* 0x000000040400780c */ /* 0x000fc80003f04270 */
[----:B------:R-:W-:Y:S02]  /*75880*/  SEL R99, R4, RZ, !P0 ;  /* 0x000000ff04637207 */ /* 0x000fe40004000000 */
[----:B------:R-:W-:-:S05]  /*75890*/  IADD3 R8, P3, R8, R12, RZ ;  /* 0x0000000c08087210 */ /* 0x000fca0007f7e0ff */
[----:B------:R2:W-:Y:S01]  /*758a0*/  STL [R1+0x2128], R8 ;  /* 0x0021280801007387 */ /* 0x0005e20000100800 */
[----:B------:R-:W-:-:S03]  /*758b0*/  IMAD.X R9, R9, 0x1, R0, P3 ;  /* 0x0000000109097824 */ /* 0x000fc600018e0600 */
[----:B------:R-:W-:Y:S04]  /*758c0*/  STL [R1+0x1924], R99 ;  /* 0x0019246301007387 */ /* 0x000fe80000100800 */
[----:B------:R3:W-:Y:S04]  /*758d0*/  STL [R1+0x2120], R9 ;  /* 0x0021200901007387 */ /* 0x0007e80000100800 */
[----:B-1----:R-:W4:Y:S04]  /*758e0*/  LDL.LU R45, [R1+0x2108] ;  /* 0x00210800012d7983 */ /* 0x002f280000300800 */
[----:B------:R-:W4:Y:S01]  /*758f0*/  LDL.LU R44, [R1+0x2114] ;  /* 0x00211400012c7983 */ /* 0x000f220000300800 */
[----:B------:R-:W-:-:S02]  /*75900*/  LOP3.LUT R57, R61, 0x7f, RZ, 0xc0, !PT ;  /* 0x0000007f3d397812 */ /* 0x000fc400078ec0ff */
[----:B------:R-:W-:-:S03]  /*75910*/  SEL R5, R5, RZ, !P1 ;  /* 0x000000ff05057207 */ /* 0x000fc60004800000 */
[----:B------:R-:W-:Y:S01]  /*75920*/  IMAD.SHL.U32 R56, R57, 0x4, RZ ;  /* 0x0000000439387824 */ /* 0x000fe200078e00ff */
[----:B------:R-:W-:-:S03]  /*75930*/  ISETP.NE.U32.AND P2, PT, R5, RZ, PT ;  /* 0x000000ff0500720c */ /* 0x000fc60003f45070 */
[----:B------:R-:W-:-:S05]  /*75940*/  IMAD R4, R99, 0x10000, R56 ;  /* 0x0001000063047824 */ /* 0x000fca00078e0238 */
[----:B------:R-:W-:-:S05]  /*75950*/  IADD3 R5, R4, 0x100000, RZ ;  /* 0x0010000004057810 */ /* 0x000fca0007ffe0ff */
[----:B------:R-:W-:Y:S01]  /*75960*/  @!PT LDS RZ, [RZ] ;  /* 0x00000000fffff984 */ /* 0x000fe20000000800 */
[----:B------:R-:W-:Y:S01]  /*75970*/  @!PT LDS RZ, [RZ] ;  /* 0x00000000fffff984 */ /* 0x000fe20000000800 */
[----:B------:R-:W-:Y:S01]  /*75980*/  @!PT LDS RZ, [RZ] ;  /* 0x00000000fffff984 */ /* 0x000fe20000000800 */
[----:B------:R2:W-:Y:S01]  /*75990*/  LDGSTS.E [R5+-0x60000], [R8.64], P2 ;  /* 0xa000000008057fae */ /* 0x0005e20009121844 */
[----:B----4-:R-:W-:-:S05]  /*759a0*/  IADD3 R40, P0, R40, R12, RZ ;  /* 0x0000000c28287210 */ /* 0x010fca0007f1e0ff */
[----:B------:R-:W-:Y:S01]  /*759b0*/  IMAD.X R52, R52, 0x1, R0, P0 ;  /* 0x0000000134347824 */ /* 0x000fe200000e0600 */
[----:B------:R-:W-:Y:S01]  /*759c0*/  STL [R1+0x2124], R40 ;  /* 0x0021242801007387 */ /* 0x000fe20000100800 */
[----:B--2---:R-:W-:Y:S02]  /*759d0*/  IMAD.MOV.U32 R8, RZ, RZ, R40 ;  /* 0x000000ffff087224 */ /* 0x004fe400078e0028 */
[----:B---3--:R-:W-:Y:S01]  /*759e0*/  IMAD.MOV.U32 R9, RZ, RZ, R52 ;  /* 0x000000ffff097224 */ /* 0x008fe200078e0034 */
[----:B------:R1:W-:Y:S01]  /*759f0*/  STL [R1+0x2118], R52 ;  /* 0x0021183401007387 */ /* 0x0003e20000100800 */
[----:B------:R-:W-:-:S03]  /*75a00*/  ISETP.GT.AND P0, PT, R3, 0x4, PT ;  /* 0x000000040300780c */ /* 0x000fc60003f04270 */
[----:B------:R2:W-:Y:S04]  /*75a10*/  LDGSTS.E [R5+-0x5fe00], [R8.64], P2 ;  /* 0xa020000008057fae */ /* 0x0005e80009121844 */
[----:B-1----:R-:W3:Y:S04]  /*75a20*/  LDL.LU R52, [R1+0x1d64] ;  /* 0x001d640001347983 */ /* 0x002ee80000300800 */
[----:B------:R-:W4:Y:S01]  /*75a30*/  LDL.LU R40, [R1+0x1d68] ;  /* 0x001d680001287983 */ /* 0x000f220000300800 */
[----:B--2---:R-:W-:Y:S02]  /*75a40*/  SEL R5, RZ, 0x4, !P0 ;  /* 0x00000004ff057807 */ /* 0x004fe40004000000 */
[----:B------:R-:W-:-:S02]  /*75a50*/  IADD3 R41, P2, R41, R12, RZ ;  /* 0x0000000c29297210 */ /* 0x000fc40007f5e0ff */
[----:B------:R-:W-:-:S04]  /*75a60*/  SEL R5, R5, RZ, !P1 ;  /* 0x000000ff05057207 */ /* 0x000fc80004800000 */
[----:B------:R-:W-:Y:S01]  /*75a70*/  ISETP.NE.U32.AND P0, PT, R5, RZ, PT ;  /* 0x000000ff0500720c */ /* 0x000fe20003f05070 */
[----:B------:R-:W-:Y:S01]  /*75a80*/  IMAD.X R48, R48, 0x1, R0, P2 ;  /* 0x0000000130307824 */ /* 0x000fe200010e0600 */
[----:B------:R-:W-:Y:S01]  /*75a90*/  IADD3 R49, P2, R49, R12, RZ ;  /* 0x0000000c31317210 */ /* 0x000fe20007f5e0ff */
[----:B------:R-:W-:Y:S01]  /*75aa0*/  STL [R1+0x211c], R41 ;  /* 0x00211c2901007387 */ /* 0x000fe20000100800 */
[----:B------:R-:W-:Y:S01]  /*75ab0*/  IADD3 R5, R4, 0x100000, RZ ;  /* 0x0010000004057810 */ /* 0x000fe20007ffe0ff */
[----:B------:R-:W-:Y:S02]  /*75ac0*/  IMAD.MOV.U32 R9, RZ, RZ, R48 ;  /* 0x000000ffff097224 */ /* 0x000fe400078e0030 */
[----:B------:R1:W-:Y:S01]  /*75ad0*/  STL [R1+0x2110], R48 ;  /* 0x0021103001007387 */ /* 0x0003e20000100800 */
[----:B------:R-:W-:Y:S02]  /*75ae0*/  IMAD.MOV.U32 R8, RZ, RZ, R41 ;  /* 0x000000ffff087224 */ /* 0x000fe400078e0029 */
[----:B------:R-:W-:-:S03]  /*75af0*/  IMAD.X R53, R53, 0x1, R0, P2 ;  /* 0x0000000135357824 */ /* 0x000fc600010e0600 */
[----:B------:R2:W-:Y:S04]  /*75b00*/  LDGSTS.E [R5+-0x5f000], [R8.64], P0 ;  /* 0xa100000008057fae */ /* 0x0005e80008121844 */
[----:B-1----:R-:W3:Y:S04]  /*75b10*/  LDL.LU R48, [R1+0x2100] ;  /* 0x0021000001307983 */ /* 0x002ee80000300800 */
[----:B------:R-:W3:Y:S04]  /*75b20*/  LDL.LU R41, [R1+0x210c] ;  /* 0x00210c0001297983 */ /* 0x000ee80000300800 */
[----:B------:R-:W-:Y:S01]  /*75b30*/  STL [R1+0x1d48], R49 ;  /* 0x001d483101007387 */ /* 0x000fe20000100800 */
[----:B--2---:R-:W-:-:S02]  /*75b40*/  IMAD.MOV.U32 R9, RZ, RZ, R53 ;  /* 0x000000ffff097224 */ /* 0x004fc400078e0035 */
[----:B------:R-:W-:Y:S01]  /*75b50*/  IMAD.MOV.U32 R8, RZ, RZ, R49 ;  /* 0x000000ffff087224 */ /* 0x000fe200078e0031 */
[----:B------:R1:W-:Y:S04]  /*75b60*/  STL [R1+0x1d44], R53 ;  /* 0x001d443501007387 */ /* 0x0003e80000100800 */
[----:B------:R2:W-:Y:S04]  /*75b70*/  LDGSTS.E [R5+-0x5ee00], [R8.64], P0 ;  /* 0xa120000008057fae */ /* 0x0005e80008121844 */
[----:B-1----:R-:W3:Y:S04]  /*75b80*/  LDL.LU R53, [R1+0x1d84] ;  /* 0x001d840001357983 */ /* 0x002ee80000300800 */
[----:B------:R-:W3:Y:S01]  /*75b90*/  LDL.LU R49, [R1+0x1d88] ;  /* 0x001d880001317983 */ /* 0x000ee20000300800 */
[----:B------:R-:W-:-:S05]  /*75ba0*/  IADD3 R44, P2, R44, R12, RZ ;  /* 0x0000000c2c2c7210 */ /* 0x000fca0007f5e0ff */
[----:B------:R-:W-:Y:S01]  /*75bb0*/  IMAD.X R45, R45, 0x1, R0, P2 ;  /* 0x000000012d2d7824 */ /* 0x000fe200010e0600 */
[----:B------:R-:W-:Y:S01]  /*75bc0*/  STL [R1+0x2114], R44 ;  /* 0x0021142c01007387 */ /* 0x000fe20000100800 */
[----:B--2---:R-:W-:Y:S02]  /*75bd0*/  IMAD.MOV.U32 R8, RZ, RZ, R44 ;  /* 0x000000ffff087224 */ /* 0x004fe400078e002c */
[----:B------:R-:W-:Y:S01]  /*75be0*/  IMAD.MOV.U32 R9, RZ, RZ, R45 ;  /* 0x000000ffff097224 */ /* 0x000fe200078e002d */
[----:B------:R1:W-:Y:S04]  /*75bf0*/  STL [R1+0x2108], R45 ;  /* 0x0021082d01007387 */ /* 0x0003e80000100800 */
[----:B-1----:R-:W2:Y:S04]  /*75c00*/  LDL.LU R45, [R1+0x20f8] ;  /* 0x0020f800012d7983 */ /* 0x002ea80000300800 */
[----:B------:R-:W2:Y:S01]  /*75c10*/  LDL.LU R44, [R1+0x2104] ;  /* 0x00210400012c7983 */ /* 0x000ea20000300800 */
[----:B------:R-:W-:-:S04]  /*75c20*/  ISETP.GT.AND P0, PT, R3, 0x8, PT ;  /* 0x000000080300780c */ /* 0x000fc80003f04270 */
[----:B------:R-:W-:-:S04]  /*75c30*/  SEL R5, RZ, 0x4, !P0 ;  /* 0x00000004ff057807 */ /* 0x000fc80004000000 */
[----:B------:R-:W-:-:S04]  /*75c40*/  SEL R5, R5, RZ, !P1 ;  /* 0x000000ff05057207 */ /* 0x000fc80004800000 */
[----:B------:R-:W-:Y:S02]  /*75c50*/  ISETP.NE.U32.AND P0, PT, R5, RZ, PT ;  /* 0x000000ff0500720c */ /* 0x000fe40003f05070 */
[----:B------:R-:W-:-:S11]  /*75c60*/  IADD3 R5, R4, 0x100000, RZ ;  /* 0x0010000004057810 */ /* 0x000fd60007ffe0ff */
[----:B------:R1:W-:Y:S01]  /*75c70*/  LDGSTS.E [R5+-0x5e000], [R8.64], P0 ;  /* 0xa200000008057fae */ /* 0x0003e20008121844 */
[----:B----4-:R-:W-:-:S04]  /*75c80*/  IADD3 R40, P2, R40, R12, RZ ;  /* 0x0000000c28287210 */ /* 0x010fc80007f5e0ff */
[----:B---3--:R-:W-:Y:S01]  /*75c90*/  IADD3.X R52, R52, R0, RZ, P2, !PT ;  /* 0x0000000034347210 */ /* 0x008fe200017fe4ff */
[----:B------:R-:W-:Y:S01]  /*75ca0*/  STL [R1+0x1d68], R40 ;  /* 0x001d682801007387 */ /* 0x000fe20000100800 */
[----:B-1----:R-:W-:-:S03]  /*75cb0*/  IMAD.MOV.U32 R8, RZ, RZ, R40 ;  /* 0x000000ffff087224 */ /* 0x002fc600078e0028 */
[----:B------:R1:W-:Y:S01]  /*75cc0*/  STL [R1+0x1d64], R52 ;  /* 0x001d643401007387 */ /* 0x0003e20000100800 */
[----:B------:R-:W-:-:S05]  /*75cd0*/  IMAD.MOV.U32 R9, RZ, RZ, R52 ;  /* 0x000000ffff097224 */ /* 0x000fca00078e0034 */
[----:B------:R3:W-:Y:S04]  /*75ce0*/  LDGSTS.E [R5+-0x5de00], [R8.64], P0 ;  /* 0xa220000008057fae */ /* 0x0007e80008121844 */
[----:B-1----:R-:W4:Y:S04]  /*75cf0*/  LDL.LU R52, [R1+0x1da4] ;  /* 0x001da40001347983 */ /* 0x002f280000300800 */
[----:B------:R-:W4:Y:S01]  /*75d00*/  LDL.LU R40, [R1+0x1da8] ;  /* 0x001da80001287983 */ /* 0x000f220000300800 */
[----:B------:R-:W-:-:S04]  /*75d10*/  ISETP.GT.AND P0, PT, R3, 0xc, PT ;  /* 0x0000000c0300780c */ /* 0x000fc80003f04270 */
[----:B---3--:R-:W-:Y:S02]  /*75d20*/  SEL R5, RZ, 0x4, !P0 ;  /* 0x00000004ff057807 */ /* 0x008fe40004000000 */
[----:B------:R-:W-:Y:S02]  /*75d30*/  IADD3 R41, P2, R41, R12, RZ ;  /* 0x0000000c29297210 */ /* 0x000fe40007f5e0ff */
[----:B------:R-:W-:-:S04]  /*75d40*/  SEL R5, R5, RZ, !P1 ;  /* 0x000000ff05057207 */ /* 0x000fc80004800000 */
[----:B------:R-:W-:Y:S01]  /*75d50*/  ISETP.NE.U32.AND P0, PT, R5, RZ, PT ;  /* 0x000000ff0500720c */ /* 0x000fe20003f05070 */
[----:B------:R-:W-:Y:S01]  /*75d60*/  IMAD.X R48, R48, 0x1, R0, P2 ;  /* 0x0000000130307824 */ /* 0x000fe200010e0600 */
[----:B------:R-:W-:Y:S01]  /*75d70*/  STL [R1+0x210c], R41 ;  /* 0x00210c2901007387 */ /* 0x000fe20000100800 */
[----:B------:R-:W-:Y:S01]  /*75d80*/  IADD3 R5, R4, 0x100000, RZ ;  /* 0x0010000004057810 */ /* 0x000fe20007ffe0ff */
[----:B------:R-:W-:Y:S02]  /*75d90*/  IMAD.MOV.U32 R8, RZ, RZ, R41 ;  /* 0x000000ffff087224 */ /* 0x000fe400078e0029 */
[----:B------:R1:W-:Y:S01]  /*75da0*/  STL [R1+0x2100], R48 ;  /* 0x0021003001007387 */ /* 0x0003e20000100800 */
[----:B------:R-:W-:-:S06]  /*75db0*/  IMAD.MOV.U32 R9, RZ, RZ, R48 ;  /* 0x000000ffff097224 */ /* 0x000fcc00078e0030 */
[----:B------:R3:W-:Y:S01]  /*75dc0*/  LDGSTS.E [R5+-0x5d000], [R8.64], P0 ;  /* 0xa300000008057fae */ /* 0x0007e20008121844 */
[----:B------:R-:W-:-:S03]  /*75dd0*/  IADD3 R49, P2, R49, R12, RZ ;  /* 0x0000000c31317210 */ /* 0x000fc60007f5e0ff */
[----:B-1----:R-:W4:Y:S04]  /*75de0*/  LDL.LU R48, [R1+0x20f0] ;  /* 0x0020f00001307983 */ /* 0x002f280000300800 */
[----:B------:R-:W4:Y:S01]  /*75df0*/  LDL.LU R41, [R1+0x20fc] ;  /* 0x0020fc0001297983 */ /* 0x000f220000300800 */
[----:B------:R-:W-:-:S03]  /*75e00*/  IMAD.X R53, R53, 0x1, R0, P2 ;  /* 0x0000000135357824 */ /* 0x000fc600010e0600 */
[----:B------:R-:W-:Y:S01]  /*75e10*/  STL [R1+0x1d88], R49 ;  /* 0x001d883101007387 */ /* 0x000fe20000100800 */
[----:B---3--:R-:W-:Y:S02]  /*75e20*/  IMAD.MOV.U32 R9, RZ, RZ, R53 ;  /* 0x000000ffff097224 */ /* 0x008fe400078e0035 */
[----:B------:R-:W-:Y:S01]  /*75e30*/  IMAD.MOV.U32 R8, RZ, RZ, R49 ;  /* 0x000000ffff087224 */ /* 0x000fe200078e0031 */
[----:B------:R1:W-:Y:S04]  /*75e40*/  STL [R1+0x1d84], R53 ;  /* 0x001d843501007387 */ /* 0x0003e80000100800 */
[----:B------:R3:W-:Y:S04]  /*75e50*/  LDGSTS.E [R5+-0x5ce00], [R8.64], P0 ;  /* 0xa320000008057fae */ /* 0x0007e80008121844 */
[----:B-1----:R-:W4:Y:S04]  /*75e60*/  LDL.LU R53, [R1+0x1dc4] ;  /* 0x001dc40001357983 */ /* 0x002f280000300800 */
[----:B------:R-:W4:Y:S01]  /*75e70*/  LDL.LU R49, [R1+0x1dc8] ;  /* 0x001dc80001317983 */ /* 0x000f220000300800 */
[----:B--2---:R-:W-:-:S05]  /*75e80*/  IADD3 R44, P2, R44, R12, RZ ;  /* 0x0000000c2c2c7210 */ /* 0x004fca0007f5e0ff */
[----:B------:R-:W-:Y:S01]  /*75e90*/  IMAD.X R45, R45, 0x1, R0, P2 ;  /* 0x000000012d2d7824 */ /* 0x000fe200010e0600 */
[----:B------:R-:W-:Y:S01]  /*75ea0*/  STL [R1+0x2104], R44 ;  /* 0x0021042c01007387 */ /* 0x000fe20000100800 */
[----:B---3--:R-:W-:Y:S02]  /*75eb0*/  IMAD.MOV.U32 R8, RZ, RZ, R44 ;  /* 0x000000ffff087224 */ /* 0x008fe400078e002c */
[----:B------:R-:W-:Y:S01]  /*75ec0*/  IMAD.MOV.U32 R9, RZ, RZ, R45 ;  /* 0x000000ffff097224 */ /* 0x000fe200078e002d */
[----:B------:R1:W-:Y:S04]  /*75ed0*/  STL [R1+0x20f8], R45 ;  /* 0x0020f82d01007387 */ /* 0x0003e80000100800 */
[----:B-1----:R-:W3:Y:S04]  /*75ee0*/  LDL.LU R45, [R1+0x20e8] ;  /* 0x0020e800012d7983 */ /* 0x002ee80000300800 */
[----:B------:R-:W3:Y:S01]  /*75ef0*/  LDL.LU R44, [R1+0x20f4] ;  /* 0x0020f400012c7983 */ /* 0x000ee20000300800 */
[----:B------:R-:W-:-:S04]  /*75f00*/  ISETP.GT.AND P0, PT, R3, 0x10, PT ;  /* 0x000000100300780c */ /* 0x000fc80003f04270 */
[----:B------:R-:W-:-:S04]  /*75f10*/  SEL R5, RZ, 0x4, !P0 ;  /* 0x00000004ff057807 */ /* 0x000fc80004000000 */
[----:B------:R-:W-:-:S04]  /*75f20*/  SEL R5, R5, RZ, !P1 ;  /* 0x000000ff05057207 */ /* 0x000fc80004800000 */
[----:B------:R-:W-:Y:S02]  /*75f30*/  ISETP.NE.U32.AND P0, PT, R5, RZ, PT ;  /* 0x000000ff0500720c */ /* 0x000fe40003f05070 */
[----:B------:R-:W-:-:S11]  /*75f40*/  IADD3 R5, R4, 0x100000, RZ ;  /* 0x0010000004057810 */ /* 0x000fd60007ffe0ff */
[----:B------:R1:W-:Y:S01]  /*75f50*/  LDGSTS.E [R5+-0x5c000], [R8.64], P0 ;  /* 0xa400000008057fae */ /* 0x0003e20008121844 */
[----:B----4-:R-:W-:-:S05]  /*75f60*/  IADD3 R40, P2, R40, R12, RZ ;  /* 0x0000000c28287210 */ /* 0x010fca0007f5e0ff */
[----:B------:R-:W-:Y:S01]  /*75f70*/  IMAD.X R52, R52, 0x1, R0, P2 ;  /* 0x0000000134347824 */ /* 0x000fe200010e0600 */
[----:B------:R-:W-:Y:S01]  /*75f80*/  STL [R1+0x1da8], R40 ;  /* 0x001da82801007387 */ /* 0x000fe20000100800 */
[----:B-1----:R-:W-:Y:S02]  /*75f90*/  IMAD.MOV.U32 R8, RZ, RZ, R40 ;  /* 0x000000ffff087224 */ /* 0x002fe400078e0028 */
[----:B------:R-:W-:Y:S01]  /*75fa0*/  IMAD.MOV.U32 R9, RZ, RZ, R52 ;  /* 0x000000ffff097224 */ /* 0x000fe200078e0034 */
[----:B------:R1:W-:Y:S04]  /*75fb0*/  STL [R1+0x1da4], R52 ;  /* 0x001da43401007387 */ /* 0x0003e80000100800 */
[----:B------:R4:W-:Y:S01]  /*75fc0*/  LDGSTS.E [R5+-0x5be00], [R8.64], P0 ;  /* 0xa420000008057fae */ /* 0x0009e20008121844 */
[----:B------:R-:W-:-:S03]  /*75fd0*/  ISETP.GT.AND P0, PT, R3, 0x14, PT ;  /* 0x000000140300780c */ /* 0x000fc60003f04270 */
[----:B-1----:R-:W2:Y:S04]  /*75fe0*/  LDL.LU R52, [R1+0x1de4] ;  /* 0x001de40001347983 */ /* 0x002ea80000300800 */
[----:B------:R-:W2:Y:S01]  /*75ff0*/  LDL.LU R40, [R1+0x1de8] ;  /* 0x001de80001287983 */ /* 0x000ea20000300800 */
[----:B----4-:R-:W-:-:S04]  /*76000*/  SEL R5, RZ, 0x4, !P0 ;  /* 0x00000004ff057807 */ /* 0x010fc80004000000 */
[----:B------:R-:W-:Y:S02]  /*76010*/  SEL R5, R5, RZ, !P1 ;  /* 0x000000ff05057207 */ /* 0x000fe40004800000 */
[----:B------:R-:W-:Y:S02]  /*76020*/  IADD3 R41, P2, R41, R12, RZ ;  /* 0x0000000c29297210 */ /* 0x000fe40007f5e0ff */
[----:B------:R-:W-:-:S03]  /*76030*/  ISETP.NE.U32.AND P0, PT, R5, RZ, PT ;  /* 0x000000ff0500720c */ /* 0x000fc60003f05070 */
[----:B------:R-:W-:Y:S01]  /*76040*/  IMAD.X R48, R48, 0x1, R0, P2 ;  /* 0x0000000130307824 */ /* 0x000fe200010e0600 */
[----:B------:R-:W-:Y:S01]  /*76050*/  STL [R1+0x20fc], R41 ;  /* 0x0020fc2901007387 */ /* 0x000fe20000100800 */
[----:B------:R-:W-:Y:S01]  /*76060*/  IADD3 R5, R4, 0x100000, RZ ;  /* 0x0010000004057810 */ /* 0x000fe20007ffe0ff */
[----:B------:R-:W-:Y:S02]  /*76070*/  IMAD.MOV.U32 R8, RZ, RZ, R41 ;  /* 0x000000ffff087224 */ /* 0x000fe400078e0029 */
[----:B------:R1:W-:Y:S01]  /*76080*/  STL [R1+0x20f0], R48 ;  /* 0x0020f03001007387 */ /* 0x0003e20000100800 */
[----:B------:R-:W-:-:S05]  /*76090*/  IMAD.MOV.U32 R9, RZ, RZ, R48 ;  /* 0x000000ffff097224 */ /* 0x000fca00078e0030 */
[----:B------:R4:W-:Y:S04]  /*760a0*/  LDGSTS.E [R5+-0x5b000], [R8.64], P0 ;  /* 0xa500000008057fae */ /* 0x0009e80008121844 */
[----:B-1----:R-:W2:Y:S01]  /*760b0*/  LDL.LU R48, [R1+0x20e0] ;  /* 0x0020e00001307983 */ /* 0x002ea20000300800 */
[----:B------:R-:W-:-:S03]  /*760c0*/  IADD3 R49, P2, R49, R12, RZ ;  /* 0x0000000c31317210 */ /* 0x000fc60007f5e0ff */
[----:B------:R-:W2:Y:S02]  /*760d0*/  LDL.LU R41, [R1+0x20ec] ;  /* 0x0020ec0001297983 */ /* 0x000ea40000300800 */
[----:B------:R-:W-:Y:S02]  /*760e0*/  IMAD.X R53, R53, 0x1, R0, P2 ;  /* 0x0000000135357824 */ /* 0x000fe400010e0600 */
[----:B------:R-:W-:Y:S01]  /*760f0*/  STL [R1+0x1dc8], R49 ;  /* 0x001dc83101007387 */ /* 0x000fe20000100800 */
[----:B----4-:R-:W-:Y:S02]  /*76100*/  IMAD.MOV.U32 R8, RZ, RZ, R49 ;  /* 0x000000ffff087224 */ /* 0x010fe400078e0031 */
[----:B------:R-:W-:Y:S01]  /*76110*/  IMAD.MOV.U32 R9, RZ, RZ, R53 ;  /* 0x000000ffff097224 */ /* 0x000fe200078e0035 */
[----:B------:R1:W-:Y:S04]  /*76120*/  STL [R1+0x1dc4], R53 ;  /* 0x001dc43501007387 */ /* 0x0003e80000100800 */
[----:B------:R4:W-:Y:S04]  /*76130*/  LDGSTS.E [R5+-0x5ae00], [R8.64], P0 ;  /* 0xa520000008057fae */ /* 0x0009e80008121844 */
[----:B-1----:R-:W2:Y:S04]  /*76140*/  LDL.LU R53, [R1+0x1e04] ;  /* 0x001e040001357983 */ /* 0x002ea80000300800 */
[----:B------:R-:W2:Y:S01]  /*76150*/  LDL.LU R49, [R1+0x1e08] ;  /* 0x001e080001317983 */ /* 0x000ea20000300800 */
[----:B---3--:R-:W-:-:S05]  /*76160*/  IADD3 R44, P2, R44, R12, RZ ;  /* 0x0000000c2c2c7210 */ /* 0x008fca0007f5e0ff */
[----:B------:R-:W-:Y:S01]  /*76170*/  IMAD.X R45, R45, 0x1, R0, P2 ;  /* 0x000000012d2d7824 */ /* 0x000fe200010e0600 */
[----:B------:R-:W-:Y:S01]  /*76180*/  STL [R1+0x20f4], R44 ;  /* 0x0020f42c01007387 */ /* 0x000fe20000100800 */
[----:B----4-:R-:W-:Y:S02]  /*76190*/  IMAD.MOV.U32 R8, RZ, RZ, R44 ;  /* 0x000000ffff087224 */ /* 0x010fe400078e002c */
[----:B------:R-:W-:Y:S01]  /*761a0*/  IMAD.MOV.U32 R9, RZ, RZ, R45 ;  /* 0x000000ffff097224 */ /* 0x000fe200078e002d */
[----:B------:R1:W-:Y:S04]  /*761b0*/  STL [R1+0x20e8], R45 ;  /* 0x0020e82d01007387 */ /* 0x0003e80000100800 */
[----:B-1----:R-:W4:Y:S04]  /*761c0*/  LDL.LU R45, [R1+0x20d8] ;  /* 0x0020d800012d7983 */ /* 0x002f280000300800 */
[----:B------:R-:W4:Y:S01]  /*761d0*/  LDL.LU R44, [R1+0x20e4] ;  /* 0x0020e400012c7983 */ /* 0x000f220000300800 */
[----:B------:R-:W-:-:S04]  /*761e0*/  ISETP.GT.AND P0, PT, R3, 0x18, PT ;  /* 0x000000180300780c */ /* 0x000fc80003f04270 */
[----:B------:R-:W-:-:S04]  /*761f0*/  SEL R5, RZ, 0x4, !P0 ;  /* 0x00000004ff057807 */ /* 0x000fc80004000000 */
[----:B------:R-:W-:-:S04]  /*76200*/  SEL R5, R5, RZ, !P1 ;  /* 0x000000ff05057207 */ /* 0x000fc80004800000 */
[----:B------:R-:W-:Y:S02]  /*76210*/  ISETP.NE.U32.AND P0, PT, R5, RZ, PT ;  /* 0x000000ff0500720c */ /* 0x000fe40003f05070 */
[----:B------:R-:W-:-:S11]  /*76220*/  IADD3 R5, R4, 0x100000, RZ ;  /* 0x0010000004057810 */ /* 0x000fd60007ffe0ff */
[----:B------:R1:W-:Y:S01]  /*76230*/  LDGSTS.E [R5+-0x5a000], [R8.64], P0 ;  /* 0xa600000008057fae */ /* 0x0003e20008121844 */
[----:B--2---:R-:W-:-:S05]  /*76240*/  IADD3 R40, P2, R40, R12, RZ ;  /* 0x0000000c28287210 */ /* 0x004fca0007f5e0ff */
[----:B------:R-:W-:Y:S01]  /*76250*/  IMAD.X R52, R52, 0x1, R0, P2 ;  /* 0x0000000134347824 */ /* 0x000fe200010e0600 */
[----:B------:R-:W-:Y:S01]  /*76260*/  STL [R1+0x1de8], R40 ;  /* 0x001de82801007387 */ /* 0x000fe20000100800 */
[----:B-1----:R-:W-:Y:S02]  /*76270*/  IMAD.MOV.U32 R8, RZ, RZ, R40 ;  /* 0x000000ffff087224 */ /* 0x002fe400078e0028 */
[----:B------:R-:W-:Y:S01]  /*76280*/  IMAD.MOV.U32 R9, RZ, RZ, R52 ;  /* 0x000000ffff097224 */ /* 0x000fe200078e0034 */
[----:B------:R1:W-:Y:S04]  /*76290*/  STL [R1+0x1de4], R52 ;  /* 0x001de43401007387 */ /* 0x0003e80000100800 */
[----:B------:R2:W-:Y:S01]  /*762a0*/  LDGSTS.E [R5+-0x59e00], [R8.64], P0 ;  /* 0xa620000008057fae */ /* 0x0005e20008121844 */
[----:B------:R-:W-:-:S03]  /*762b0*/  ISETP.GT.AND P0, PT, R3, 0x1c, PT ;  /* 0x0000001c0300780c */ /* 0x000fc60003f04270 */
[----:B-1----:R-:W3:Y:S04]  /*762c0*/  LDL.LU R52, [R1+0x1e24] ;  /* 0x001e240001347983 */ /* 0x002ee80000300800 */
[----:B------:R-:W3:Y:S01]  /*762d0*/  LDL.LU R40, [R1+0x1e28] ;  /* 0x001e280001287983 */ /* 0x000ee20000300800 */
[----:B--2---:R-:W-:-:S04]  /*762e0*/  SEL R5, RZ, 0x4, !P0 ;  /* 0x00000004ff057807 */ /* 0x004fc80004000000 */
[----:B------:R-:W-:Y:S02]  /*762f0*/  SEL R5, R5, RZ, !P1 ;  /* 0x000000ff05057207 */ /* 0x000fe40004800000 */
[----:B------:R-:W-:Y:S02]  /*76300*/  IADD3 R41, P2, R41, R12, RZ ;  /* 0x0000000c29297210 */ /* 0x000fe40007f5e0ff */
[----:B------:R-:W-:-:S03]  /*76310*/  ISETP.NE.U32.AND P0, PT, R5, RZ, PT ;  /* 0x000000ff0500720c */ /* 0x000fc60003f05070 */
[----:B------:R-:W-:Y:S01]  /*76320*/  IMAD.X R48, R48, 0x1, R0, P2 ;  /* 0x0000000130307824 */ /* 0x000fe200010e0600 */
[----:B------:R-:W-:Y:S01]  /*76330*/  STL [R1+0x20ec], R41 ;  /* 0x0020ec2901007387 */ /* 0x000fe20000100800 */
[----:B------:R-:W-:Y:S02]  /*76340*/  IADD3 R5, R4, 0x100000, RZ ;  /* 0x0010000004057810 */ /* 0x000fe40007ffe0ff */
[----:B------:R-:W-:Y:S01]  /*76350*/  IMAD.MOV.U32 R9, RZ, RZ, R48 ;  /* 0x000000ffff097224 */ /* 0x000fe200078e0030 */
[----:B------:R1:W-:Y:S01]  /*76360*/  STL [R1+0x20e0], R48 ;  /* 0x0020e03001007387 */ /* 0x0003e20000100800 */
[----:B------:R-:W-:-:S05]  /*76370*/  MOV R8, R41 ;  /* 0x0000002900087202 */ /* 0x000fca0000000f00 */
[----:B------:R2:W-:Y:S04]  /*76380*/  LDGSTS.E [R5+-0x59000], [R8.64], P0 ;  /* 0xa700000008057fae */ /* 0x0005e80008121844 */
[----:B-1----:R-:W3:Y:S01]  /*76390*/  LDL.LU R48, [R1+0x20d0] ;  /* 0x0020d00001307983 */ /* 0x002ee20000300800 */
[----:B------:R-:W-:-:S03]  /*763a0*/  IADD3 R49, P2, R49, R12, RZ ;  /* 0x0000000c31317210 */ /* 0x000fc60007f5e0ff */
[----:B------:R-:W3:Y:S02]  /*763b0*/  LDL.LU R41, [R1+0x20dc] ;  /* 0x0020dc0001297983 */ /* 0x000ee40000300800 */
[----:B------:R-:W-:Y:S02]  /*763c0*/  IMAD.X R53, R53, 0x1, R0, P2 ;  /* 0x0000000135357824 */ /* 0x000fe400010e0600 */
[----:B------:R-:W-:Y:S01]  /*763d0*/  STL [R1+0x1e08], R49 ;  /* 0x001e083101007387 */ /* 0x000fe20000100800 */
[----:B--2---:R-:W-:Y:S02]  /*763e0*/  IMAD.MOV.U32 R8, RZ, RZ, R49 ;  /* 0x000000ffff087224 */ /* 0x004fe400078e0031 */
[----:B------:R-:W-:Y:S01]  /*763f0*/  IMAD.MOV.U32 R9, RZ, RZ, R53 ;  /* 0x000000ffff097224 */ /* 0x000fe200078e0035 */
[----:B------:R1:W-:Y:S04]  /*76400*/  STL [R1+0x1e04], R53 ;  /* 0x001e043501007387 */ /* 0x0003e80000100800 */
[----:B------:R2:W-:Y:S04]  /*76410*/  LDGSTS.E [R5+-0x58e00], [R8.64], P0 ;  /* 0xa720000008057fae */ /* 0x0005e80008121844 */
[----:B-1----:R-:W3:Y:S04]  /*76420*/  LDL.LU R53, [R1+0x1e44] ;  /* 0x001e440001357983 */ /* 0x002ee80000300800 */
[----:B------:R-:W3:Y:S01]  /*76430*/  LDL.LU R49, [R1+0x1e48] ;  /* 0x001e480001317983 */ /* 0x000ee20000300800 */
[----:B----4-:R-:W-:-:S05]  /*76440*/  IADD3 R44, P2, R44, R12, RZ ;  /* 0x0000000c2c2c7210 */ /* 0x010fca0007f5e0ff */
[----:B------:R-:W-:Y:S01]  /*76450*/  IMAD.X R45, R45, 0x1, R0, P2 ;  /* 0x000000012d2d7824 */ /* 0x000fe200010e0600 */
[----:B------:R-:W-:Y:S01]  /*76460*/  STL [R1+0x20e4], R44 ;  /* 0x0020e42c01007387 */ /* 0x000fe20000100800 */
[----:B--2---:R-:W-:Y:S02]  /*76470*/  IMAD.MOV.U32 R8, RZ, RZ, R44 ;  /* 0x000000ffff087224 */ /* 0x004fe400078e002c */
        /* <DEDUP_REMOVED lines=10> */
[----:B---3--:R-:W-:-:S05]  /*76520*/  IADD3 R40, P2, R40, R12, RZ ;  /* 0x0000000c28287210 */ /* 0x008fca0007f5e0ff */
        /* <DEDUP_REMOVED lines=9> */
[----:B---3--:R-:W-:-:S04]  /*765c0*/  SEL R5, RZ, 0x4, !P0 ;  /* 0x00000004ff057807 */ /* 0x008fc80004000000 */
        /* <DEDUP_REMOVED lines=15> */
[----:B---3--:R-:W-:Y:S02]  /*766c0*/  IMAD.MOV.U32 R8, RZ, RZ, R49 ;  /* 0x000000ffff087224 */ /* 0x008fe400078e0031 */
[----:B------:R-:W-:Y:S01]  /*766d0*/  IMAD.MOV.U32 R9, RZ, RZ, R53 ;  /* 0x000000ffff097224 */ /* 0x000fe200078e0035 */
[----:B------:R1:W-:Y:S04]  /*766e0*/  STL [R1+0x1e44], R53 ;  /* 0x001e443501007387 */ /* 0x0003e80000100800 */
[----:B------:R3:W-:Y:S04]  /*766f0*/  LDGSTS.E [R5+-0x56e00], [R8.64], P0 ;  /* 0xa920000008057fae */ /* 0x0007e80008121844 */
[----:B-1----:R-:W2:Y:S04]  /*76700*/  LDL.LU R53, [R1+0x1e84] ;  /* 0x001e840001357983 */ /* 0x002ea80000300800 */
[----:B------:R-:W2:Y:S01]  /*76710*/  LDL.LU R49, [R1+0x1e88] ;  /* 0x001e880001317983 */ /* 0x000ea20000300800 */
[----:B----4-:R-:W-:-:S05]  /*76720*/  IADD3 R44, P2, R44, R12, RZ ;  /* 0x0000000c2c2c7210 */ /* 0x010fca0007f5e0ff */
[----:B------:R-:W-:Y:S01]  /*76730*/  IMAD.X R45, R45, 0x1, R0, P2 ;  /* 0x000000012d2d7824 */ /* 0x000fe200010e0600 */
[----:B------:R-:W-:Y:S01]  /*76740*/  STL [R1+0x20d4], R44 ;  /* 0x0020d42c01007387 */ /* 0x000fe20000100800 */
[----:B---3--:R-:W-:Y:S02]  /*76750*/  IMAD.MOV.U32 R8, RZ, RZ, R44 ;  /* 0x000000ffff087224 */ /* 0x008fe400078e002c */
        /* <DEDUP_REMOVED lines=31> */
[----:B-1----:R-:W3:Y:S01]  /*76950*/  LDL.LU R48, [R1+0x20b0] ;  /* 0x0020b00001307983 */ /* 0x002ee20000300800 */
[----:B------:R-:W-:-:S03]  /*76960*/  IADD3 R49, P2, R49, R12, RZ ;  /* 0x0000000c31317210 */ /* 0x000fc60007f5e0ff */
[----:B------:R-:W3:Y:S02]  /*76970*/  LDL.LU R41, [R1+0x20bc] ;  /* 0x0020bc0001297983 */ /* 0x000ee40000300800 */
[----:B------:R-:W-:Y:S02]  /*76980*/  IMAD.X R53, R53, 0x1, R0, P2 ;  /* 0x0000000135357824 */ /* 0x000fe400010e0600 */
[----:B------:R-:W-:Y:S01]  /*76990*/  STL [R1+0x1e88], R49 ;  /* 0x001e883101007387 */ /* 0x000fe20000100800 */
[----:B--2---:R-:W-:-:S03]  /*769a0*/  IMAD.MOV.U32 R8, RZ, RZ, R49 ;  /* 0x000000ffff087224 */ /* 0x004fc600078e0031 */
[----:B------:R1:W-:Y:S01]  /*769b0*/  STL [R1+0x1e84], R53 ;  /* 0x001e843501007387 */ /* 0x0003e20000100800 */
[----:B------:R-:W-:-:S05]  /*769c0*/  MOV R9, R53 ;  /* 0x0000003500097202 */ /* 0x000fca0000000f00 */
        /* <DEDUP_REMOVED lines=89> */
[----:B--2---:R-:W-:Y:S01]  /*76f60*/  IADD3 R8, R4, 0x100000, RZ ;  /* 0x0010000004087810 */ /* 0x004fe20007ffe0ff */
[----:B------:R-:W-:Y:S02]  /*76f70*/  IMAD.MOV.U32 R4, RZ, RZ, R49 ;  /* 0x000000ffff047224 */ /* 0x000fe400078e0031 */
[----:B------:R1:W-:Y:S01]  /*76f80*/  STL [R1+0x1f04], R53 ;  /* 0x001f043501007387 */ /* 0x0003e20000100800 */
[----:B------:R-:W-:-:S05]  /*76f90*/  IMAD.MOV.U32 R5, RZ, RZ, R53 ;  /* 0x000000ffff057224 */ /* 0x000fca00078e0035 */
[----:B------:R2:W-:Y:S04]  /*76fa0*/  LDGSTS.E [R8+-0x50e00], [R4.64], P0 ;  /* 0xaf20000004087fae */ /* 0x0005e80008121844 */
[----:B-1----:R-:W3:Y:S04]  /*76fb0*/  LDL.LU R53, [R1+0x1d4c] ;  /* 0x001d4c0001357983 */ /* 0x002ee80000300800 */
[----:B------:R-:W3:Y:S01]  /*76fc0*/  LDL.LU R49, [R1+0x1d50] ;  /* 0x001d500001317983 */ /* 0x000ee20000300800 */
[----:B----4-:R-:W-:-:S05]  /*76fd0*/  IADD3 R44, P2, R44, R12, RZ ;  /* 0x0000000c2c2c7210 */ /* 0x010fca0007f5e0ff */
[----:B------:R-:W-:Y:S01]  /*76fe0*/  IMAD.X R45, R45, 0x1, R0, P2 ;  /* 0x000000012d2d7824 */ /* 0x000fe200010e0600 */
[----:B------:R-:W-:Y:S01]  /*76ff0*/  STL [R1+0x20a0], R44 ;  /* 0x0020a02c01007387 */ /* 0x000fe20000100800 */
[----:B--2---:R-:W-:Y:S02]  /*77000*/  MOV R8, R44 ;  /* 0x0000002c00087202 */ /* 0x004fe40000000f00 */
[----:B------:R-:W-:Y:S01]  /*77010*/  IMAD.MOV.U32 R9, RZ, RZ, R45 ;  /* 0x000000ffff097224 */ /* 0x000fe200078e002d */
[----:B------:R1:W-:Y:S04]  /*77020*/  STL [R1+0x2098], R45 ;  /* 0x0020982d01007387 */ /* 0x0003e80000100800 */
[----:B-1----:R-:W4:Y:S04]  /*77030*/  LDL.LU R45, [R1+0x2088] ;  /* 0x00208800012d7983 */ /* 0x002f280000300800 */
[----:B------:R-:W4:Y:S01]  /*77040*/  LDL.LU R44, [R1+0x2094] ;  /* 0x00209400012c7983 */ /* 0x000f220000300800 */
[----:B------:R-:W-:-:S02]  /*77050*/  LOP3.LUT R61, R61, 0x7f, RZ, 0xc0, !PT ;  /* 0x0000007f3d3d7812 */ /* 0x000fc400078ec0ff */
[----:B------:R-:W-:-:S03]  /*77060*/  ISETP.GT.AND P0, PT, R3, 0x1, PT ;  /* 0x000000010300780c */ /* 0x000fc60003f04270 */
[----:B------:R-:W-:Y:S01]  /*77070*/  IMAD.SHL.U32 R61, R61, 0x4, RZ ;  /* 0x000000043d3d7824 */ /* 0x000fe200078e00ff */
[----:B------:R-:W-:-:S04]  /*77080*/  SEL R4, RZ, 0x4, !P0 ;  /* 0x00000004ff047807 */ /* 0x000fc80004000000 */
[----:B------:R-:W-:Y:S02]  /*77090*/  SEL R4, R4, RZ, !P1 ;  /* 0x000000ff04047207 */ /* 0x000fe40004800000 */
[----:B------:R-:W-:Y:S02]  /*770a0*/  LOP3.LUT R60, R61, 0x20, RZ, 0x3c, !PT ;  /* 0x000000203d3c7812 */ /* 0x000fe400078e3cff */
[----:B------:R-:W-:-:S03]  /*770b0*/  ISETP.NE.U32.AND P0, PT, R4, RZ, PT ;  /* 0x000000ff0400720c */ /* 0x000fc60003f05070 */
[----:B------:R-:W-:-:S05]  /*770c0*/  IMAD R4, R99, 0x10000, R60 ;  /* 0x0001000063047824 */ /* 0x000fca00078e023c */
[----:B------:R-:W-:-:S05]  /*770d0*/  IADD3 R5, R4, 0x100000, RZ ;  /* 0x0010000004057810 */ /* 0x000fca0007ffe0ff */
        /* <DEDUP_REMOVED lines=96> */
[----:B-1----:R-:W-:-:S03]  /*776e0*/  IMAD.MOV.U32 R8, RZ, RZ, R40 ;  /* 0x000000ffff087224 */ /* 0x002fc600078e0028 */
[----:B------:R1:W-:Y:S01]  /*776f0*/  STL [R1+0x1dac], R52 ;  /* 0x001dac3401007387 */ /* 0x0003e20000100800 */
[----:B------:R-:W-:-:S05]  /*77700*/  MOV R9, R52 ;  /* 0x0000003400097202 */ /* 0x000fca0000000f00 */
[----:B------:R3:W-:Y:S04]  /*77710*/  LDGSTS.E [R5+-0x5ba00], [R8.64], P0 ;  /* 0xa460000008057fae */ /* 0x0007e80008121844 */
[----:B-1----:R-:W2:Y:S04]  /*77720*/  LDL.LU R52, [R1+0x1dec] ;  /* 0x001dec0001347983 */ /* 0x002ea80000300800 */
[----:B------:R-:W2:Y:S01]  /*77730*/  LDL.LU R40, [R1+0x1df0] ;  /* 0x001df00001287983 */ /* 0x000ea20000300800 */
[----:B------:R-:W-:-:S04]  /*77740*/  ISETP.GT.AND P0, PT, R3, 0x15, PT ;  /* 0x000000150300780c */ /* 0x000fc80003f04270 */
        /* <DEDUP_REMOVED lines=105> */
[----:B------:R-:W2:Y:S01]  /*77de0*/  LDL.LU R41, [R1+0x204c] ;  /* 0x00204c0001297983 */ /* 0x000ea20000300800 */
[----:B------:R-:W-:-:S03]  /*77df0*/  IADD3.X R53, R53, R0, RZ, P2, !PT ;  /* 0x0000000035357210 */ /* 0x000fc600017fe4ff */
        /* <DEDUP_REMOVED lines=102> */
[----:B---3--:R-:W-:Y:S02]  /*78460*/  MOV R8, R44 ;  /* 0x0000002c00087202 */ /* 0x008fe40000000f00 */
        /* <DEDUP_REMOVED lines=51> */
[----:B------:R-:W-:Y:S01]  /*787a0*/  ISETP.GT.AND P0, PT, R3, 0x2, PT ;  /* 0x000000020300780c */ /* 0x000fe20003f04270 */
[----:B------:R-:W-:-:S03]  /*787b0*/  IMAD.SHL.U32 R57, R57, 0x4, RZ ;  /* 0x0000000439397824 */ /* 0x000fc600078e00ff */
[----:B------:R-:W-:Y:S02]  /*787c0*/  SEL R4, RZ, 0x4, !P0 ;  /* 0x00000004ff047807 */ /* 0x000fe40004000000 */
[----:B------:R-:W-:Y:S02]  /*787d0*/  LOP3.LUT R57, R57, 0x40, RZ, 0x3c, !PT ;  /* 0x0000004039397812 */ /* 0x000fe400078e3cff */
[----:B------:R-:W-:-:S04]  /*787e0*/  SEL R4, R4, RZ, !P1 ;  /* 0x000000ff04047207 */ /* 0x000fc80004800000 */
[----:B------:R-:W-:Y:S01]  /*787f0*/  ISETP.NE.U32.AND P0, PT, R4, RZ, PT ;  /* 0x000000ff0400720c */ /* 0x000fe20003f05070 */
[----:B------:R-:W-:-:S05]  /*78800*/  IMAD R4, R99, 0x10000, R57 ;  /* 0x0001000063047824 */ /* 0x000fca00078e0239 */
[----:B------:R-:W-:-:S07]  /*78810*/  IADD3 R5, R4, 0x100000, RZ ;  /* 0x0010000004057810 */ /* 0x000fce0007ffe0ff */
        /* <DEDUP_REMOVED lines=47> */
[----:B--2---:R-:W-:-:S04]  /*78b10*/  IADD3 R40, P2, R40, R12, RZ ;  /* 0x0000000c28287210 */ /* 0x004fc80007f5e0ff */
[----:B------:R-:W-:Y:S01]  /*78b20*/  IADD3.X R52, R52, R0, RZ, P2, !PT ;  /* 0x0000000034347210 */ /* 0x000fe200017fe4ff */
[----:B------:R-:W-:Y:S01]  /*78b30*/  STL [R1+0x1d78], R40 ;  /* 0x001d782801007387 */ /* 0x000fe20000100800 */
[----:B-1----:R-:W-:-:S03]  /*78b40*/  IMAD.MOV.U32 R8, RZ, RZ, R40 ;  /* 0x000000ffff087224 */ /* 0x002fc600078e0028 */
        /* <DEDUP_REMOVED lines=105> */
[----:B------:R-:W-:Y:S01]  /*791e0*/  MOV R8, R41 ;  /* 0x0000002900087202 */ /* 0x000fe20000000f00 */
        /* <DEDUP_REMOVED lines=198> */
[----:B------:R-:W3:Y:S04]  /*79e50*/  LDL.LU R49, [R1+0x1d60] ;  /* 0x001d600001317983 */ /* 0x000ee80000300800 */
[----:B------:R-:W-:Y:S01]  /*79e60*/  STL [R1+0x2880], R99 ;  /* 0x0028806301007387 */ /* 0x000fe20000100800 */
[----:B----4-:R-:W-:-:S05]  /*79e70*/  IADD3 R44, P2, R44, R12, RZ ;  /* 0x0000000c2c2c7210 */ /* 0x010fca0007f5e0ff */
[----:B------:R-:W-:Y:S01]  /*79e80*/  IMAD.X R45, R45, 0x1, R0, P2 ;  /* 0x000000012d2d7824 */ /* 0x000fe200010e0600 */
[----:B------:R-:W-:Y:S01]  /*79e90*/  STL [R1+0x1fa0], R44 ;  /* 0x001fa02c01007387 */ /* 0x000fe20000100800 */
[----:B--2---:R-:W-:-:S03]  /*79ea0*/  IMAD.MOV.U32 R8, RZ, RZ, R44 ;  /* 0x000000ffff087224 */ /* 0x004fc600078e002c */
[----:B------:R1:W-:Y:S01]  /*79eb0*/  STL [R1+0x1f98], R45 ;  /* 0x001f982d01007387 */ /* 0x0003e20000100800 */
[----:B------:R-:W-:-:S03]  /*79ec0*/  MOV R9, R45 ;  /* 0x0000002d00097202 */ /* 0x000fc60000000f00 */
[----:B-1----:R-:W4:Y:S04]  /*79ed0*/  LDL.LU R45, [R1+0x1f88] ;  /* 0x001f8800012d7983 */ /* 0x002f280000300800 */
[----:B------:R-:W4:Y:S01]  /*79ee0*/  LDL.LU R44, [R1+0x1f94] ;  /* 0x001f9400012c7983 */ /* 0x000f220000300800 */
[----:B------:R-:W-:-:S04]  /*79ef0*/  ISETP.GT.AND P0, PT, R3, 0x3, PT ;  /* 0x000000030300780c */ /* 0x000fc80003f04270 */
        /* <DEDUP_REMOVED lines=32> */
[----:B------:R1:W-:Y:S01]  /*7a100*/  STL [R1+0x1d60], R49 ;  /* 0x001d603101007387 */ /* 0x0003e20000100800 */
[----:B---3--:R-:W-:-:S03]  /*7a110*/  IMAD.MOV.U32 R8, RZ, RZ, R49 ;  /* 0x000000ffff087224 */ /* 0x008fc600078e0031 */
[----:B------:R-:W-:Y:S04]  /*7a120*/  STL [R1+0x1d5c], R53 ;  /* 0x001d5c3501007387 */ /* 0x000fe80000100800 */
[----:B------:R-:W3:Y:S04]  /*7a130*/  LDL.LU R56, [R1+0x1d9c] ;  /* 0x001d9c0001387983 */ /* 0x000ee80000300800 */
[----:B-1----:R-:W3:Y:S01]  /*7a140*/  LDL.LU R49, [R1+0x1da0] ;  /* 0x001da00001317983 */ /* 0x002ee20000300800 */
[----:B------:R-:W-:-:S05]  /*7a150*/  IMAD.MOV.U32 R9, RZ, RZ, R53 ;  /* 0x000000ffff097224 */ /* 0x000fca00078e0035 */
[----:B------:R1:W-:Y:S01]  /*7a160*/  LDGSTS.E [R5+-0x5e200], [R8.64], P0 ;  /* 0xa1e0000008057fae */ /* 0x0003e20008121844 */
[----:B----4-:R-:W-:-:S05]  /*7a170*/  IADD3 R44, P2, R44, R12, RZ ;  /* 0x0000000c2c2c7210 */ /* 0x010fca0007f5e0ff */
[----:B------:R-:W-:Y:S01]  /*7a180*/  IMAD.X R45, R45, 0x1, R0, P2 ;  /* 0x000000012d2d7824 */ /* 0x000fe200010e0600 */
[----:B------:R-:W-:Y:S01]  /*7a190*/  STL [R1+0x1f94], R44 ;  /* 0x001f942c01007387 */ /* 0x000fe20000100800 */
[----:B-1----:R-:W-:Y:S02]  /*7a1a0*/  IMAD.MOV.U32 R8, RZ, RZ, R44 ;  /* 0x000000ffff087224 */ /* 0x002fe400078e002c */
        /* <DEDUP_REMOVED lines=11> */
[----:B------:R-:W-:Y:S02]  /*7a260*/  IMAD.X R52, R52, 0x1, R0, P2 ;  /* 0x0000000134347824 */ /* 0x000fe400010e0600 */
[----:B-1----:R-:W-:Y:S02]  /*7a270*/  IMAD.MOV.U32 R8, RZ, RZ, R40 ;  /* 0x000000ffff087224 */ /* 0x002fe400078e0028 */
[----:B------:R-:W-:-:S05]  /*7a280*/  IMAD.MOV.U32 R9, RZ, RZ, R52 ;  /* 0x000000ffff097224 */ /* 0x000fca00078e0034 */
[----:B------:R1:W-:Y:S01]  /*7a290*/  LDGSTS.E [R5+-0x5d200], [R8.64], P0 ;  /* 0xa2e0000008057fae */ /* 0x0003e20008121844 */
[----:B------:R-:W-:-:S03]  /*7a2a0*/  ISETP.GT.AND P0, PT, R3, 0xf, PT ;  /* 0x0000000f0300780c */ /* 0x000fc60003f04270 */
[----:B------:R-:W-:Y:S01]  /*7a2b0*/  STL [R1+0x1d80], R40 ;  /* 0x001d802801007387 */ /* 0x000fe20000100800 */
[----:B-1----:R-:W-:-:S03]  /*7a2c0*/  SEL R5, RZ, 0x4, !P0 ;  /* 0x00000004ff057807 */ /* 0x002fc60004000000 */
[----:B------:R1:W-:Y:S01]  /*7a2d0*/  STL [R1+0x1d7c], R52 ;  /* 0x001d7c3401007387 */ /* 0x0003e20000100800 */
[----:B------:R-:W-:-:S03]  /*7a2e0*/  SEL R5, R5, RZ, !P1 ;  /* 0x000000ff05057207 */ /* 0x000fc60004800000 */
[----:B------:R-:W2:Y:S01]  /*7a2f0*/  LDL.LU R53, [R1+0x1dbc] ;  /* 0x001dbc0001357983 */ /* 0x000ea20000300800 */
[----:B------:R-:W-:-:S03]  /*7a300*/  IADD3 R41, P2, R41, R12, RZ ;  /* 0x0000000c29297210 */ /* 0x000fc60007f5e0ff */
[----:B-1----:R-:W2:Y:S01]  /*7a310*/  LDL.LU R52, [R1+0x1dc0] ;  /* 0x001dc00001347983 */ /* 0x002ea20000300800 */
[----:B------:R-:W-:Y:S01]  /*7a320*/  ISETP.NE.U32.AND P0, PT, R5, RZ, PT ;  /* 0x000000ff0500720c */ /* 0x000fe20003f05070 */
[----:B------:R-:W-:Y:S02]  /*7a330*/  IMAD.X R48, R48, 0x1, R0, P2 ;  /* 0x0000000130307824 */ /* 0x000fe400010e0600 */
[----:B------:R-:W2:Y:S01]  /*7a340*/  LDL.LU R40, [R1+0x1f7c] ;  /* 0x001f7c0001287983 */ /* 0x000ea20000300800 */
[----:B------:R-:W-:Y:S01]  /*7a350*/  IADD3 R5, R4, 0x100000, RZ ;  /* 0x0010000004057810 */ /* 0x000fe20007ffe0ff */
[----:B------:R-:W-:Y:S02]  /*7a360*/  IMAD.MOV.U32 R8, RZ, RZ, R41 ;  /* 0x000000ffff087224 */ /* 0x000fe400078e0029 */
[----:B------:R1:W-:Y:S01]  /*7a370*/  STL [R1+0x1f8c], R41 ;  /* 0x001f8c2901007387 */ /* 0x0003e20000100800 */
[----:B------:R-:W-:Y:S01]  /*7a380*/  IMAD.MOV.U32 R9, RZ, RZ, R48 ;  /* 0x000000ffff097224 */ /* 0x000fe200078e0030 */
[----:B---3--:R-:W-:-:S02]  /*7a390*/  IADD3 R49, P2, R49, R12, RZ ;  /* 0x0000000c31317210 */ /* 0x008fc40007f5e0ff */
[----:B------:R3:W-:Y:S04]  /*7a3a0*/  STL [R1+0x1f80], R48 ;  /* 0x001f803001007387 */ /* 0x0007e80000100800 */
[----:B-1----:R-:W2:Y:S01]  /*7a3b0*/  LDL.LU R41, [R1+0x1f70] ;  /* 0x001f700001297983 */ /* 0x002ea20000300800 */
[----:B------:R-:W-:-:S03]  /*7a3c0*/  IMAD.X R56, R56, 0x1, R0, P2 ;  /* 0x0000000138387824 */ /* 0x000fc600010e0600 */
[----:B------:R1:W-:Y:S04]  /*7a3d0*/  LDGSTS.E [R5+-0x5c400], [R8.64], P0 ;  /* 0xa3c0000008057fae */ /* 0x0003e80008121844 */
[----:B---3--:R-:W3:Y:S04]  /*7a3e0*/  LDL.LU R48, [R1+0x1de0] ;  /* 0x001de00001307983 */ /* 0x008ee80000300800 */
[----:B------:R1:W-:Y:S04]  /*7a3f0*/  STL [R1+0x1da0], R49 ;  /* 0x001da03101007387 */ /* 0x0003e80000100800 */
[----:B------:R-:W-:Y:S01]  /*7a400*/  STL [R1+0x1d9c], R56 ;  /* 0x001d9c3801007387 */ /* 0x000fe20000100800 */
[----:B-1----:R-:W-:-:S03]  /*7a410*/  IMAD.MOV.U32 R8, RZ, RZ, R49 ;  /* 0x000000ffff087224 */ /* 0x002fc600078e0031 */
[----:B------:R-:W3:Y:S01]  /*7a420*/  LDL.LU R49, [R1+0x1ddc] ;  /* 0x001ddc0001317983 */ /* 0x000ee20000300800 */
        /* <DEDUP_REMOVED lines=18> */
[----:B------:R-:W-:Y:S01]  /*7a550*/  IADD3 R40, P2, R40, R12, RZ ;  /* 0x0000000c28287210 */ /* 0x000fe20007f5e0ff */
[----:B-1----:R-:W-:Y:S02]  /*7a560*/  IMAD.MOV.U32 R8, RZ, RZ, R52 ;  /* 0x000000ffff087224 */ /* 0x002fe400078e0034 */
[----:B------:R-:W-:Y:S01]  /*7a570*/  IMAD.MOV.U32 R9, RZ, RZ, R53 ;  /* 0x000000ffff097224 */ /* 0x000fe200078e0035 */
[----:B------:R-:W-:Y:S04]  /*7a580*/  STL [R1+0x1dc0], R52 ;  /* 0x001dc03401007387 */ /* 0x000fe80000100800 */
[----:B------:R-:W-:Y:S04]  /*7a590*/  STL [R1+0x1dbc], R53 ;  /* 0x001dbc3501007387 */ /* 0x000fe80000100800 */
[----:B------:R1:W-:Y:S01]  /*7a5a0*/  LDGSTS.E [R5+-0x5b200], [R8.64], P0 ;  /* 0xa4e0000008057fae */ /* 0x0003e20008121844 */
[----:B------:R-:W-:-:S02]  /*7a5b0*/  IADD3.X R41, R41, R0, RZ, P2, !PT ;  /* 0x0000000029297210 */ /* 0x000fc400017fe4ff */
[----:B------:R-:W-:Y:S01]  /*7a5c0*/  ISETP.GT.AND P0, PT, R3, 0x17, PT ;  /* 0x000000170300780c */ /* 0x000fe20003f04270 */
[----:B------:R-:W-:Y:S01]  /*7a5d0*/  STL [R1+0x1f7c], R40 ;  /* 0x001f7c2801007387 */ /* 0x000fe20000100800 */
[----:B---3--:R-:W-:-:S03]  /*7a5e0*/  IADD3 R48, P2, R48, R12, RZ ;  /* 0x0000000c30307210 */ /* 0x008fc60007f5e0ff */
[----:B------:R2:W-:Y:S01]  /*7a5f0*/  STL [R1+0x1f70], R41 ;  /* 0x001f702901007387 */ /* 0x0005e20000100800 */
[----:B-1----:R-:W-:Y:S02]  /*7a600*/  IMAD.MOV.U32 R9, RZ, RZ, R41 ;  /* 0x000000ffff097224 */ /* 0x002fe400078e0029 */
[----:B------:R-:W-:Y:S01]  /*7a610*/  IMAD.MOV.U32 R8, RZ, RZ, R40 ;  /* 0x000000ffff087224 */ /* 0x000fe200078e0028 */
[----:B------:R-:W-:Y:S01]  /*7a620*/  SEL R5, RZ, 0x4, !P0 ;  /* 0x00000004ff057807 */ /* 0x000fe20004000000 */
[----:B--2---:R-:W2:Y:S01]  /*7a630*/  LDL.LU R41, [R1+0x1dfc] ;  /* 0x001dfc0001297983 */ /* 0x004ea20000300800 */
[----:B------:R-:W-:-:S03]  /*7a640*/  IMAD.X R49, R49, 0x1, R0, P2 ;  /* 0x0000000131317824 */ /* 0x000fc600010e0600 */
[----:B------:R-:W3:Y:S04]  /*7a650*/  LDL.LU R40, [R1+0x1e00] ;  /* 0x001e000001287983 */ /* 0x000ee80000300800 */
[----:B------:R-:W-:Y:S01]  /*7a660*/  STL [R1+0x1de0], R48 ;  /* 0x001de03001007387 */ /* 0x000fe20000100800 */
[----:B------:R-:W-:-:S03]  /*7a670*/  SEL R5, R5, RZ, !P1 ;  /* 0x000000ff05057207 */ /* 0x000fc60004800000 */
[----:B------:R1:W-:Y:S04]  /*7a680*/  STL [R1+0x1ddc], R49 ;  /* 0x001ddc3101007387 */ /* 0x0003e80000100800 */
[----:B------:R-:W2:Y:S04]  /*7a690*/  LDL.LU R228, [R1+0x14b0] ;  /* 0x0014b00001e47983 */ /* 0x000ea80000300800 */
[----:B------:R-:W2:Y:S04]  /*7a6a0*/  LDL.LU R229, [R1+0x14b4] ;  /* 0x0014b40001e57983 */ /* 0x000ea80000300800 */
[----:B------:R-:W2:Y:S01]  /*7a6b0*/  LDL.LU R230, [R1+0x14b8] ;  /* 0x0014b80001e67983 */ /* 0x000ea20000300800 */
[----:B------:R-:W-:-:S03]  /*7a6c0*/  ISETP.NE.U32.AND P0, PT, R5, RZ, PT ;  /* 0x000000ff0500720c */ /* 0x000fc60003f05070 */
[----:B------:R-:W2:Y:S01]  /*7a6d0*/  LDL.LU R231, [R1+0x14bc] ;  /* 0x0014bc0001e77983 */ /* 0x000ea20000300800 */
[----:B------:R-:W-:-:S09]  /*7a6e0*/  IADD3 R5, R4, 0x100000, RZ ;  /* 0x0010000004057810 */ /* 0x000fd20007ffe0ff */
[----:B------:R1:W-:Y:S02]  /*7a6f0*/  LDGSTS.E [R5+-0x5a400], [R8.64], P0 ;  /* 0xa5c0000008057fae */ /* 0x0003e40008121844 */
[----:B-1----:R-:W-:Y:S02]  /*7a700*/  IMAD.MOV.U32 R9, RZ, RZ, R49 ;  /* 0x000000ffff097224 */ /* 0x002fe400078e0031 */
[----:B------:R-:W-:Y:S01]  /*7a710*/  IMAD.MOV.U32 R8, RZ, RZ, R48 ;  /* 0x000000ffff087224 */ /* 0x000fe200078e0030 */
[----:B------:R-:W2:Y:S04]  /*7a720*/  LDL.LU R49, [R1+0x1f60] ;  /* 0x001f600001317983 */ /* 0x000ea80000300800 */
[----:B------:R-:W2:Y:S04]  /*7a730*/  LDL.LU R48, [R1+0x1f6c] ;  /* 0x001f6c0001307983 */ /* 0x000ea80000300800 */
[----:B------:R1:W-:Y:S01]  /*7a740*/  LDGSTS.E [R5+-0x5a200], [R8.64], P0 ;  /* 0xa5e0000008057fae */ /* 0x0003e20008121844 */
[----:B----4-:R-:W-:-:S05]  /*7a750*/  IADD3 R44, P2, R44, R12, RZ ;  /* 0x0000000c2c2c7210 */ /* 0x010fca0007f5e0ff */
[----:B------:R-:W-:Y:S01]  /*7a760*/  IMAD.X R45, R45, 0x1, R0, P2 ;  /* 0x000000012d2d7824 */ /* 0x000fe200010e0600 */
[----:B------:R-:W-:Y:S04]  /*7a770*/  STL [R1+0x1f74], R44 ;  /* 0x001f742c01007387 */ /* 0x000fe80000100800 */
        /* <DEDUP_REMOVED lines=9> */
[----:B-1----:R-:W-:-:S02]  /*7a810*/  IMAD.MOV.U32 R9, RZ, RZ, R45 ;  /* 0x000000ffff097224 */ /* 0x002fc400078e002d */
[----:B------:R-:W-:Y:S01]  /*7a820*/  IMAD.MOV.U32 R8, RZ, RZ, R44 ;  /* 0x000000ffff087224 */ /* 0x000fe200078e002c */
[----:B----4-:R-:W4:Y:S04]  /*7a830*/  LDL.LU R45, [R1+0x1e1c] ;  /* 0x001e1c00012d7983 */ /* 0x010f280000300800 */
        /* <DEDUP_REMOVED lines=8> */
[----:B--2---:R-:W-:Y:S01]  /*7a8c0*/  IMAD.X R41, R41, 0x1, R0, P2 ;  /* 0x0000000129297824 */ /* 0x004fe200010e0600 */
[----:B------:R-:W-:Y:S01]  /*7a8d0*/  STL [R1+0x1e00], R40 ;  /* 0x001e002801007387 */ /* 0x000fe20000100800 */
[----:B------:R-:W-:Y:S03]  /*7a8e0*/  HMMA.1688.F32.TF32 R68, R232, R6, R228 ;  /* 0x00000006e844723c */ /* 0x000fe600000810e4 */
[----:B------:R2:W-:Y:S01]  /*7a8f0*/  STL [R1+0x1dfc], R41 ;  /* 0x001dfc2901007387 */ /* 0x0005e20000100800 */
[----:B-1----:R-:W-:-:S03]  /*7a900*/  IMAD.MOV.U32 R9, RZ, RZ, R41 ;  /* 0x000000ffff097224 */ /* 0x002fc600078e0029 */
[----:B------:R-:W3:Y:S01]  /*7a910*/  LDL.LU R248, [R1+0x1480] ;  /* 0x0014800001f87983 */ /* 0x000ee20000300800 */
[----:B------:R-:W-:-:S03]  /*7a920*/  IMAD.MOV.U32 R8, RZ, RZ, R40 ;  /* 0x000000ffff087224 */ /* 0x000fc600078e0028 */
[----:B------:R-:W3:Y:S04]  /*7a930*/  LDL.LU R249, [R1+0x1484] ;  /* 0x0014840001f97983 */ /* 0x000ee80000300800 */
[----:B------:R-:W3:Y:S04]  /*7a940*/  LDL.LU R250, [R1+0x1488] ;  /* 0x0014880001fa7983 */ /* 0x000ee80000300800 */
[----:B------:R-:W3:Y:S04]  /*7a950*/  LDL.LU R251, [R1+0x148c] ;  /* 0x00148c0001fb7983 */ /* 0x000ee80000300800 */
[----:B--2---:R-:W2:Y:S04]  /*7a960*/  LDL.LU R41, [R1+0x1f58] ;  /* 0x001f580001297983 */ /* 0x004ea80000300800 */
[----:B------:R-:W2:Y:S04]  /*7a970*/  LDL.LU R40, [R1+0x1f64] ;  /* 0x001f640001287983 */ /* 0x000ea80000300800 */
[----:B------:R-:W-:Y:S04]  /*7a980*/  STL.64 [R1+0xc80], R68 ;  /* 0x000c804401007387 */ /* 0x000fe80000100a00 */
[----:B------:R1:W-:Y:S01]  /*7a990*/  STL.64 [R1+0xc88], R70 ;  /* 0x000c884601007387 */ /* 0x0003e20000100a00 */
[----:B------:R-:W-:-:S03]  /*7a9a0*/  IADD3 R48, P2, R48, R12, RZ ;  /* 0x0000000c30307210 */ /* 0x000fc60007f5e0ff */
[----:B------:R1:W-:Y:S02]  /*7a9b0*/  LDGSTS.E [R5+-0x59200], [R8.64], P0 ;  /* 0xa6e0000008057fae */ /* 0x0003e40008121844 */
[--C-:B------:R-:W-:Y:S02]  /*7a9c0*/  IMAD.X R49, R49, 0x1, R0.reuse, P2 ;  /* 0x0000000131317824 */ /* 0x100fe400010e0600 */
[----:B------:R-:W-:Y:S01]  /*7a9d0*/  STL [R1+0x1f6c], R48 ;  /* 0x001f6c3001007387 */ /* 0x000fe20000100800 */
[C---:B-1----:R-:W-:Y:S03]  /*7a9e0*/  HMMA.1688.F32.TF32 R68, R232.reuse, R10, R224 ;  /* 0x0000000ae844723c */ /* 0x042fe600000810e0 */
[----:B------:R-:W-:Y:S04]  /*7a9f0*/  STL [R1+0x1f60], R49 ;  /* 0x001f603101007387 */ /* 0x000fe80000100800 */
[----:B------:R-:W2:Y:S04]  /*7aa00*/  LDL.LU R228, [R1+0x1470] ;  /* 0x0014700001e47983 */ /* 0x000ea80000300800 */
[----:B------:R-:W2:Y:S04]  /*7aa10*/  LDL.LU R229, [R1+0x1474] ;  /* 0x0014740001e57983 */ /* 0x000ea80000300800 */
[----:B------:R-:W2:Y:S04]  /*7aa20*/  LDL.LU R230, [R1+0x1478] ;  /* 0x0014780001e67983 */ /* 0x000ea80000300800 */
[----:B------:R-:W2:Y:S04]  /*7aa30*/  LDL.LU R231, [R1+0x147c] ;  /* 0x00147c0001e77983 */ /* 0x000ea80000300800 */
[----:B------:R-:W2:Y:S04]  /*7aa40*/  LDL.LU R9, [R1+0x1e3c] ;  /* 0x001e3c0001097983 */ /* 0x000ea80000300800 */
[----:B------:R-:W2:Y:S04]  /*7aa50*/  LDL.LU R8, [R1+0x1e40] ;  /* 0x001e400001087983 */ /* 0x000ea80000300800 */
[----:B------:R-:W-:Y:S04]  /*7aa60*/  STL.64 [R1+0xc70], R68 ;  /* 0x000c704401007387 */ /* 0x000fe80000100a00 */
[----:B------:R1:W-:Y:S01]  /*7aa70*/  STL.64 [R1+0xc78], R70 ;  /* 0x000c784601007387 */ /* 0x0003e20000100a00 */
[----:B----4-:R-:W-:Y:S01]  /*7aa80*/  IADD3 R44, P2, R44, R12, RZ ;  /* 0x0000000c2c2c7210 */ /* 0x010fe20007f5e0ff */
[----:B-1----:R-:W-:Y:S04]  /*7aa90*/  HMMA.1688.F32.TF32 R68, R232, R14, R244 ;  /* 0x0000000ee844723c */ /* 0x002fe800000810f4 */
[----:B------:R-:W-:Y:S01]  /*7aaa0*/  IMAD.X R45, R45, 0x1, R0, P2 ;  /* 0x000000012d2d7824 */ /* 0x000fe200010e0600 */
[----:B------:R-:W-:Y:S04]  /*7aab0*/  STL [R1+0x1e20], R44 ;  /* 0x001e202c01007387 */ /* 0x000fe80000100800 */
[----:B------:R-:W-:Y:S04]  /*7aac0*/  STL [R1+0x1e1c], R45 ;  /* 0x001e1c2d01007387 */ /* 0x000fe80000100800 */
[----:B------:R-:W4:Y:S10]  /*7aad0*/  LDL.LU R244, [R1+0x1460] ;  /* 0x0014600001f47983 */ /* 0x000f340000300800 */
[----:B------:R-:W-:Y:S04]  /*7aae0*/  STL.64 [R1+0xd30], R68 ;  /* 0x000d304401007387 */ /* 0x000fe80000100a00 */
[----:B------:R3:W-:Y:S04]  /*7aaf0*/  STL.64 [R1+0xd38], R70 ;  /* 0x000d384601007387 */ /* 0x0007e80000100a00 */
[----:B------:R-:W4:Y:S04]  /*7ab00*/  LDL.LU R245, [R1+0x1464] ;  /* 0x0014640001f57983 */ /* 0x000f280000300800 */
[----:B------:R-:W4:Y:S04]  /*7ab10*/  LDL.LU R246, [R1+0x1468] ;  /* 0x0014680001f67983 */ /* 0x000f280000300800 */
[----:B------:R-:W4:Y:S01]  /*7ab20*/  LDL.LU R247, [R1+0x146c] ;  /* 0x00146c0001f77983 */ /* 0x000f220000300800 */
[----:B------:R-:W-:-:S04]  /*7ab30*/  ISETP.GT.AND P0, PT, R3, 0x1f, PT ;  /* 0x0000001f0300780c */ /* 0x000fc80003f04270 */
[----:B------:R-:W-:-:S04]  /*7ab40*/  SEL R5, RZ, 0x4, !P0 ;  /* 0x00000004ff057807 */ /* 0x000fc80004000000 */
[----:B------:R-:W-:-:S04]  /*7ab50*/  SEL R5, R5, RZ, !P1 ;  /* 0x000000ff05057207 */ /* 0x000fc80004800000 */
[----:B------:R-:W-:Y:S01]  /*7ab60*/  ISETP.NE.U32.AND P0, PT, R5, RZ, PT ;  /* 0x000000ff0500720c */ /* 0x000fe20003f05070 */
[----:B------:R-:W-:Y:S01]  /*7ab70*/  IMAD.MOV.U32 R6, RZ, RZ, R48 ;  /* 0x000000ffff067224 */ /* 0x000fe200078e0030 */
[----:B------:R-:W-:Y:S01]  /*7ab80*/  IADD3 R5, R4, 0x100000, RZ ;  /* 0x0010000004057810 */ /* 0x000fe20007ffe0ff */
[----:B------:R-:W-:-:S10]  /*7ab90*/  IMAD.MOV.U32 R7, RZ, RZ, R49 ;  /* 0x000000ffff077224 */ /* 0x000fd400078e0031 */
[----:B------:R1:W-:Y:S02]  /*7aba0*/  LDGSTS.E [R5+-0x58400], [R6.64], P0 ;  /* 0xa7c0000006057fae */ /* 0x0003e40008121844 */
[----:B-1----:R-:W-:Y:S02]  /*7abb0*/  IMAD.MOV.U32 R6, RZ, RZ, R44 ;  /* 0x000000ffff067224 */ /* 0x002fe400078e002c */
[----:B------:R-:W-:-:S05]  /*7abc0*/  IMAD.MOV.U32 R7, RZ, RZ, R45 ;  /* 0x000000ffff077224 */ /* 0x000fca00078e002d */
[----:B------:R1:W-:Y:S01]  /*7abd0*/  LDGSTS.E [R5+-0x58200], [R6.64], P0 ;  /* 0xa7e0000006057fae */ /* 0x0003e20008121844 */
[----:B------:R-:W-:Y:S01]  /*7abe0*/  ISETP.GT.AND P0, PT, R3, 0x23, PT ;  /* 0x000000230300780c */ /* 0x000fe20003f04270 */
[----:B------:R-:W-:-:S03]  /*7abf0*/  IMAD.MOV.U32 R226, RZ, RZ, R2 ;  /* 0x000000ffffe27224 */ /* 0x000fc600078e0002 */
[----:B-1----:R-:W-:-:S04]  /*7ac00*/  SEL R5, RZ, 0x4, !P0 ;  /* 0x00000004ff057807 */ /* 0x002fc80004000000 */
[----:B------:R-:W-:Y:S01]  /*7ac10*/  SEL R5, R5, RZ, !P1 ;  /* 0x000000ff05057207 */ /* 0x000fe20004800000 */
[----:B------:R-:W-:-:S03]  /*7ac20*/  IMAD.MOV.U32 R227, RZ, RZ, R13 ;  /* 0x000000ffffe37224 */ /* 0x000fc600078e000d */
[----:B------:R-:W-:Y:S02]  /*7ac30*/  ISETP.NE.U32.AND P0, PT, R5, RZ, PT ;  /* 0x000000ff0500720c */ /* 0x000fe40003f05070 */
[----:B------:R-:W-:Y:S01]  /*7ac40*/  IADD3 R5, R4, 0x100000, RZ ;  /* 0x0010000004057810 */ /* 0x000fe20007ffe0ff */
[C---:B---3--:R-:W-:Y:S01]  /*7ac50*/  HMMA.1688.F32.TF32 R68, R232.reuse, R18, R248 ;  /* 0x00000012e844723c */ /* 0x048fe200000810f8 */
[----:B------:R-:W3:Y:S01]  /*7ac60*/  LDL.LU R248, [R1+0x1450] ;  /* 0x0014500001f87983 */ /* 0x000ee20000300800 */
[-C--:B--2---:R-:W-:Y:S11]  /*7ac70*/  IADD3 R40, P2, R40, R12.reuse, RZ ;  /* 0x0000000c28287210 */ /* 0x084ff60007f5e0ff */
[----:B------:R-:W-:Y:S10]  /*7ac80*/  @!UPT UIADD3 URZ, URZ, URZ, URZ ;  /* 0x0000003f3f3ff290 */ /* 0x000ff4000fffe03f */
[----:B------:R-:W-:Y:S04]  /*7ac90*/  STL.64 [R1+0xd20], R68 ;  /* 0x000d204401007387 */ /* 0x000fe80000100a00 */
[----:B------:R1:W-:Y:S04]  /*7aca0*/  STL.64 [R1+0xd28], R70 ;  /* 0x000d284601007387 */ /* 0x0003e80000100a00 */
[----:B------:R-:W3:Y:S04]  /*7acb0*/  LDL.LU R249, [R1+0x1454] ;  /* 0x0014540001f97983 */ /* 0x000ee80000300800 */
[----:B------:R-:W3:Y:S04]  /*7acc0*/  LDL.LU R250, [R1+0x1458] ;  /* 0x0014580001fa7983 */ /* 0x000ee80000300800 */
[----:B------:R-:W3:Y:S01]  /*7acd0*/  LDL.LU R251, [R1+0x145c] ;  /* 0x00145c0001fb7983 */ /* 0x000ee20000300800 */
[----:B------:R-:W-:Y:S01]  /*7ace0*/  IMAD.X R41, R41, 0x1, R0, P2 ;  /* 0x0000000129297824 */ /* 0x000fe200010e0600 */
[----:B-1----:R-:W-:Y:S02]  /*7acf0*/  HMMA.1688.F32.TF32 R68, R232, R22, R228 ;  /* 0x00000016e844723c */ /* 0x002fe400000810e4 */
[----:B------:R-:W-:Y:S04]  /*7ad00*/  STL [R1+0x1f64], R40 ;  /* 0x001f642801007387 */ /* 0x000fe80000100800 */
[----:B------:R-:W-:Y:S04]  /*7ad10*/  STL [R1+0x1f58], R41 ;  /* 0x001f582901007387 */ /* 0x000fe80000100800 */
[----:B------:R-:W2:Y:S04]  /*7ad20*/  LDL.LU R11, [R1+0x1f50] ;  /* 0x001f5000010b7983 */ /* 0x000ea80000300800 */
[----:B------:R-:W2:Y:S04]  /*7ad30*/  LDL.LU R10, [R1+0x1f5c] ;  /* 0x001f5c00010a7983 */ /* 0x000ea80000300800 */
[----:B------:R-:W2:Y:S05]  /*7ad40*/  LDL.LU R224, [R1+0x1440] ;  /* 0x0014400001e07983 */ /* 0x000eaa0000300800 */
[----:B------:R-:W-:Y:S04]  /*7ad50*/  STL.64 [R1+0xd10], R68 ;  /* 0x000d104401007387 */ /* 0x000fe80000100a00 */
[----:B------:R4:W-:Y:S04]  /*7ad60*/  STL.64 [R1+0xd18], R70 ;  /* 0x000d184601007387 */ /* 0x0009e80000100a00 */
[----:B------:R-:W2:Y:S01]  /*7ad70*/  LDL.LU R225, [R1+0x1444] ;  /* 0x0014440001e17983 */ /* 0x000ea20000300800 */
[----:B------:R-:W-:-:S03]  /*7ad80*/  IADD3 R8, P2, R8, R12, RZ ;  /* 0x0000000c08087210 */ /* 0x000fc60007f5e0ff */
[----:B------:R-:W2:Y:S02]  /*7ad90*/  LDL.LU R2, [R1+0x28a8] ;  /* 0x0028a80001027983 */ /* 0x000ea40000300800 */
[----:B------:R-:W-:Y:S02]  /*7ada0*/  IMAD.X R9, R9, 0x1, R0, P2 ;  /* 0x0000000109097824 */ /* 0x000fe400010e0600 */
[----:B------:R1:W-:Y:S04]  /*7adb0*/  STL [R1+0x1e40], R8 ;  /* 0x001e400801007387 */ /* 0x0003e80000100800 */
[----:B------:R1:W-:Y:S04]  /*7adc0*/  STL [R1+0x1e3c], R9 ;  /* 0x001e3c0901007387 */ /* 0x0003e80000100800 */
[----:B------:R-:W2:Y:S04]  /*7add0*/  LDL.LU R18, [R1+0x1e5c] ;  /* 0x001e5c0001127983 */ /* 0x000ea80000300800 */
[----:B------:R-:W2:Y:S01]  /*7ade0*/  LDL.LU R13, [R1+0x1e60] ;  /* 0x001e6000010d7983 */ /* 0x000ea20000300800 */
[----:B----4-:R-:W-:Y:S01]  /*7adf0*/  HMMA.1688.F32.TF32 R68, R232, R26, R244 ;  /* 0x0000001ae844723c */ /* 0x010fe200000810f4 */
[----:B------:R-:W-:-:S02]  /*7ae00*/  IMAD.MOV.U32 R6, RZ, RZ, R40 ;  /* 0x000000ffff067224 */ /* 0x000fc400078e0028 */
[----:B------:R-:W-:-:S05]  /*7ae10*/  IMAD.MOV.U32 R7, RZ, RZ, R41 ;  /* 0x000000ffff077224 */ /* 0x000fca00078e0029 */
[----:B------:R4:W-:Y:S02]  /*7ae20*/  LDGSTS.E [R5+-0x57400], [R6.64], P0 ;  /* 0xa8c0000006057fae */ /* 0x0009e40008121844 */
[----:B----4-:R-:W-:Y:S11]  /*7ae30*/  IMAD.MOV.U32 R6, RZ, RZ, R8 ;  /* 0x000000ffff067224 */ /* 0x010ff600078e0008 */
[----:B------:R-:W-:Y:S02]  /*7ae40*/  @!UPT UIADD3 URZ, URZ, URZ, URZ ;  /* 0x0000003f3f3ff290 */ /* 0x000fe4000fffe03f */
[----:B------:R-:W-:Y:S04]  /*7ae50*/  STL.64 [R1+0xd00], R68 ;  /* 0x000d004401007387 */ /* 0x000fe80000100a00 */
[----:B------:R-:W-:Y:S04]  /*7ae60*/  STL.64 [R1+0xd08], R70 ;  /* 0x000d084601007387 */ /* 0x000fe80000100a00 */
[----:B-1----:R-:W4:Y:S01]  /*7ae70*/  LDL.LU R8, [R1+0x1f54] ;  /* 0x001f540001087983 */ /* 0x002f220000300800 */
[----:B------:R-:W-:-:S03]  /*7ae80*/  IMAD.MOV.U32 R7, RZ, RZ, R9 ;  /* 0x000000ffff077224 */ /* 0x000fc600078e0009 */
[----:B------:R-:W4:Y:S01]  /*7ae90*/  LDL.LU R9, [R1+0x1f48] ;  /* 0x001f480001097983 */ /* 0x000f220000300800 */
[----:B------:R-:W-:Y:S02]  /*7aea0*/  IMAD.MOV.U32 R246, RZ, RZ, R25 ;  /* 0x000000fffff67224 */ /* 0x000fe400078e0019 */
[----:B------:R-:W-:Y:S01]  /*7aeb0*/  IMAD.MOV.U32 R247, RZ, RZ, R24 ;  /* 0x000000fffff77224 */ /* 0x000fe200078e0018 */
[----:B------:R-:W-:Y:S01]  /*7aec0*/  MOV R230, R33 ;  /* 0x0000002100e67202 */ /* 0x000fe20000000f00 */
[----:B------:R-:W-:Y:S01]  /*7aed0*/  IMAD.MOV.U32 R228, RZ, RZ, R37 ;  /* 0x000000ffffe47224 */ /* 0x000fe200078e0025 */
[----:B------:R1:W-:Y:S01]  /*7aee0*/  LDGSTS.E [R5+-0x57200], [R6.64], P0 ;  /* 0xa8e0000006057fae */ /* 0x0003e20008121844 */
[----:B------:R-:W-:Y:S01]  /*7aef0*/  IMAD.MOV.U32 R229, RZ, RZ, R36 ;  /* 0x000000ffffe57224 */ /* 0x000fe200078e0024 */
[----:B------:R-:W-:Y:S01]  /*7af00*/  ISETP.GT.AND P0, PT, R3, 0x27, PT ;  /* 0x000000270300780c */ /* 0x000fe20003f04270 */
[----:B------:R-:W-:Y:S02]  /*7af10*/  IMAD.MOV.U32 R231, RZ, RZ, R32 ;  /* 0x000000ffffe77224 */ /* 0x000fe400078e0020 */
[----:B------:R-:W-:-:S02]  /*7af20*/  IMAD.MOV.U32 R244, RZ, RZ, R29 ;  /* 0x000000fffff47224 */ /* 0x000fc400078e001d */
[----:B------:R-:W-:Y:S01]  /*7af30*/  IMAD.MOV.U32 R245, RZ, RZ, R28 ;  /* 0x000000fffff57224 */ /* 0x000fe200078e001c */
[----:B-1----:R-:W-:-:S04]  /*7af40*/  SEL R5, RZ, 0x4, !P0 ;  /* 0x00000004ff057807 */ /* 0x002fc80004000000 */
[----:B------:R-:W-:-:S04]  /*7af50*/  SEL R5, R5, RZ, !P1 ;  /* 0x000000ff05057207 */ /* 0x000fc80004800000 */
[----:B------:R-:W-:Y:S02]  /*7af60*/  ISETP.NE.U32.AND P0, PT, R5, RZ, PT ;  /* 0x000000ff0500720c */ /* 0x000fe40003f05070 */
[----:B------:R-:W-:Y:S01]  /*7af70*/  IADD3 R5, R4, 0x100000, RZ ;  /* 0x0010000004057810 */ /* 0x000fe20007ffe0ff */
[----:B---3--:R-:W-:Y:S07]  /*7af80*/  HMMA.1688.F32.TF32 R24, R232, R30, R248 ;  /* 0x0000001ee818723c */ /* 0x008fee00000810f8 */
[----:B------:R-:W-:-:S02]  /*7af90*/  IMAD.MOV.U32 R248, RZ, RZ, R21 ;  /* 0x000000fffff87224 */ /* 0x000fc400078e0015 */
[----:B------:R-:W-:Y:S01]  /*7afa0*/  IMAD.MOV.U32 R249, RZ, RZ, R20 ;  /* 0x000000fffff97224 */ /* 0x000fe200078e0014 */
[----:B------:R-:W-:Y:S01]  /*7afb0*/  HMMA.1688.F32.TF32 R28, R232, R42, R244 ;  /* 0x0000002ae81c723c */ /* 0x000fe200000810f4 */
[----:B------:R-:W-:Y:S11]  /*7afc0*/  IMAD.MOV.U32 R250, RZ, RZ, R17 ;  /* 0x000000fffffa7224 */ /* 0x000ff600078e0011 */
[----:B------:R-:W-:Y:S01]  /*7afd0*/  @!UPT UIADD3 URZ, URZ, URZ, URZ ;  /* 0x0000003f3f3ff290 */ /* 0x000fe2000fffe03f */
[----:B------:R-:W-:Y:S04]  /*7afe0*/  STL.64 [R1+0xcf0], R24 ;  /* 0x000cf01801007387 */ /* 0x000fe80000100a00 */
[----:B------:R1:W-:Y:S01]  /*7aff0*/  STL.64 [R1+0xcf8], R26 ;  /* 0x000cf81a01007387 */ /* 0x0003e20000100a00 */
[----:B--2---:R-:W-:-:S05]  /*7b000*/  IADD3 R10, P2, R10, R12, RZ ;  /* 0x0000000c0a0a7210 */ /* 0x004fca0007f5e0ff */
[----:B------:R-:W-:Y:S01]  /*7b010*/  IMAD.X R11, R11, 0x1, R0, P2 ;  /* 0x000000010b0b7824 */ /* 0x000fe200010e0600 */
[C---:B-1----:R-:W-:Y:S01]  /*7b020*/  HMMA.1688.F32.TF32 R24, R232.reuse, R38, R228 ;  /* 0x00000026e818723c */ /* 0x042fe200000810e4 */
[----:B------:R-:W-:Y:S07]  /*7b030*/  STL [R1+0x1f5c], R10 ;  /* 0x001f5c0a01007387 */ /* 0x000fee0000100800 */
[----:B------:R-:W-:Y:S01]  /*7b040*/  HMMA.1688.F32.TF32 R20, R232, R34, R224 ;  /* 0x00000022e814723c */ /* 0x000fe200000810e0 */
[----:B------:R1:W-:Y:S01]  /*7b050*/  STL [R1+0x1f50], R11 ;  /* 0x001f500b01007387 */ /* 0x0003e20000100800 */
[----:B------:R-:W-:-:S02]  /*7b060*/  IMAD.MOV.U32 R6, RZ, RZ, R10 ;  /* 0x000000ffff067224 */ /* 0x000fc400078e000a */
[----:B------:R-:W-:Y:S02]  /*7b070*/  IMAD.MOV.U32 R7, RZ, RZ, R11 ;  /* 0x000000ffff077224 */ /* 0x000fe400078e000b */
[----:B------:R-:W-:-:S03]  /*7b080*/  IMAD.MOV.U32 R251, RZ, RZ, R16 ;  /* 0x000000fffffb7224 */ /* 0x000fc600078e0010 */
[----:B------:R2:W-:Y:S04]  /*7b090*/  LDGSTS.E [R5+-0x56400], [R6.64], P0 ;  /* 0xa9c0000006057fae */ /* 0x0005e80008121844 */
[----:B-1----:R-:W3:Y:S04]  /*7b0a0*/  LDL.LU.64 R10, [R1+0x1d20] ;  /* 0x001d2000010a7983 */ /* 0x002ee80000300a00 */
[----:B------:R-:W3:Y:S01]  /*7b0b0*/  LDL.LU.64 R16, [R1+0x1d18] ;  /* 0x001d180001107983 */ /* 0x000ee20000300a00 */
[----:B------:R-:W-:-:S03]  /*7b0c0*/  IADD3 R13, P2, R13, R12, RZ ;  /* 0x0000000c0d0d7210 */ /* 0x000fc60007f5e0ff */
[----:B------:R-:W3:Y:S02]  /*7b0d0*/  LDL.LU.64 R14, [R1+0x1d10] ;  /* 0x001d1000010e7983 */ /* 0x000ee40000300a00 */
[----:B------:R-:W-:Y:S02]  /*7b0e0*/  IMAD.X R18, R18, 0x1, R0, P2 ;  /* 0x0000000112127824 */ /* 0x000fe400010e0600 */
[----:B------:R1:W-:Y:S04]  /*7b0f0*/  STL.64 [R1+0xce0], R20 ;  /* 0x000ce01401007387 */ /* 0x0003e80000100a00 */
[----:B------:R-:W-:Y:S01]  /*7b100*/  STL.64 [R1+0xce8], R22 ;  /* 0x000ce81601007387 */ /* 0x000fe20000100a00 */
[----:B--2---:R-:W-:-:S03]  /*7b110*/  IMAD.MOV.U32 R7, RZ, RZ, R18 ;  /* 0x000000ffff077224 */ /* 0x004fc600078e0012 */
[----:B------:R-:W-:Y:S04]  /*7b120*/  STL [R1+0x1e60], R13 ;  /* 0x001e600d01007387 */ /* 0x000fe80000100800 */
[----:B------:R2:W-:Y:S04]  /*7b130*/  STL [R1+0x1e5c], R18 ;  /* 0x001e5c1201007387 */ /* 0x0005e80000100800 */
[----:B-1----:R-:W3:Y:S04]  /*7b140*/  LDL.LU.64 R20, [R1+0x1d08] ;  /* 0x001d080001147983 */ /* 0x002ee80000300a00 */
[----:B--2---:R-:W2:Y:S04]  /*7b150*/  LDL.LU.64 R18, [R1+0x1d00] ;  /* 0x001d000001127983 */ /* 0x004ea80000300a00 */
[----:B------:R1:W-:Y:S04]  /*7b160*/  STL.64 [R1+0xcd0], R24 ;  /* 0x000cd01801007387 */ /* 0x0003e80000100a00 */
[----:B------:R-:W-:Y:S04]  /*7b170*/  STL.64 [R1+0xcd8], R26 ;  /* 0x000cd81a01007387 */ /* 0x000fe80000100a00 */
[----:B-1----:R-:W2:Y:S01]  /*7b180*/  LDL.LU.64 R24, [R1+0x1cf8] ;  /* 0x001cf80001187983 */ /* 0x002ea20000300a00 */
[----:B----4-:R-:W-:-:S03]  /*7b190*/  IADD3 R8, P2, R8, R12, RZ ;  /* 0x0000000c08087210 */ /* 0x010fc60007f5e0ff */
[----:B------:R1:W-:Y:S04]  /*7b1a0*/  STL.64 [R1+0xcc0], R28 ;  /* 0x000cc01c01007387 */ /* 0x0003e80000100a00 */
[----:B------:R-:W-:Y:S01]  /*7b1b0*/  STL.64 [R1+0xcc8], R30 ;  /* 0x000cc81e01007387 */ /* 0x000fe20000100a00 */
[----:B------:R-:W-:-:S03]  /*7b1c0*/  IMAD.X R9, R9, 0x1, R0, P2 ;  /* 0x0000000109097824 */ /* 0x000fc600010e0600 */
[----:B------:R-:W4:Y:S04]  /*7b1d0*/  LDL.LU.64 R22, [R1+0x1cf0] ;  /* 0x001cf00001167983 */ /* 0x000f280000300a00 */
[----:B------:R-:W-:Y:S04]  /*7b1e0*/  STL [R1+0x1f54], R8 ;  /* 0x001f540801007387 */ /* 0x000fe80000100800 */
[----:B------:R-:W-:Y:S04]  /*7b1f0*/  STL [R1+0x1f48], R9 ;  /* 0x001f480901007387 */ /* 0x000fe80000100800 */
[----:B-1----:R-:W4:Y:S01]  /*7b200*/  LDL.LU.64 R28, [R1+0x1ce8] ;  /* 0x001ce800011c7983 */ /* 0x002f220000300a00 */
[----:B------:R-:W-:Y:S01]  /*7b210*/  IMAD.MOV.U32 R99, RZ, RZ, c[0x0][0x18c] ;  /* 0x00006300ff637624 */ /* 0x000fe200078e00ff */
[----:B------:R-:W-:Y:S01]  /*7b220*/  HMMA.1688.F32.TF32 R32, R232, R46, R248 ;  /* 0x0000002ee820723c */ /* 0x000fe200000810f8 */
[----:B------:R-:W-:Y:S01]  /*7b230*/  IMAD.MOV.U32 R6, RZ, RZ, R13 ;  /* 0x000000ffff067224 */ /* 0x000fe200078e000d */
[----:B------:R-:W4:Y:S01]  /*7b240*/  LDL.LU.64 R26, [R1+0x1ce0] ;  /* 0x001ce000011a7983 */ /* 0x000f220000300a00 */
[----:B------:R-:W-:-:S03]  /*7b250*/  IMAD.SHL.U32 R99, R99, 0x40, RZ ;  /* 0x0000004063637824 */ /* 0x000fc600078e00ff */
[----:B------:R1:W-:Y:S01]  /*7b260*/  LDGSTS.E [R5+-0x56200], [R6.64], P0 ;  /* 0xa9e0000006057fae */ /* 0x0003e20008121844 */
[----:B------:R-:W-:Y:S01]  /*7b270*/  IMAD.SHL.U32 R99, R99, 0x4, RZ ;  /* 0x0000000463637824 */ /* 0x000fe200078e00ff */
[----:B------:R-:W-:Y:S01]  /*7b280*/  ISETP.GT.AND P0, PT, R3, 0x2b, PT ;  /* 0x0000002b0300780c */ /* 0x000fe20003f04270 */
[----:B-1----:R-:W-:-:S03]  /*7b290*/  IMAD.MOV.U32 R7, RZ, RZ, R9 ;  /* 0x000000ffff077224 */ /* 0x002fc600078e0009 */
[----:B------:R-:W-:Y:S01]  /*7b2a0*/  SEL R5, RZ, 0x4, !P0 ;  /* 0x00000004ff057807 */ /* 0x000fe20004000000 */
[----:B------:R-:W-:-:S03]  /*7b2b0*/  IMAD.MOV.U32 R6, RZ, RZ, R8 ;  /* 0x000000ffff067224 */ /* 0x000fc600078e0008 */
[----:B------:R-:W-:-:S07]  /*7b2c0*/  SEL R5, R5, RZ, !P1 ;  /* 0x000000ff05057207 */ /* 0x000fce0004800000 */
[----:B------:R1:W-:Y:S01]  /*7b2d0*/  STL.64 [R1+0xcb0], R32 ;  /* 0x000cb02001007387 */ /* 0x0003e20000100a00 */
[----:B------:R-:W-:-:S03]  /*7b2e0*/  ISETP.NE.U32.AND P0, PT, R5, RZ, PT ;  /* 0x000000ff0500720c */ /* 0x000fc60003f05070 */
[----:B------:R3:W-:Y:S01]  /*7b2f0*/  STL.64 [R1+0xcb8], R34 ;  /* 0x000cb82201007387 */ /* 0x0007e20000100a00 */
[----:B------:R-:W-:-:S03]  /*7b300*/  IADD3 R5, R4, 0x100000, RZ ;  /* 0x0010000004057810 */ /* 0x000fc60007ffe0ff */
[----:B-1----:R-:W4:Y:S04]  /*7b310*/  LDL.LU.64 R32, [R1+0x1cd8] ;  /* 0x001cd80001207983 */ /* 0x002f280000300a00 */
[----:B------:R-:W4:Y:S04]  /*7b320*/  LDL.LU.64 R30, [R1+0x1cd0] ;  /* 0x001cd000011e7983 */ /* 0x000f280000300a00 */
[----:B------:R1:W-:Y:S01]  /*7b330*/  LDGSTS.E [R5+-0x55400], [R6.64], P0 ;  /* 0xaac0000006057fae */ /* 0x0003e20008121844 */
[----:B---3--:R-:W-:-:S05]  /*7b340*/  IADD3 R9, P2, R10, R99, RZ ;  /* 0x000000630a097210 */ /* 0x008fca0007f5e0ff */
[----:B------:R-:W-:Y:S01]  /*7b350*/  IMAD.X R8, R11, 0x1, R2, P2 ;  /* 0x000000010b087824 */ /* 0x000fe200010e0602 */
[-C--:B------:R-:W-:Y:S02]  /*7b360*/  IADD3 R11, P2, R16, R99.reuse, RZ ;  /* 0x00000063100b7210 */ /* 0x080fe40007f5e0ff */
[----:B------:R-:W-:-:S03]  /*7b370*/  IADD3 R13, P3, R14, R99, RZ ;  /* 0x000000630e0d7210 */ /* 0x000fc60007f7e0ff */
[--C-:B------:R-:W-:Y:S02]  /*7b380*/  IMAD.X R10, R17, 0x1, R2.reuse, P2 ;  /* 0x00000001110a7824 */ /* 0x100fe400010e0602 */
[----:B------:R-:W-:Y:S01]  /*7b390*/  STL [R1+0x2884], R13 ;  /* 0x0028840d01007387 */ /* 0x000fe20000100800 */
[----:B------:R-:W-:-:S03]  /*7b3a0*/  IMAD.X R12, R15, 0x1, R2, P3 ;  /* 0x000000010f0c7824 */ /* 0x000fc600018e0602 */
[----:B------:R-:W-:Y:S04]  /*7b3b0*/  STL.64 [R1+0x2878], R10 ;  /* 0x0028780a01007387 */ /* 0x000fe80000100a00 */
[----:B------:R-:W-:Y:S04]  /*7b3c0*/  STL.64 [R1+0x2870], R8 ;  /* 0x0028700801007387 */ /* 0x000fe80000100a00 */
[----:B------:R-:W3:Y:S01]  /*7b3d0*/  LDL.LU.64 R36, [R1+0x1cc8] ;  /* 0x001cc80001247983 */ /* 0x000ee20000300a00 */
[----:B------:R-:W-:-:S03]  /*7b3e0*/  IADD3 R15, P2, R20, R99, RZ ;  /* 0x00000063140f7210 */ /* 0x000fc60007f5e0ff */
[----:B------:R-:W3:Y:S01]  /*7b3f0*/  LDL.LU.64 R34, [R1+0x1cc0] ;  /* 0x001cc00001227983 */ /* 0x000ee20000300a00 */
[-C--:B--2---:R-:W-:Y:S01]  /*7b400*/  IADD3 R17, P3, R18, R99.reuse, RZ ;  /* 0x0000006312117210 */ /* 0x084fe20007f7e0ff */
[--C-:B------:R-:W-:Y:S02]  /*7b410*/  IMAD.X R14, R21, 0x1, R2.reuse, P2 ;  /* 0x00000001150e7824 */ /* 0x100fe400010e0602 */
[----:B------:R-:W2:Y:S02]  /*7b420*/  LDL.LU.64 R38, [R1+0x1cb8] ;  /* 0x001cb80001267983 */ /* 0x000ea40000300a00 */
[----:B------:R-:W-:Y:S02]  /*7b430*/  IMAD.X R16, R19, 0x1, R2, P3 ;  /* 0x0000000113107824 */ /* 0x000fe400018e0602 */
[----:B-1----:R-:W2:Y:S01]  /*7b440*/  LDL.LU.64 R6, [R1+0x1cb0] ;  /* 0x001cb00001067983 */ /* 0x002ea20000300a00 */
[----:B------:R-:W-:-:S05]  /*7b450*/  IADD3 R19, P2, R24, R99, RZ ;  /* 0x0000006318137210 */ /* 0x000fca0007f5e0ff */
[----:B------:R-:W-:Y:S01]  /*7b460*/  IMAD.X R18, R25, 0x1, R2, P2 ;  /* 0x0000000119127824 */ /* 0x000fe200010e0602 */
[----:B----4-:R-:W-:-:S04]  /*7b470*/  IADD3 R21, P3, R22, R99, RZ ;  /* 0x0000006316157210 */ /* 0x010fc80007f7e0ff */
[----:B------:R-:W-:Y:S01]  /*7b480*/  IADD3.X R20, R23, R2, RZ, P3, !PT ;  /* 0x0000000217147210 */ /* 0x000fe20001ffe4ff */
[----:B------:R1:W-:Y:S01]  /*7b490*/  STL.64 [R1+0x2890], R18 ;  /* 0x0028901201007387 */ /* 0x0003e20000100a00 */
[----:B------:R-:W-:-:S03]  /*7b4a0*/  IADD3 R23, P2, R28, R99, RZ ;  /* 0x000000631c177210 */ /* 0x000fc60007f5e0ff */
[----:B------:R-:W-:Y:S02]  /*7b4b0*/  STL.64 [R1+0x2888], R16 ;  /* 0x0028881001007387 */ /* 0x000fe40000100a00 */
[----:B------:R-:W-:Y:S02]  /*7b4c0*/  IMAD.X R22, R29, 0x1, R2, P2 ;  /* 0x000000011d167824 */ /* 0x000fe400010e0602 */
[----:B------:R-:W4:Y:S04]  /*7b4d0*/  LDL.LU.64 R42, [R1+0x1ca8] ;  /* 0x001ca800012a7983 */ /* 0x000f280000300a00 */
[----:B-1----:R-:W4:Y:S04]  /*7b4e0*/  LDL.LU.64 R18, [R1+0x1ca0] ;  /* 0x001ca00001127983 */ /* 0x002f280000300a00 */
[----:B------:R-:W-:Y:S04]  /*7b4f0*/  STL.64 [R1+0x28a0], R22 ;  /* 0x0028a01601007387 */ /* 0x000fe80000100a00 */
[----:B------:R1:W-:Y:S04]  /*7b500*/  STL.64 [R1+0x2898], R20 ;  /* 0x0028981401007387 */ /* 0x0003e80000100a00 */
[----:B------:R-:W4:Y:S04]  /*7b510*/  LDL.LU.64 R46, [R1+0x1c98] ;  /* 0x001c9800012e7983 */ /* 0x000f280000300a00 */
[----:B-1----:R-:W4:Y:S04]  /*7b520*/  LDL.LU.64 R20, [R1+0x1c90] ;  /* 0x001c900001147983 */ /* 0x002f280000300a00 */
[----:B------:R-:W4:Y:S04]  /*7b530*/  LDL.LU.64 R16, [R1+0x1c88] ;  /* 0x001c880001107983 */ /* 0x000f280000300a00 */
[----:B------:R-:W4:Y:S04]  /*7b540*/  LDL.LU.64 R52, [R1+0x1c80] ;  /* 0x001c800001347983 */ /* 0x000f280000300a00 */
[----:B------:R-:W4:Y:S04]  /*7b550*/  LDL.LU.64 R10, [R1+0x1c78] ;  /* 0x001c7800010a7983 */ /* 0x000f280000300a00 */
[----:B------:R-:W4:Y:S01]  /*7b560*/  LDL.LU.64 R8, [R1+0x1c70] ;  /* 0x001c700001087983 */ /* 0x000f220000300a00 */
[----:B------:R-:W-:-:S03]  /*7b570*/  IADD3 R25, P3, R26, R99, RZ ;  /* 0x000000631a197210 */ /* 0x000fc60007f7e0ff */
[----:B------:R-:W4:Y:S02]  /*7b580*/  LDL.LU.64 R76, [R1+0x1c68] ;  /* 0x001c6800014c7983 */ /* 0x000f240000300a00 */
[----:B------:R-:W-:Y:S01]  /*7b590*/  IMAD.X R24, R27, 0x1, R2, P3 ;  /* 0x000000011b187824 */ /* 0x000fe200018e0602 */
[-C--:B------:R-:W-:Y:S01]  /*7b5a0*/  IADD3 R27, P2, R32, R99.reuse, RZ ;  /* 0x00000063201b7210 */ /* 0x080fe20007f5e0ff */
[----:B------:R-:W4:Y:S01]  /*7b5b0*/  LDL.LU.64 R74, [R1+0x1c60] ;  /* 0x001c6000014a7983 */ /* 0x000f220000300a00 */
[----:B------:R-:W-:-:S03]  /*7b5c0*/  IADD3 R29, P3, R30, R99, RZ ;  /* 0x000000631e1d7210 */ /* 0x000fc60007f7e0ff */
[--C-:B------:R-:W-:Y:S01]  /*7b5d0*/  IMAD.X R26, R33, 0x1, R2.reuse, P2 ;  /* 0x00000001211a7824 */ /* 0x100fe200010e0602 */
[----:B------:R-:W4:Y:S01]  /*7b5e0*/  LDL.LU.64 R72, [R1+0x1c58] ;  /* 0x001c580001487983 */ /* 0x000f220000300a00 */
[----:B------:R-:W-:Y:S01]  /*7b5f0*/  IMAD.X R28, R31, 0x1, R2, P3 ;  /* 0x000000011f1c7824 */ /* 0x000fe200018e0602 */
[-C--:B---3--:R-:W-:Y:S02]  /*7b600*/  IADD3 R31, P2, R36, R99.reuse, RZ ;  /* 0x00000063241f7210 */ /* 0x088fe40007f5e0ff */
[----:B------:R-:W-:-:S03]  /*7b610*/  IADD3 R33, P3, R34, R99, RZ ;  /* 0x0000006322217210 */ /* 0x000fc60007f7e0ff */
[--C-:B------:R-:W-:Y:S02]  /*7b620*/  IMAD.X R30, R37, 0x1, R2.reuse, P2 ;  /* 0x00000001251e7824 */ /* 0x100fe400010e0602 */
[----:B------:R-:W-:Y:S01]  /*7b630*/  IMAD.X R32, R35, 0x1, R2, P3 ;  /* 0x0000000123207824 */ /* 0x000fe200018e0602 */
[-C--:B--2---:R-:W-:Y:S02]  /*7b640*/  IADD3 R35, P2, R38, R99.reuse, RZ ;  /* 0x0000006326237210 */ /* 0x084fe40007f5e0ff */
[----:B------:R-:W-:-:S03]  /*7b650*/  IADD3 R37, P3, R6, R99, RZ ;  /* 0x0000006306257210 */ /* 0x000fc60007f7e0ff */
[--C-:B------:R-:W-:Y:S02]  /*7b660*/  IMAD.X R34, R39, 0x1, R2.reuse, P2 ;  /* 0x0000000127227824 */ /* 0x100fe400010e0602 */
[----:B------:R-:W-:Y:S02]  /*7b670*/  IMAD.X R36, R7, 0x1, R2, P3 ;  /* 0x0000000107247824 */ /* 0x000fe400018e0602 */
[----:B------:R-:W2:Y:S04]  /*7b680*/  LDL.LU.64 R6, [R1+0x1c50] ;  /* 0x001c500001067983 */ /* 0x000ea80000300a00 */
[----:B------:R-:W3:Y:S04]  /*7b690*/  LDL.LU.64 R70, [R1+0x1c48] ;  /* 0x001c480001467983 */ /* 0x000ee80000300a00 */
[----:B------:R-:W3:Y:S04]  /*7b6a0*/  LDL.LU.64 R68, [R1+0x1c40] ;  /* 0x001c400001447983 */ /* 0x000ee80000300a00 */
[----:B------:R-:W3:Y:S01]  /*7b6b0*/  LDL.LU.64 R22, [R1+0x1c38] ;  /* 0x001c380001167983 */ /* 0x000ee20000300a00 */
[----:B----4-:R-:W-:-:S02]  /*7b6c0*/  IADD3 R39, P2, R42, R99, RZ ;  /* 0x000000632a277210 */ /* 0x010fc40007f5e0ff */
[----:B------:R-:W-:-:S03]  /*7b6d0*/  IADD3 R41, P3, R18, R99, RZ ;  /* 0x0000006312297210 */ /* 0x000fc60007f7e0ff */
[--C-:B------:R-:W-:Y:S02]  /*7b6e0*/  IMAD.X R38, R43, 0x1, R2.reuse, P2 ;  /* 0x000000012b267824 */ /* 0x100fe400010e0602 */
[----:B------:R-:W-:Y:S02]  /*7b6f0*/  IMAD.X R40, R19, 0x1, R2, P3 ;  /* 0x0000000113287824 */ /* 0x000fe400018e0602 */
[----:B------:R-:W4:Y:S01]  /*7b700*/  LDL.LU.64 R18, [R1+0x1c30] ;  /* 0x001c300001127983 */ /* 0x000f220000300a00 */
[-C--:B------:R-:W-:Y:S02]  /*7b710*/  IADD3 R43, P2, R46, R99.reuse, RZ ;  /* 0x000000632e2b7210 */ /* 0x080fe40007f5e0ff */
[----:B------:R-:W-:-:S03]  /*7b720*/  IADD3 R45, P3, R20, R99, RZ ;  /* 0x00000063142d7210 */ /* 0x000fc60007f7e0ff */
[--C-:B------:R-:W-:Y:S01]  /*7b730*/  IMAD.X R42, R47, 0x1, R2.reuse, P2 ;  /* 0x000000012f2a7824 */ /* 0x100fe200010e0602 */
[-C--:B------:R-:W-:Y:S01]  /*7b740*/  IADD3 R47, P2, R16, R99.reuse, RZ ;  /* 0x00000063102f7210 */ /* 0x080fe20007f5e0ff */
[--C-:B------:R-:W-:Y:S02]  /*7b750*/  IMAD.X R44, R21, 0x1, R2.reuse, P3 ;  /* 0x00000001152c7824 */ /* 0x100fe400018e0602 */
[----:B------:R-:W4:Y:S01]  /*7b760*/  LDL.LU.64 R20, [R1+0x1978] ;  /* 0x0019780001147983 */ /* 0x000f220000300a00 */
[-C--:B------:R-:W-:Y:S01]  /*7b770*/  IADD3 R49, P3, R52, R99.reuse, RZ ;  /* 0x0000006334317210 */ /* 0x080fe20007f7e0ff */
[--C-:B------:R-:W-:Y:S02]  /*7b780*/  IMAD.X R46, R17, 0x1, R2.reuse, P2 ;  /* 0x00000001112e7824 */ /* 0x100fe400010e0602 */
[----:B------:R-:W4:Y:S02]  /*7b790*/  LDL.LU.64 R16, [R1+0x1938] ;  /* 0x0019380001107983 */ /* 0x000f240000300a00 */
[----:B------:R-:W-:Y:S01]  /*7b7a0*/  IMAD.X R48, R53, 0x1, R2, P3 ;  /* 0x0000000135307824 */ /* 0x000fe200018e0602 */
[----:B------:R-:W-:-:S02]  /*7b7b0*/  IADD3 R53, P2, R10, R99, RZ ;  /* 0x000000630a357210 */ /* 0x000fc40007f5e0ff */
[----:B------:R-:W-:-:S03]  /*7b7c0*/  IADD3 R57, P3, R8, R99, RZ ;  /* 0x0000006308397210 */ /* 0x000fc60007f7e0ff */
[--C-:B------:R-:W-:Y:S02]  /*7b7d0*/  IMAD.X R52, R11, 0x1, R2.reuse, P2 ;  /* 0x000000010b347824 */ /* 0x100fe400010e0602 */
[----:B------:R-:W-:Y:S01]  /*7b7e0*/  IMAD.X R56, R9, 0x1, R2, P3 ;  /* 0x0000000109387824 */ /* 0x000fe200018e0602 */
[----:B------:R-:W4:Y:S04]  /*7b7f0*/  LDL.LU.64 R10, [R1+0x1c28] ;  /* 0x001c2800010a7983 */ /* 0x000f280000300a00 */
[----:B------:R-:W4:Y:S01]  /*7b800*/  LDL.LU.64 R8, [R1+0x1980] ;  /* 0x0019800001087983 */ /* 0x000f220000300a00 */
[-C--:B------:R-:W-:Y:S02]  /*7b810*/  IADD3 R61, P2, R76, R99.reuse, RZ ;  /* 0x000000634c3d7210 */ /* 0x080fe40007f5e0ff */
[----:B------:R-:W-:-:S03]  /*7b820*/  IADD3 R65, P3, R74, R99, RZ ;  /* 0x000000634a417210 */ /* 0x000fc60007f7e0ff */
[--C-:B------:R-:W-:Y:S01]  /*7b830*/  IMAD.X R60, R77, 0x1, R2.reuse, P2 ;  /* 0x000000014d3c7824 */ /* 0x100fe200010e0602 */
[----:B------:R-:W-:Y:S01]  /*7b840*/  IADD3 R237, P2, R72, R99, RZ ;  /* 0x0000006348ed7210 */ /* 0x000fe20007f5e0ff */
[----:B------:R-:W-:-:S04]  /*7b850*/  IMAD.X R64, R75, 0x1, R2, P3 ;  /* 0x000000014b407824 */ /* 0x000fc800018e0602 */
[----:B------:R-:W-:Y:S02]  /*7b860*/  IMAD.X R236, R73, 0x1, R2, P2 ;  /* 0x0000000149ec7824 */ /* 0x000fe400010e0602 */
[----:B------:R-:W4:Y:S01]  /*7b870*/  LDL.LU.64 R72, [R1+0x1940] ;  /* 0x0019400001487983 */ /* 0x000f220000300a00 */
[-C--:B--2---:R-:W-:Y:S02]  /*7b880*/  IADD3 R239, P3, R6, R99.reuse, RZ ;  /* 0x0000006306ef7210 */ /* 0x084fe40007f7e0ff */
[----:B---3--:R-:W-:-:S03]  /*7b890*/  IADD3 R13, P2, R70, R99, RZ ;  /* 0x00000063460d7210 */ /* 0x008fc60007f5e0ff */
[--C-:B------:R-:W-:Y:S02]  /*7b8a0*/  IMAD.X R238, R7, 0x1, R2.reuse, P3 ;  /* 0x0000000107ee7824 */ /* 0x100fe400018e0602 */
[----:B------:R-:W2:Y:S01]  /*7b8b0*/  LDL.LU.64 R6, [R1+0x1c20] ;  /* 0x001c200001067983 */ /* 0x000ea20000300a00 */
[-C--:B------:R-:W-:Y:S01]  /*7b8c0*/  IADD3 R5, P3, R68, R99.reuse, RZ ;  /* 0x0000006344057210 */ /* 0x080fe20007f7e0ff */
[--C-:B------:R-:W-:Y:S02]  /*7b8d0*/  IMAD.X R252, R71, 0x1, R2.reuse, P2 ;  /* 0x0000000147fc7824 */ /* 0x100fe400010e0602 */
[----:B------:R1:W-:Y:S04]  /*7b8e0*/  STL [R1+0x850], R13 ;  /* 0x0008500d01007387 */ /* 0x0003e80000100800 */
[----:B------:R3:W-:Y:S01]  /*7b8f0*/  STL [R1+0x858], R5 ;  /* 0x0008580501007387 */ /* 0x0007e20000100800 */
[----:B-1----:R-:W-:Y:S01]  /*7b900*/  IMAD.X R13, R69, 0x1, R2, P3 ;  /* 0x00000001450d7824 */ /* 0x002fe200018e0602 */
[----:B---3--:R-:W-:-:S04]  /*7b910*/  IADD3 R5, P2, R22, R99, RZ ;  /* 0x0000006316057210 */ /* 0x008fc80007f5e0ff */
[----:B------:R1:W-:Y:S04]  /*7b920*/  STL [R1+0x854], R13 ;  /* 0x0008540d01007387 */ /* 0x0003e80000100800 */
[----:B------:R3:W-:Y:S01]  /*7b930*/  STL [R1+0xba4], R5 ;  /* 0x000ba40501007387 */ /* 0x0007e20000100800 */
[----:B-1----:R-:W-:Y:S01]  /*7b940*/  IMAD.X R13, R23, 0x1, R2, P2 ;  /* 0x00000001170d7824 */ /* 0x002fe200010e0602 */
[----:B----4-:R-:W-:-:S05]  /*7b950*/  IADD3 R68, P3, R18, R99, RZ ;  /* 0x0000006312447210 */ /* 0x010fca0007f7e0ff */
[----:B------:R-:W-:Y:S01]  /*7b960*/  STL [R1+0xbac], R68 ;  /* 0x000bac4401007387 */ /* 0x000fe20000100800 */
[----:B---3--:R-:W-:-:S03]  /*7b970*/  IMAD.X R5, R19, 0x1, R2, P3 ;  /* 0x0000000113057824 */ /* 0x008fc600018e0602 */
[----:B------:R-:W3:Y:S04]  /*7b980*/  LDL.LU.64 R70, [R1+0x1988] ;  /* 0x0019880001467983 */ /* 0x000ee80000300a00 */
[----:B------:R-:W-:Y:S04]  /*7b990*/  STL [R1+0xba0], R13 ;  /* 0x000ba00d01007387 */ /* 0x000fe80000100800 */
[----:B------:R-:W2:Y:S01]  /*7b9a0*/  LDL.LU.64 R18, [R1+0x1948] ;  /* 0x0019480001127983 */ /* 0x000ea20000300a00 */
[-C--:B------:R-:W-:Y:S02]  /*7b9b0*/  IADD3 R92, P2, R20, R99.reuse, RZ ;  /* 0x00000063145c7210 */ /* 0x080fe40007f5e0ff */
[----:B------:R-:W-:Y:S01]  /*7b9c0*/  IADD3 R95, P3, R16, R99, RZ ;  /* 0x00000063105f7210 */ /* 0x000fe20007f7e0ff */
[----:B------:R1:W-:Y:S02]  /*7b9d0*/  STL [R1+0xba8], R5 ;  /* 0x000ba80501007387 */ /* 0x0003e40000100800 */
[----:B------:R-:W-:-:S02]  /*7b9e0*/  IMAD.X R93, R21, 0x1, R2, P2 ;  /* 0x00000001155d7824 */ /* 0x000fc400010e0602 */
[----:B------:R-:W-:Y:S01]  /*7b9f0*/  STL [R1+0x2838], R92 ;  /* 0x0028385c01007387 */ /* 0x000fe20000100800 */
[----:B------:R-:W-:-:S03]  /*7ba00*/  IMAD.X R94, R17, 0x1, R2, P3 ;  /* 0x00000001115e7824 */ /* 0x000fc600018e0602 */
[----:B------:R-:W-:Y:S01]  /*7ba10*/  STL [R1+0x283c], R95 ;  /* 0x00283c5f01007387 */ /* 0x000fe20000100800 */
[----:B-1----:R-:W-:-:S03]  /*7ba20*/  IADD3 R5, P2, R10, R99, RZ ;  /* 0x000000630a057210 */ /* 0x002fc60007f5e0ff */
[----:B------:R-:W2:Y:S01]  /*7ba30*/  LDL.LU.64 R22, [R1+0x1c18] ;  /* 0x001c180001167983 */ /* 0x000ea20000300a00 */
[----:B------:R-:W-:-:S03]  /*7ba40*/  IADD3 R126, P3, R8, R99, RZ ;  /* 0x00000063087e7210 */ /* 0x000fc60007f7e0ff */
[----:B------:R-:W2:Y:S04]  /*7ba50*/  LDL.LU.64 R20, [R1+0x1990] ;  /* 0x0019900001147983 */ /* 0x000ea80000300a00 */
[----:B------:R-:W-:Y:S04]  /*7ba60*/  STL [R1+0x2840], R93 ;  /* 0x0028405d01007387 */ /* 0x000fe80000100800 */
[----:B------:R-:W-:Y:S04]  /*7ba70*/  STL [R1+0x2844], R94 ;  /* 0x0028445e01007387 */ /* 0x000fe80000100800 */
[----:B------:R-:W-:Y:S04]  /*7ba80*/  STL [R1+0x2848], R126 ;  /* 0x0028487e01007387 */ /* 0x000fe80000100800 */
[----:B------:R1:W-:Y:S01]  /*7ba90*/  STL [R1+0xbb4], R5 ;  /* 0x000bb40501007387 */ /* 0x0003e20000100800 */
[----:B------:R-:W-:-:S03]  /*7baa0*/  IADD3.X R125, R9, R2, RZ, P3, !PT ;  /* 0x00000002097d7210 */ /* 0x000fc60001ffe4ff */
[----:B------:R-:W2:Y:S01]  /*7bab0*/  LDL.LU.64 R16, [R1+0x1950] ;  /* 0x0019500001107983 */ /* 0x000ea20000300a00 */
[----:B-1----:R-:W-:-:S05]  /*7bac0*/  IMAD.X R5, R11, 0x1, R2, P2 ;  /* 0x000000010b057824 */ /* 0x002fca00010e0602 */
[----:B------:R2:W-:Y:S04]  /*7bad0*/  STL [R1+0xbb0], R5 ;  /* 0x000bb00501007387 */ /* 0x0005e80000100800 */
[----:B------:R-:W2:Y:S01]  /*7bae0*/  LDL.LU.64 R8, [R1+0x1c10] ;  /* 0x001c100001087983 */ /* 0x000ea20000300a00 */
[----:B------:R-:W-:-:S03]  /*7baf0*/  IADD3 R89, P2, R72, R99, RZ ;  /* 0x0000006348597210 */ /* 0x000fc60007f5e0ff */
[----:B------:R-:W-:Y:S02]  /*7bb00*/  STL [R1+0x284c], R125 ;  /* 0x00284c7d01007387 */ /* 0x000fe40000100800 */
[----:B------:R-:W-:Y:S02]  /*7bb10*/  IMAD.X R88, R73, 0x1, R2, P2 ;  /* 0x0000000149587824 */ /* 0x000fe400010e0602 */
[----:B------:R-:W-:Y:S04]  /*7bb20*/  STL [R1+0x2850], R89 ;  /* 0x0028505901007387 */ /* 0x000fe80000100800 */
[----:B------:R-:W2:Y:S04]  /*7bb30*/  LDL.LU.64 R68, [R1+0x1a48] ;  /* 0x001a480001447983 */ /* 0x000ea80000300a00 */
[----:B------:R-:W2:Y:S02]  /*7bb40*/  LDL.LU.64 R10, [R1+0x1958] ;  /* 0x00195800010a7983 */ /* 0x000ea40000300a00 */
[----:B--2---:R-:W-:-:S05]  /*7bb50*/  IADD3 R5, P3, R6, R99, RZ ;  /* 0x0000006306057210 */ /* 0x004fca0007f7e0ff */
[----:B------:R1:W-:Y:S04]  /*7bb60*/  STL [R1+0xbbc], R5 ;  /* 0x000bbc0501007387 */ /* 0x0003e80000100800 */
[----:B------:R2:W-:Y:S04]  /*7bb70*/  STL [R1+0x2854], R88 ;  /* 0x0028545801007387 */ /* 0x0005e80000100800 */
[----:B------:R-:W4:Y:S01]  /*7bb80*/  LDL.LU.64 R76, [R1+0x1c08] ;  /* 0x001c0800014c7983 */ /* 0x000f220000300a00 */
[----:B-1----:R-:W-:-:S03]  /*7bb90*/  IMAD.X R5, R7, 0x1, R2, P3 ;  /* 0x0000000107057824 */ /* 0x002fc600018e0602 */
[----:B------:R-:W4:Y:S04]  /*7bba0*/  LDL.LU.64 R6, [R1+0x1a60] ;  /* 0x001a600001067983 */ /* 0x000f280000300a00 */
[----:B------:R-:W-:Y:S01]  /*7bbb0*/  STL [R1+0xbb8], R5 ;  /* 0x000bb80501007387 */ /* 0x000fe20000100800 */
[-C--:B---3--:R-:W-:Y:S02]  /*7bbc0*/  IADD3 R120, P2, R70, R99.reuse, RZ ;  /* 0x0000006346787210 */ /* 0x088fe40007f5e0ff */
[----:B--2---:R-:W-:-:S03]  /*7bbd0*/  IADD3 R91, P3, R18, R99, RZ ;  /* 0x00000063125b7210 */ /* 0x004fc60007f7e0ff */
[----:B------:R1:W-:Y:S02]  /*7bbe0*/  STL [R1+0x2858], R120 ;  /* 0x0028587801007387 */ /* 0x0003e40000100800 */
[--C-:B------:R-:W-:Y:S02]  /*7bbf0*/  IMAD.X R90, R19, 0x1, R2.reuse, P3 ;  /* 0x00000001135a7824 */ /* 0x100fe400018e0602 */
[----:B------:R-:W2:Y:S04]  /*7bc00*/  LDL.LU.64 R74, [R1+0x1960] ;  /* 0x00196000014a7983 */ /* 0x000ea80000300a00 */
[----:B------:R-:W3:Y:S01]  /*7bc10*/  LDL.LU.64 R18, [R1+0x1c00] ;  /* 0x001c000001127983 */ /* 0x000ee20000300a00 */
[----:B------:R-:W-:-:S03]  /*7bc20*/  IMAD.X R127, R71, 0x1, R2, P2 ;  /* 0x00000001477f7824 */ /* 0x000fc600010e0602 */
[----:B------:R-:W-:Y:S04]  /*7bc30*/  STL.64 [R1+0x2860], R90 ;  /* 0x0028605a01007387 */ /* 0x000fe80000100a00 */
[----:B------:R-:W3:Y:S01]  /*7bc40*/  LDL.LU.64 R72, [R1+0x1a68] ;  /* 0x001a680001487983 */ /* 0x000ee20000300a00 */
[----:B------:R-:W-:-:S03]  /*7bc50*/  IADD3 R88, P2, R22, R99, RZ ;  /* 0x0000006316587210 */ /* 0x000fc60007f5e0ff */
[----:B------:R-:W3:Y:S01]  /*7bc60*/  LDL.LU.64 R70, [R1+0x1968] ;  /* 0x0019680001467983 */ /* 0x000ee20000300a00 */
[-C--:B------:R-:W-:Y:S01]  /*7bc70*/  IADD3 R122, P3, R20, R99.reuse, RZ ;  /* 0x00000063147a7210 */ /* 0x080fe20007f7e0ff */
[--C-:B-1----:R-:W-:Y:S02]  /*7bc80*/  IMAD.X R120, R23, 0x1, R2.reuse, P2 ;  /* 0x0000000117787824 */ /* 0x102fe400010e0602 */
[----:B------:R-:W3:Y:S02]  /*7bc90*/  LDL.LU.64 R22, [R1+0x1bf8] ;  /* 0x001bf80001167983 */ /* 0x000ee40000300a00 */
[----:B------:R-:W-:Y:S02]  /*7bca0*/  IMAD.X R121, R21, 0x1, R2, P3 ;  /* 0x0000000115797824 */ /* 0x000fe400018e0602 */
[----:B------:R-:W3:Y:S04]  /*7bcb0*/  LDL.LU.64 R20, [R1+0x1a70] ;  /* 0x001a700001147983 */ /* 0x000ee80000300a00 */
[----:B------:R1:W-:Y:S01]  /*7bcc0*/  STL.64 [R1+0x2868], R120 ;  /* 0x0028687801007387 */ /* 0x0003e20000100a00 */
[----:B------:R-:W-:-:S05]  /*7bcd0*/  IADD3 R85, P2, R16, R99, RZ ;  /* 0x0000006310557210 */ /* 0x000fca0007f5e0ff */
[----:B------:R-:W-:Y:S02]  /*7bce0*/  IMAD.X R84, R17, 0x1, R2, P2 ;  /* 0x0000000111547824 */ /* 0x000fe400010e0602 */
[----:B------:R-:W3:Y:S01]  /*7bcf0*/  LDL.LU.64 R16, [R1+0x1970] ;  /* 0x0019700001107983 */ /* 0x000ee20000300a00 */
[----:B------:R-:W-:-:S05]  /*7bd00*/  IADD3 R125, P3, R8, R99, RZ ;  /* 0x00000063087d7210 */ /* 0x000fca0007f7e0ff */
[----:B------:R-:W-:Y:S02]  /*7bd10*/  IMAD.X R89, R9, 0x1, R2, P3 ;  /* 0x0000000109597824 */ /* 0x000fe400018e0602 */
[----:B------:R-:W3:Y:S01]  /*7bd20*/  LDL.LU.64 R8, [R1+0x1bf0] ;  /* 0x001bf00001087983 */ /* 0x000ee20000300a00 */
[-C--:B------:R-:W-:Y:S02]  /*7bd30*/  IADD3 R116, P2, R68, R99.reuse, RZ ;  /* 0x0000006344747210 */ /* 0x080fe40007f5e0ff */
[----:B------:R-:W-:-:S03]  /*7bd40*/  IADD3 R87, P3, R10, R99, RZ ;  /* 0x000000630a577210 */ /* 0x000fc60007f7e0ff */
[--C-:B------:R-:W-:Y:S02]  /*7bd50*/  IMAD.X R123, R69, 0x1, R2.reuse, P2 ;  /* 0x00000001457b7824 */ /* 0x100fe400010e0602 */
[----:B------:R-:W3:Y:S01]  /*7bd60*/  LDL.LU.64 R68, [R1+0x1a78] ;  /* 0x001a780001447983 */ /* 0x000ee20000300a00 */
[----:B------:R-:W-:-:S03]  /*7bd70*/  IMAD.X R86, R11, 0x1, R2, P3 ;  /* 0x000000010b567824 */ /* 0x000fc600018e0602 */
[----:B------:R-:W3:Y:S04]  /*7bd80*/  LDL.LU.64 R10, [R1+0x1be8] ;  /* 0x001be800010a7983 */ /* 0x000ee80000300a00 */
[----:B------:R-:W3:Y:S01]  /*7bd90*/  LDL.LU.64 R78, [R1+0x1be0] ;  /* 0x001be000014e7983 */ /* 0x000ee20000300a00 */
[-C--:B----4-:R-:W-:Y:S02]  /*7bda0*/  IADD3 R94, P2, R76, R99.reuse, RZ ;  /* 0x000000634c5e7210 */ /* 0x090fe40007f5e0ff */
[----:B------:R-:W-:-:S03]  /*7bdb0*/  IADD3 R118, P3, R6, R99, RZ ;  /* 0x0000006306767210 */ /* 0x000fc60007f7e0ff */
[--C-:B------:R-:W-:Y:S02]  /*7bdc0*/  IMAD.X R126, R77, 0x1, R2.reuse, P2 ;  /* 0x000000014d7e7824 */ /* 0x100fe400010e0602 */
[----:B------:R-:W-:Y:S02]  /*7bdd0*/  IMAD.X R117, R7, 0x1, R2, P3 ;  /* 0x0000000107757824 */ /* 0x000fe400018e0602 */
[----:B------:R-:W4:Y:S01]  /*7bde0*/  LDL.LU.64 R6, [R1+0x1bd8] ;  /* 0x001bd80001067983 */ /* 0x000f220000300a00 */
[-C--:B--2---:R-:W-:Y:S02]  /*7bdf0*/  IADD3 R81, P2, R74, R99.reuse, RZ ;  /* 0x000000634a517210 */ /* 0x084fe40007f5e0ff */
[----:B---3--:R-:W-:-:S03]  /*7be00*/  IADD3 R95, P3, R18, R99, RZ ;  /* 0x00000063125f7210 */ /* 0x008fc60007f7e0ff */
[--C-:B------:R-:W-:Y:S02]  /*7be10*/  IMAD.X R80, R75, 0x1, R2.reuse, P2 ;  /* 0x000000014b507824 */ /* 0x100fe400010e0602 */
[----:B------:R-:W2:Y:S01]  /*7be20*/  LDL.LU.64 R74, [R1+0x1bd0] ;  /* 0x001bd000014a7983 */ /* 0x000ea20000300a00 */
[----:B------:R-:W-:-:S03]  /*7be30*/  IMAD.X R93, R19, 0x1, R2, P3 ;  /* 0x00000001135d7824 */ /* 0x000fc600018e0602 */
[----:B------:R-:W3:Y:S01]  /*7be40*/  LDL.LU.64 R18, [R1+0x1bc8] ;  /* 0x001bc80001127983 */ /* 0x000ee20000300a00 */
[-C--:B------:R-:W-:Y:S02]  /*7be50*/  IADD3 R112, P2, R72, R99.reuse, RZ ;  /* 0x0000006348707210 */ /* 0x080fe40007f5e0ff */
[----:B------:R-:W-:-:S03]  /*7be60*/  IADD3 R83, P3, R70, R99, RZ ;  /* 0x0000006346537210 */ /* 0x000fc60007f7e0ff */
[--C-:B------:R-:W-:Y:S02]  /*7be70*/  IMAD.X R119, R73, 0x1, R2.reuse, P2 ;  /* 0x0000000149777824 */ /* 0x100fe400010e0602 */
[----:B------:R-:W3:Y:S01]  /*7be80*/  LDL.LU.64 R72, [R1+0x1bc0] ;  /* 0x001bc00001487983 */ /* 0x000ee20000300a00 */
[--C-:B------:R-:W-:Y:S01]  /*7be90*/  IMAD.X R82, R71, 0x1, R2.reuse, P3 ;  /* 0x0000000147527824 */ /* 0x100fe200018e0602 */
[-C--:B------:R-:W-:Y:S02]  /*7bea0*/  IADD3 R240, P2, R22, R99.reuse, RZ ;  /* 0x0000006316f07210 */ /* 0x080fe40007f5e0ff */
[----:B------:R-:W3:Y:S01]  /*7beb0*/  LDL.LU.64 R70, [R1+0x1bb8] ;  /* 0x001bb80001467983 */ /* 0x000ee20000300a00 */
[----:B------:R-:W-:Y:S02]  /*7bec0*/  IADD3 R114, P3, R20, R99, RZ ;  /* 0x0000006314727210 */ /* 0x000fe40007f7e0ff */
[--C-:B------:R-:W-:Y:S02]  /*7bed0*/  IMAD.X R92, R23, 0x1, R2.reuse, P2 ;  /* 0x00000001175c7824 */ /* 0x100fe400010e0602 */
[----:B------:R-:W3:Y:S01]  /*7bee0*/  LDL.LU.64 R22, [R1+0x1bb0] ;  /* 0x001bb00001167983 */ /* 0x000ee20000300a00 */
[----:B------:R-:W-:-:S03]  /*7bef0*/  IMAD.X R113, R21, 0x1, R2, P3 ;  /* 0x0000000115717824 */ /* 0x000fc600018e0602 */
[----:B------:R-:W3:Y:S01]  /*7bf00*/  LDL.LU.64 R20, [R1+0x1ba8] ;  /* 0x001ba80001147983 */ /* 0x000ee20000300a00 */
        /* <DEDUP_REMOVED lines=10> */
[-C--:B------:R-:W-:Y:S01]  /*7bfb0*/  IADD3 R170, P2, R78, R99.reuse, RZ ;  /* 0x000000634eaa7210 */ /* 0x080fe20007f5e0ff */
[--C-:B------:R-:W-:Y:S02]  /*7bfc0*/  IMAD.X R243, R11, 0x1, R2.reuse, P3 ;  /* 0x000000010bf37824 */ /* 0x100fe400018e0602 */
[----:B------:R-:W3:Y:S02]  /*7bfd0*/  LDL.LU.64 R10, [R1+0x1b88] ;  /* 0x001b8800010a7983 */ /* 0x000ee40000300a00 */
[----:B------:R-:W-:Y:S02]  /*7bfe0*/  IMAD.X R169, R79, 0x1, R2, P2 ;  /* 0x000000014fa97824 */ /* 0x000fe400010e0602 */
[----:B------:R-:W3:Y:S01]  /*7bff0*/  LDL.LU.64 R78, [R1+0x1b80] ;  /* 0x001b8000014e7983 */ /* 0x000ee20000300a00 */
[----:B----4-:R-:W-:-:S05]  /*7c000*/  IADD3 R164, P3, R6, R99, RZ ;  /* 0x0000006306a47210 */ /* 0x010fca0007f7e0ff */
        /* <DEDUP_REMOVED lines=10> */
[----:B------:R-:W-:Y:S02]  /*7c0b0*/  IMAD.X R201, R73, 0x1, R2, P2 ;  /* 0x0000000149c97824 */ /* 0x000fe400010e0602 */
[----:B------:R-:W3:Y:S01]  /*7c0c0*/  LDL.LU.64 R72, [R1+0x1b60] ;  /* 0x001b600001487983 */ /* 0x000ee20000300a00 */
[----:B------:R-:W-:Y:S02]  /*7c0d0*/  IADD3.X R203, R71, R2, RZ, P3, !PT ;  /* 0x0000000247cb7210 */ /* 0x000fe40001ffe4ff */
[-C--:B------:R-:W-:Y:S01]  /*7c0e0*/  IADD3 R198, P2, R22, R99.reuse, RZ ;  /* 0x0000006316c67210 */ /* 0x080fe20007f5e0ff */
[----:B------:R-:W3:Y:S01]  /*7c0f0*/  LDL.LU.64 R70, [R1+0x1b58] ;  /* 0x001b580001467983 */ /* 0x000ee20000300a00 */
[----:B------:R-:W-:-:S03]  /*7c100*/  IADD3 R192, P3, R20, R99, RZ ;  /* 0x0000006314c07210 */ /* 0x000fc60007f7e0ff */
        /* <DEDUP_REMOVED lines=67> */
[----:B------:R-:W-:Y:S01]  /*7c540*/  IMAD.X R163, R71, 0x1, R2, P3 ;  /* 0x0000000147a37824 */ /* 0x000fe200018e0602 */
[-C--:B------:R-:W-:Y:S02]  /*7c550*/  IADD3 R158, P2, R22, R99.reuse, RZ ;  /* 0x00000063169e7210 */ /* 0x080fe40007f5e0ff */
        /* <DEDUP_REMOVED lines=8> */
[----:B------:R-:W-:-:S04]  /*7c5e0*/  IADD3 R148, P3, R8, R99, RZ ;  /* 0x0000006308947210 */ /* 0x000fc80007f7e0ff */
[----:B------:R-:W-:Y:S02]  /*7c5f0*/  IADD3.X R155, R9, R2, RZ, P3, !PT ;  /* 0x00000002099b7210 */ /* 0x000fe40001ffe4ff */
[----:B------:R-:W3:Y:S04]  /*7c600*/  LDL.LU.64 R8, [R1+0x1a88] ;  /* 0x001a880001087983 */ /* 0x000ee80000300a00 */
[----:B------:R-:W3:Y:S01]  /*7c610*/  LDL.LU.64 R72, [R1+0x1a80] ;  /* 0x001a800001487983 */ /* 0x000ee20000300a00 */
[----:B------:R-:W-:-:S03]  /*7c620*/  IADD3 R150, P2, R68, R99, RZ ;  /* 0x0000006344967210 */ /* 0x000fc60007f5e0ff */
[----:B------:R-:W3:Y:S01]  /*7c630*/  LDL.LU.64 R70, [R1+0x1a38] ;  /* 0x001a380001467983 */ /* 0x000ee20000300a00 */
[-C--:B------:R-:W-:Y:S01]  /*7c640*/  IADD3 R144, P3, R10, R99.reuse, RZ ;  /* 0x000000630a907210 */ /* 0x080fe20007f7e0ff */
[--C-:B------:R-:W-:Y:S02]  /*7c650*/  IMAD.X R149, R69, 0x1, R2.reuse, P2 ;  /* 0x0000000145957824 */ /* 0x100fe400010e0602 */
[----:B------:R-:W3:Y:S02]  /*7c660*/  LDL.LU.64 R68, [R1+0x1a30] ;  /* 0x001a300001447983 */ /* 0x000ee40000300a00 */
[----:B------:R-:W-:Y:S02]  /*7c670*/  IMAD.X R151, R11, 0x1, R2, P3 ;  /* 0x000000010b977824 */ /* 0x000fe400018e0602 */
[----:B------:R-:W3:Y:S01]  /*7c680*/  LDL.LU.64 R10, [R1+0x1a28] ;  /* 0x001a2800010a7983 */ /* 0x000ee20000300a00 */
[----:B------:R-:W-:-:S05]  /*7c690*/  IADD3 R146, P2, R78, R99, RZ ;  /* 0x000000634e927210 */ /* 0x000fca0007f5e0ff */
[----:B------:R-:W-:Y:S01]  /*7c6a0*/  IMAD.X R145, R79, 0x1, R2, P2 ;  /* 0x000000014f917824 */ /* 0x000fe200010e0602 */
[----:B----4-:R-:W-:-:S05]  /*7c6b0*/  IADD3 R140, P3, R6, R99, RZ ;  /* 0x00000063068c7210 */ /* 0x010fca0007f7e0ff */
[----:B------:R-:W-:Y:S02]  /*7c6c0*/  IMAD.X R147, R7, 0x1, R2, P3 ;  /* 0x0000000107937824 */ /* 0x000fe400018e0602 */
[----:B------:R-:W4:Y:S04]  /*7c6d0*/  LDL.LU.64 R6, [R1+0x1a20] ;  /* 0x001a200001067983 */ /* 0x000f280000300a00 */
[----:B------:R-:W4:Y:S04]  /*7c6e0*/  LDL.LU.64 R204, [R1+0x1a18] ;  /* 0x001a180001cc7983 */ /* 0x000f280000300a00 */
[----:B------:R-:W4:Y:S04]  /*7c6f0*/  LDL.LU.64 R208, [R1+0x1a10] ;  /* 0x001a100001d07983 */ /* 0x000f280000300a00 */
[----:B-1----:R-:W4:Y:S04]  /*7c700*/  LDL.LU.64 R120, [R1+0x1a08] ;  /* 0x001a080001787983 */ /* 0x002f280000300a00 */
[----:B------:R-:W4:Y:S01]  /*7c710*/  LDL.LU.64 R90, [R1+0x1a00] ;  /* 0x001a0000015a7983 */ /* 0x000f220000300a00 */
[----:B--2---:R-:W-:-:S02]  /*7c720*/  IADD3 R142, P2, R74, R99, RZ ;  /* 0x000000634a8e7210 */ /* 0x004fc40007f5e0ff */
[----:B---3--:R-:W-:-:S03]  /*7c730*/  IADD3 R136, P3, R18, R99, RZ ;  /* 0x0000006312887210 */ /* 0x008fc60007f7e0ff */
[--C-:B------:R-:W-:Y:S02]  /*7c740*/  IMAD.X R141, R75, 0x1, R2.reuse, P2 ;  /* 0x000000014b8d7824 */ /* 0x100fe400010e0602 */
[----:B------:R-:W-:Y:S02]  /*7c750*/  IMAD.X R143, R19, 0x1, R2, P3 ;  /* 0x00000001138f7824 */ /* 0x000fe400018e0602 */
[----:B------:R-:W2:Y:S01]  /*7c760*/  LDL.LU.64 R18, [R1+0x19f8] ;  /* 0x0019f80001127983 */ /* 0x000ea20000300a00 */
        /* <DEDUP_REMOVED lines=14> */
[--C-:B------:R-:W-:Y:S01]  /*7c850*/  IMAD.X R97, R73, 0x1, R2.reuse, P3 ;  /* 0x0000000149617824 */ /* 0x100fe200018e0602 */
[-C--:B------:R-:W-:Y:S01]  /*7c860*/  IADD3 R75, P3, R10, R99.reuse, RZ ;  /* 0x000000630a4b7210 */ /* 0x080fe20007f7e0ff */
[----:B------:R-:W-:Y:S01]  /*7c870*/  IMAD.X R78, R71, 0x1, R2, P2 ;  /* 0x00000001474e7824 */ /* 0x000fe200010e0602 */
[----:B------:R-:W-:-:S03]  /*7c880*/  IADD3 R73, P2, R68, R99, RZ ;  /* 0x0000006344497210 */ /* 0x000fc60007f5e0ff */
[--C-:B------:R-:W-:Y:S02]  /*7c890*/  IMAD.X R74, R11, 0x1, R2.reuse, P3 ;  /* 0x000000010b4a7824 */ /* 0x100fe400018e0602 */
[----:B------:R-:W-:Y:S01]  /*7c8a0*/  IMAD.X R72, R69, 0x1, R2, P2 ;  /* 0x0000000145487824 */ /* 0x000fe200010e0602 */
[----:B------:R-:W3:Y:S01]  /*7c8b0*/  LDL.LU.64 R10, [R1+0x19d0] ;  /* 0x0019d000010a7983 */ /* 0x000ee20000300a00 */
[-C--:B----4-:R-:W-:Y:S02]  /*7c8c0*/  IADD3 R69, P2, R6, R99.reuse, RZ ;  /* 0x0000006306457210 */ /* 0x090fe40007f5e0ff */
[----:B------:R-:W-:-:S03]  /*7c8d0*/  IADD3 R71, P3, R204, R99, RZ ;  /* 0x00000063cc477210 */ /* 0x000fc60007f7e0ff */
[--C-:B------:R-:W-:Y:S02]  /*7c8e0*/  IMAD.X R68, R7, 0x1, R2.reuse, P2 ;  /* 0x0000000107447824 */ /* 0x100fe400010e0602 */
[----:B------:R-:W4:Y:S01]  /*7c8f0*/  LDL.LU.64 R6, [R1+0x19c8] ;  /* 0x0019c80001067983 */ /* 0x000f220000300a00 */
[----:B------:R-:W-:Y:S01]  /*7c900*/  IMAD.X R70, R205, 0x1, R2, P3 ;  /* 0x00000001cd467824 */ /* 0x000fe200018e0602 */
[----:B------:R-:W-:-:S05]  /*7c910*/  IADD3 R205, P2, R208, R99, RZ ;  /* 0x00000063d0cd7210 */ /* 0x000fca0007f5e0ff */
[----:B------:R-:W-:Y:S01]  /*7c920*/  IMAD.X R204, R209, 0x1, R2, P2 ;  /* 0x00000001d1cc7824 */ /* 0x000fe200010e0602 */
[-C--:B------:R-:W-:Y:S02]  /*7c930*/  IADD3 R209, P2, R90, R99.reuse, RZ ;  /* 0x000000635ad17210 */ /* 0x080fe40007f5e0ff */
[----:B------:R-:W-:-:S03]  /*7c940*/  IADD3 R207, P3, R120, R99, RZ ;  /* 0x0000006378cf7210 */ /* 0x000fc60007f7e0ff */
[--C-:B------:R-:W-:Y:S02]  /*7c950*/  IMAD.X R208, R91, 0x1, R2.reuse, P2 ;  /* 0x000000015bd07824 */ /* 0x100fe400010e0602 */
[----:B------:R-:W-:Y:S01]  /*7c960*/  IMAD.X R206, R121, 0x1, R2, P3 ;  /* 0x0000000179ce7824 */ /* 0x000fe200018e0602 */
[----:B------:R-:W4:Y:S01]  /*7c970*/  LDL.LU.64 R90, [R1+0x19c0] ;  /* 0x0019c000015a7983 */ /* 0x000f220000300a00 */
[----:B--2---:R-:W-:-:S05]  /*7c980*/  IADD3 R211, P3, R18, R99, RZ ;  /* 0x0000006312d37210 */ /* 0x004fca0007f7e0ff */
[----:B------:R-:W-:Y:S02]  /*7c990*/  IMAD.X R210, R19, 0x1, R2, P3 ;  /* 0x0000000113d27824 */ /* 0x000fe400018e0602 */
[----:B------:R-:W2:Y:S01]  /*7c9a0*/  LDL.LU.64 R18, [R1+0x19b8] ;  /* 0x0019b80001127983 */ /* 0x000ea20000300a00 */
[----:B---3--:R-:W-:-:S05]  /*7c9b0*/  IADD3 R213, P2, R22, R99, RZ ;  /* 0x0000006316d57210 */ /* 0x008fca0007f5e0ff */
[----:B------:R-:W-:Y:S01]  /*7c9c0*/  IMAD.X R212, R23, 0x1, R2, P2 ;  /* 0x0000000117d47824 */ /* 0x000fe200010e0602 */
[----:B------:R-:W-:-:S05]  /*7c9d0*/  IADD3 R215, P3, R20, R99, RZ ;  /* 0x0000006314d77210 */ /* 0x000fca0007f7e0ff */
[----:B------:R-:W-:Y:S01]  /*7c9e0*/  IMAD.X R214, R21, 0x1, R2, P3 ;  /* 0x0000000115d67824 */ /* 0x000fe200018e0602 */
[----:B------:R-:W-:-:S05]  /*7c9f0*/  IADD3 R217, P2, R8, R99, RZ ;  /* 0x0000006308d97210 */ /* 0x000fca0007f5e0ff */
[----:B------:R-:W-:Y:S02]  /*7ca00*/  IMAD.X R216, R9, 0x1, R2, P2 ;  /* 0x0000000109d87824 */ /* 0x000fe400010e0602 */
[----:B------:R-:W3:Y:S01]  /*7ca10*/  LDL.LU.64 R8, [R1+0x19b0] ;  /* 0x0019b00001087983 */ /* 0x000ee20000300a00 */
[----:B------:R-:W-:-:S05]  /*7ca20*/  IADD3 R219, P3, R16, R99, RZ ;  /* 0x0000006310db7210 */ /* 0x000fca0007f7e0ff */
[----:B------:R-:W-:Y:S02]  /*7ca30*/  IMAD.X R218, R17, 0x1, R2, P3 ;  /* 0x0000000111da7824 */ /* 0x000fe400018e0602 */
[----:B------:R-:W3:Y:S04]  /*7ca40*/  LDL.LU.64 R16, [R1+0x19a8] ;  /* 0x0019a80001107983 */ /* 0x000ee80000300a00 */
[----:B------:R-:W3:Y:S04]  /*7ca50*/  LDL.LU R20, [R1+0x1400] ;  /* 0x0014000001147983 */ /* 0x000ee80000300800 */
[----:B------:R-:W3:Y:S01]  /*7ca60*/  LDL.LU R21, [R1+0x1404] ;  /* 0x0014040001157983 */ /* 0x000ee20000300800 */
[----:B------:R-:W-:-:S03]  /*7ca70*/  IADD3 R221, P2, R10, R99, RZ ;  /* 0x000000630add7210 */ /* 0x000fc60007f5e0ff */
[----:B------:R-:W3:Y:S04]  /*7ca80*/  LDL.LU R22, [R1+0x1408] ;  /* 0x0014080001167983 */ /* 0x000ee80000300800 */
[----:B------:R-:W3:Y:S01]  /*7ca90*/  LDL.LU R23, [R1+0x140c] ;  /* 0x00140c0001177983 */ /* 0x000ee20000300800 */
[----:B------:R-:W-:-:S03]  /*7caa0*/  IMAD.X R220, R11, 0x1, R2, P2 ;  /* 0x000000010bdc7824 */ /* 0x000fc600010e0602 */
[----:B------:R-:W3:Y:S04]  /*7cab0*/  LDL.LU.64 R10, [R1+0x19a0] ;  /* 0x0019a000010a7983 */ /* 0x000ee80000300a00 */
[----:B------:R-:W3:Y:S01]  /*7cac0*/  LDL.LU.64 R120, [R1+0x1998] ;  /* 0x0019980001787983 */ /* 0x000ee20000300a00 */
[----:B----4-:R-:W-:-:S03]  /*7cad0*/  IADD3 R223, P3, R6, R99, RZ ;  /* 0x0000006306df7210 */ /* 0x010fc60007f7e0ff */
[----:B------:R-:W4:Y:S02]  /*7cae0*/  LDL.LU R6, [R1+0x1e80] ;  /* 0x001e800001067983 */ /* 0x000f240000300800 */
[----:B------:R-:W-:Y:S01]  /*7caf0*/  IMAD.X R222, R7, 0x1, R2, P3 ;  /* 0x0000000107de7824 */ /* 0x000fe200018e0602 */
[----:B------:R-:W-:-:S05]  /*7cb00*/  IADD3 R225, P2, R90, R99, RZ ;  /* 0x000000635ae17210 */ /* 0x000fca0007f5e0ff */
[----:B------:R-:W-:Y:S01]  /*7cb10*/  IMAD.X R224, R91, 0x1, R2, P2 ;  /* 0x000000015be07824 */ /* 0x000fe200010e0602 */
[----:B--2---:R-:W-:-:S04]  /*7cb20*/  IADD3 R227, P3, R18, R99, RZ ;  /* 0x0000006312e37210 */ /* 0x004fc80007f7e0ff */
[----:B------:R-:W-:Y:S02]  /*7cb30*/  IADD3.X R226, R19, R2, RZ, P3, !PT ;  /* 0x0000000213e27210 */ /* 0x000fe40001ffe4ff */
[----:B---3--:R-:W-:-:S05]  /*7cb40*/  IADD3 R229, P2, R8, R99, RZ ;  /* 0x0000006308e57210 */ /* 0x008fca0007f5e0ff */
[----:B------:R-:W-:Y:S02]  /*7cb50*/  IMAD.X R228, R9, 0x1, R2, P2 ;  /* 0x0000000109e47824 */ /* 0x000fe400010e0602 */
[----:B------:R-:W2:Y:S04]  /*7cb60*/  LDL.LU.64 R8, [R1+0x1a40] ;  /* 0x001a400001087983 */ /* 0x000ea80000300a00 */
[----:B------:R-:W3:Y:S01]  /*7cb70*/  LDL.LU R7, [R1+0x1e7c] ;  /* 0x001e7c0001077983 */ /* 0x000ee20000300800 */
[----:B------:R-:W-:-:S03]  /*7cb80*/  IADD3 R231, P3, R16, R99, RZ ;  /* 0x0000006310e77210 */ /* 0x000fc60007f7e0ff */
[----:B------:R-:W3:Y:S02]  /*7cb90*/  LDL.LU R16, [R1+0x13f0] ;  /* 0x0013f00001107983 */ /* 0x000ee40000300800 */
[----:B------:R-:W-:Y:S02]  /*7cba0*/  IMAD.X R230, R17, 0x1, R2, P3 ;  /* 0x0000000111e67824 */ /* 0x000fe400018e0602 */
[----:B------:R-:W3:Y:S04]  /*7cbb0*/  LDL.LU R17, [R1+0x13f4] ;  /* 0x0013f40001117983 */ /* 0x000ee80000300800 */
[----:B------:R-:W3:Y:S04]  /*7cbc0*/  LDL.LU R18, [R1+0x13f8] ;  /* 0x0013f80001127983 */ /* 0x000ee80000300800 */
[----:B------:R-:W3:Y:S01]  /*7cbd0*/  LDL.LU R19, [R1+0x13fc] ;  /* 0x0013fc0001137983 */ /* 0x000ee20000300800 */
[----:B------:R-:W-:Y:S01]  /*7cbe0*/  IMAD.MOV.U32 R248, RZ, RZ, c[0x0][0x188] ;  /* 0x00006200fff87624 */ /* 0x000fe200078e00ff */
[----:B------:R-:W-:Y:S03]  /*7cbf0*/  HMMA.1688.F32.TF32 R20, R232, R50, R20 ;  /* 0x00000032e814723c */ /* 0x000fe60000081014 */
[----:B------:R-:W-:-:S04]  /*7cc00*/  IMAD.SHL.U32 R90, R248, 0x40, RZ ;  /* 0x00000040f85a7824 */ /* 0x000fc800078e00ff */
[----:B------:R-:W-:Y:S01]  /*7cc10*/  IMAD.SHL.U32 R90, R90, 0x4, RZ ;  /* 0x000000045a5a7824 */ /* 0x000fe200078e00ff */
[----:B------:R-:W-:-:S05]  /*7cc20*/  IADD3 R245, P3, R10, R99, RZ ;  /* 0x000000630af57210 */ /* 0x000fca0007f7e0ff */
[----:B------:R-:W-:Y:S02]  /*7cc30*/  IMAD.X R244, R11, 0x1, R2, P3 ;  /* 0x000000010bf47824 */ /* 0x000fe400018e0602 */
[----:B------:R-:W3:Y:S01]  /*7cc40*/  LDL.LU.64 R10, [R1+0x1a50] ;  /* 0x001a5000010a7983 */ /* 0x000ee20000300a00 */
[----:B------:R-:W-:Y:S02]  /*7cc50*/  IADD3 R5, R4, 0x100000, RZ ;  /* 0x0010000004057810 */ /* 0x000fe40007ffe0ff */
[----:B----4-:R-:W-:-:S05]  /*7cc60*/  IADD3 R6, P2, R6, R90, RZ ;  /* 0x0000005a06067210 */ /* 0x010fca0007f5e0ff */
[----:B------:R-:W-:Y:S01]  /*7cc70*/  STL [R1+0x1e80], R6 ;  /* 0x001e800601007387 */ /* 0x000fe20000100800 */
[----:B--2---:R-:W-:Y:S01]  /*7cc80*/  IADD3 R249, P3, R8, R99, RZ ;  /* 0x0000006308f97210 */ /* 0x004fe20007f7e0ff */
[----:B---3--:R-:W-:-:S04]  /*7cc90*/  IMAD.X R7, R7, 0x1, R0, P2 ;  /* 0x0000000107077824 */ /* 0x008fc800010e0600 */
[----:B------:R-:W-:Y:S01]  /*7cca0*/  IMAD.X R248, R9, 0x1, R2, P3 ;  /* 0x0000000109f87824 */ /* 0x000fe200018e0602 */
[----:B------:R-:W-:Y:S04]  /*7ccb0*/  STL [R1+0x1e7c], R7 ;  /* 0x001e7c0701007387 */ /* 0x000fe80000100800 */
[----:B------:R1:W-:Y:S04]  /*7ccc0*/  STL.64 [R1+0xca0], R20 ;  /* 0x000ca01401007387 */ /* 0x0003e80000100a00 */
[----:B------:R2:W-:Y:S04]  /*7ccd0*/  STL.64 [R1+0xca8], R22 ;  /* 0x000ca81601007387 */ /* 0x0005e80000100a00 */
[----:B------:R-:W3:Y:S04]  /*7cce0*/  LDL.LU.64 R8, [R1+0x1a58] ;  /* 0x001a580001087983 */ /* 0x000ee80000300a00 */
[----:B-1----:R-:W4:Y:S04]  /*7ccf0*/  LDL.LU R20, [R1+0x13e0] ;  /* 0x0013e00001147983 */ /* 0x002f280000300800 */
[----:B------:R-:W4:Y:S04]  /*7cd00*/  LDL.LU R21, [R1+0x13e4] ;  /* 0x0013e40001157983 */ /* 0x000f280000300800 */
[----:B--2---:R-:W4:Y:S04]  /*7cd10*/  LDL.LU R22, [R1+0x13e8] ;  /* 0x0013e80001167983 */ /* 0x004f280000300800 */
[----:B------:R-:W4:Y:S04]  /*7cd20*/  LDL.LU R23, [R1+0x13ec] ;  /* 0x0013ec0001177983 */ /* 0x000f280000300800 */
[----:B------:R1:W-:Y:S01]  /*7cd30*/  LDGSTS.E [R5+-0x55200], [R6.64], P0 ;  /* 0xaae0000006057fae */ /* 0x0003e20008121844 */
[----:B------:R-:W-:Y:S03]  /*7cd40*/  HMMA.1688.F32.TF32 R16, R232, R54, R16 ;  /* 0x00000036e810723c */ /* 0x000fe60000081010 */
[----:B-1----:R-:W2:Y:S04]  /*7cd50*/  LDL.LU R7, [R1+0x1f4c] ;  /* 0x001f4c0001077983 */ /* 0x002ea80000300800 */
[----:B------:R-:W2:Y:S01]  /*7cd60*/  LDL.LU R54, [R1+0x1f40] ;  /* 0x001f400001367983 */ /* 0x000ea20000300800 */
[----:B------:R-:W-:-:S05]  /*7cd70*/  IADD3 R247, P4, R120, R99, RZ ;  /* 0x0000006378f77210 */ /* 0x000fca0007f9e0ff */
[----:B------:R-:W-:Y:S02]  /*7cd80*/  IMAD.X R246, R121, 0x1, R2, P4 ;  /* 0x0000000179f67824 */ /* 0x000fe400020e0602 */
[----:B------:R-:W1:Y:S08]  /*7cd90*/  S2R R121, SR_TID.X ;  /* 0x0000000000797919 */ /* 0x000e700000002100 */
[----:B------:R1:W-:Y:S04]  /*7cda0*/  STL.64 [R1+0xc60], R16 ;  /* 0x000c601001007387 */ /* 0x0003e80000100a00 */
[----:B------:R1:W-:Y:S01]  /*7cdb0*/  STL.64 [R1+0xc68], R18 ;  /* 0x000c681201007387 */ /* 0x0003e20000100a00 */
[----:B------:R-:W-:-:S02]  /*7cdc0*/  IADD3 R250, P0, R10, R99, RZ ;  /* 0x000000630afa7210 */ /* 0x000fc40007f1e0ff */
[----:B------:R-:W-:Y:S01]  /*7cdd0*/  ISETP.GT.AND P2, PT, R3, 0x2f, PT ;  /* 0x0000002f0300780c */ /* 0x000fe20003f44270 */
[----:B-1----:R-:W2:Y:S04]  /*7cde0*/  LDL.LU R16, [R1+0x13d0] ;  /* 0x0013d00001107983 */ /* 0x002ea80000300800 */
[----:B------:R-:W2:Y:S04]  /*7cdf0*/  LDL.LU R17, [R1+0x13d4] ;  /* 0x0013d40001117983 */ /* 0x000ea80000300800 */
[----:B------:R-:W2:Y:S01]  /*7ce00*/  LDL.LU R18, [R1+0x13d8] ;  /* 0x0013d80001127983 */ /* 0x000ea20000300800 */
[----:B------:R-:W-:-:S03]  /*7ce10*/  LOP3.LUT R91, R121, 0x3f, RZ, 0xc0, !PT ;  /* 0x0000003f795b7812 */ /* 0x000fc600078ec0ff */
[----:B------:R-:W2:Y:S01]  /*7ce20*/  LDL.LU R19, [R1+0x13dc] ;  /* 0x0013dc0001137983 */ /* 0x000ea20000300800 */
[----:B------:R-:W-:Y:S01]  /*7ce30*/  ISETP.GT.AND P6, PT, R3, 0x33, PT ;  /* 0x000000330300780c */ /* 0x000fe20003fc4270 */
[----:B------:R-:W-:Y:S01]  /*7ce40*/  IMAD.X R51, R11, 0x1, R2, P0 ;  /* 0x000000010b337824 */ /* 0x000fe200000e0602 */
[----:B------:R-:W-:Y:S02]  /*7ce50*/  SEL R5, RZ, 0x4, !P2 ;  /* 0x00000004ff057807 */ /* 0x000fe40005000000 */
[C---:B------:R-:W-:Y:S02]  /*7ce60*/  ISETP.GT.AND P3, PT, R3.reuse, 0x37, PT ;  /* 0x000000370300780c */ /* 0x040fe40003f64270 */
[----:B------:R-:W-:Y:S02]  /*7ce70*/  ISETP.GT.AND P4, PT, R3, 0x3b, PT ;  /* 0x0000003b0300780c */ /* 0x000fe40003f84270 */
[----:B------:R-:W-:Y:S02]  /*7ce80*/  ISETP.GE.AND P2, PT, R91, R3, PT ;  /* 0x000000035b00720c */ /* 0x000fe40003f46270 */
[----:B------:R-:W-:-:S02]  /*7ce90*/  ISETP.GT.AND P5, PT, R3, 0x3f, PT ;  /* 0x0000003f0300780c */ /* 0x000fc40003fa4270 */
[----:B------:R-:W-:Y:S02]  /*7cea0*/  SEL R3, RZ, 0x4, !P6 ;  /* 0x00000004ff037807 */ /* 0x000fe40007000000 */
[----:B---3--:R-:W-:Y:S02]  /*7ceb0*/  IADD3 R251, P6, R8, R99, RZ ;  /* 0x0000006308fb7210 */ /* 0x008fe40007fde0ff */
[----:B------:R-:W3:Y:S01]  /*7cec0*/  LDL.LU R99, [R1+0x1ea0] ;  /* 0x001ea00001637983 */ /* 0x000ee20000300800 */
[----:B----4-:R-:W-:Y:S02]  /*7ced0*/  HMMA.1688.F32.TF32 R20, R232, R58, R20 ;  /* 0x0000003ae814723c */ /* 0x010fe40000081014 */
[----:B------:R-:W-:Y:S01]  /*7cee0*/  IMAD.X R50, R9, 0x1, R2, P6 ;  /* 0x0000000109327824 */ /* 0x000fe200030e0602 */
[----:B--2---:R-:W-:-:S05]  /*7cef0*/  IADD3 R7, P0, R7, R90, RZ ;  /* 0x0000005a07077210 */ /* 0x004fca0007f1e0ff */
[----:B------:R-:W-:Y:S01]  /*7cf00*/  STL [R1+0x1f4c], R7 ;  /* 0x001f4c0701007387 */ /* 0x000fe20000100800 */
[----:B------:R-:W-:-:S03]  /*7cf10*/  IMAD.X R54, R54, 0x1, R0, P0 ;  /* 0x0000000136367824 */ /* 0x000fc600000e0600 */
[----:B------:R-:W2:Y:S04]  /*7cf20*/  LDL.LU R8, [R1+0x13c0] ;  /* 0x0013c00001087983 */ /* 0x000ea80000300800 */
[----:B------:R-:W2:Y:S04]  /*7cf30*/  LDL.LU R9, [R1+0x13c4] ;  /* 0x0013c40001097983 */ /* 0x000ea80000300800 */
[----:B------:R-:W2:Y:S04]  /*7cf40*/  LDL.LU R10, [R1+0x13c8] ;  /* 0x0013c800010a7983 */ /* 0x000ea80000300800 */
[----:B------:R-:W2:Y:S04]  /*7cf50*/  LDL.LU R11, [R1+0x13cc] ;  /* 0x0013cc00010b7983 */ /* 0x000ea80000300800 */
[----:B------:R-:W4:Y:S04]  /*7cf60*/  LDL.LU R13, [R1+0x1e9c] ;  /* 0x001e9c00010d7983 */ /* 0x000f280000300800 */
[----:B------:R-:W-:Y:S04]  /*7cf70*/  STL [R1+0x1f40], R54 ;  /* 0x001f403601007387 */ /* 0x000fe80000100800 */
[----:B------:R-:W-:Y:S04]  /*7cf80*/  STL.64 [R1+0xc50], R20 ;  /* 0x000c501401007387 */ /* 0x000fe80000100a00 */
[----:B------:R1:W-:Y:S04]  /*7cf90*/  STL.64 [R1+0xc58], R22 ;  /* 0x000c581601007387 */ /* 0x0003e80000100a00 */
[----:B-1----:R-:W2:Y:S04]  /*7cfa0*/  LDL.LU.64 R22, [R1+0x28a0] ;  /* 0x0028a00001167983 */ /* 0x002ea80000300a00 */
[----:B------:R-:W2:Y:S04]  /*7cfb0*/  LDL.LU.64 R20, [R1+0x2898] ;  /* 0x0028980001147983 */ /* 0x000ea80000300a00 */
[----:B------:R-:W2:Y:S04]  /*7cfc0*/  LDL.LU R58, [R1+0x1f38] ;  /* 0x001f3800013a7983 */ /* 0x000ea80000300800 */
[----:B------:R-:W2:Y:S04]  /*7cfd0*/  LDL.LU R59, [R1+0x1f44] ;  /* 0x001f4400013b7983 */ /* 0x000ea80000300800 */
[----:B------:R-:W2:Y:S01]  /*7cfe0*/  LDL.LU R120, [R1+0x1ec0] ;  /* 0x001ec00001787983 */ /* 0x000ea20000300800 */
[----:B------:R-:W-:Y:S01]  /*7cff0*/  HMMA.1688.F32.TF32 R16, R232, R62, R16 ;  /* 0x0000003ee810723c */ /* 0x000fe20000081010 */
[----:B------:R-:W-:-:S02]  /*7d000*/  SEL R5, R5, RZ, !P1 ;  /* 0x000000ff05057207 */ /* 0x000fc40004800000 */
[----:B------:R-:W-:Y:S02]  /*7d010*/  SEL R3, R3, RZ, !P1 ;  /* 0x000000ff03037207 */ /* 0x000fe40004800000 */
[----:B------:R-:W-:Y:S02]  /*7d020*/  SEL R6, RZ, 0x4, !P3 ;  /* 0x00000004ff067807 */ /* 0x000fe40005800000 */
[----:B------:R-:W-:Y:S02]  /*7d030*/  ISETP.NE.U32.AND P0, PT, R5, RZ, PT ;  /* 0x000000ff0500720c */ /* 0x000fe40003f05070 */
[----:B------:R-:W-:Y:S02]  /*7d040*/  SEL R5, RZ, 0x4, !P4 ;  /* 0x00000004ff057807 */ /* 0x000fe40006000000 */
[----:B------:R-:W-:Y:S02]  /*7d050*/  ISETP.NE.U32.AND P3, PT, R3, RZ, PT ;  /* 0x000000ff0300720c */ /* 0x000fe40003f65070 */
[----:B------:R-:W-:-:S02]  /*7d060*/  SEL R3, R6, RZ, !P1 ;  /* 0x000000ff06037207 */ /* 0x000fc40004800000 */
[----:B------:R-:W-:Y:S02]  /*7d070*/  SEL R6, RZ, 0x4, !P5 ;  /* 0x00000004ff067807 */ /* 0x000fe40006800000 */
[----:B------:R-:W-:Y:S02]  /*7d080*/  SEL R5, R5, RZ, !P1 ;  /* 0x000000ff05057207 */ /* 0x000fe40004800000 */
[----:B------:R-:W-:Y:S02]  /*7d090*/  ISETP.NE.U32.AND P4, PT, R3, RZ, PT ;  /* 0x000000ff0300720c */ /* 0x000fe40003f85070 */
[----:B------:R-:W-:Y:S01]  /*7d0a0*/  SEL R3, R6, RZ, !P1 ;  /* 0x000000ff06037207 */ /* 0x000fe20004800000 */
[----:B------:R-:W-:Y:S01]  /*7d0b0*/  IMAD.MOV.U32 R6, RZ, RZ, R7 ;  /* 0x000000ffff067224 */ /* 0x000fe200078e0007 */
[----:B------:R-:W-:Y:S01]  /*7d0c0*/  ISETP.NE.U32.AND P5, PT, R5, RZ, PT ;  /* 0x000000ff0500720c */ /* 0x000fe20003fa5070 */
[----:B------:R-:W-:Y:S01]  /*7d0d0*/  IMAD.MOV.U32 R7, RZ, RZ, R54 ;  /* 0x000000ffff077224 */ /* 0x000fe200078e0036 */
[----:B------:R-:W-:-:S02]  /*7d0e0*/  SEL R5, RZ, 0x4, P2 ;  /* 0x00000004ff057807 */ /* 0x000fc40001000000 */
[----:B------:R-:W-:Y:S02]  /*7d0f0*/  IADD3 R55, R4, 0x100000, RZ ;  /* 0x0010000004377810 */ /* 0x000fe40007ffe0ff */
[----:B------:R-:W-:Y:S02]  /*7d100*/  ISETP.NE.U32.AND P2, PT, R3, RZ, PT ;  /* 0x000000ff0300720c */ /* 0x000fe40003f45070 */
[----:B------:R-:W-:Y:S01]  /*7d110*/  SEL R3, R5, RZ, !P1 ;  /* 0x000000ff05037207 */ /* 0x000fe20004800000 */
[----:B------:R1:W-:Y:S01]  /*7d120*/  LDGSTS.E [R55+-0x54400], [R6.64], P0 ;  /* 0xabc0000006377fae */ /* 0x0003e20008121844 */
[----:B---3--:R-:W-:-:S05]  /*7d130*/  IADD3 R99, P6, R99, R90, RZ ;  /* 0x0000005a63637210 */ /* 0x008fca0007fde0ff */
[----:B------:R-:W-:Y:S01]  /*7d140*/  STL [R1+0x1ea0], R99 ;  /* 0x001ea06301007387 */ /* 0x000fe20000100800 */
[----:B-1----:R-:W-:Y:S02]  /*7d150*/  IMAD.MOV.U32 R6, RZ, RZ, R99 ;  /* 0x000000ffff067224 */ /* 0x002fe400078e0063 */
[----:B----4-:R-:W-:-:S05]  /*7d160*/  IMAD.X R13, R13, 0x1, R0, P6 ;  /* 0x000000010d0d7824 */ /* 0x010fca00030e0600 */
[----:B------:R-:W-:Y:S04]  /*7d170*/  STL [R1+0x1e9c], R13 ;  /* 0x001e9c0d01007387 */ /* 0x000fe80000100800 */
[----:B------:R-:W-:Y:S01]  /*7d180*/  STL.64 [R1+0xc40], R16 ;  /* 0x000c401001007387 */ /* 0x000fe20000100a00 */
[----:B------:R-:W-:-:S03]  /*7d190*/  IMAD.MOV.U32 R7, RZ, RZ, R13 ;  /* 0x000000ffff077224 */ /* 0x000fc600078e000d */
[----:B------:R1:W-:Y:S01]  /*7d1a0*/  STL.64 [R1+0xc48], R18 ;  /* 0x000c481201007387 */ /* 0x0003e20000100a00 */
[----:B--2---:R-:W-:Y:S03]  /*7d1b0*/  HMMA.1688.F32.TF32 R232, R232, R66, R8 ;  /* 0x00000042e8e8723c */ /* 0x004fe60000081008 */
[----:B-1----:R-:W2:Y:S04]  /*7d1c0*/  LDL.LU.64 R18, [R1+0x2890] ;  /* 0x0028900001127983 */ /* 0x002ea80000300a00 */
[----:B------:R-:W3:Y:S04]  /*7d1d0*/  LDL.LU.64 R16, [R1+0x2888] ;  /* 0x0028880001107983 */ /* 0x000ee80000300a00 */
[----:B------:R-:W4:Y:S01]  /*7d1e0*/  LDL.LU R63, [R1+0x1f3c] ;  /* 0x001f3c00013f7983 */ /* 0x000f220000300800 */
[----:B------:R-:W-:-:S03]  /*7d1f0*/  IADD3 R59, P1, R59, R90, RZ ;  /* 0x0000005a3b3b7210 */ /* 0x000fc60007f3e0ff */
[----:B------:R-:W2:Y:S04]  /*7d200*/  LDL.LU R13, [R1+0x2884] ;  /* 0x00288400010d7983 */ /* 0x000ea80000300800 */
[----:B------:R-:W2:Y:S04]  /*7d210*/  LDL.LU R99, [R1+0x2880] ;  /* 0x0028800001637983 */ /* 0x000ea80000300800 */
[----:B------:R-:W2:Y:S04]  /*7d220*/  LDL.LU R62, [R1+0x1ee0] ;  /* 0x001ee000013e7983 */ /* 0x000ea80000300800 */
[----:B------:R-:W-:Y:S04]  /*7d230*/  STL [R1+0x1f44], R59 ;  /* 0x001f443b01007387 */ /* 0x000fe80000100800 */
[----:B------:R-:W2:Y:S04]  /*7d240*/  LDL.LU.64 R10, [R1+0x2878] ;  /* 0x00287800010a7983 */ /* 0x000ea80000300a00 */
[----:B------:R-:W2:Y:S04]  /*7d250*/  LDL.LU.64 R8, [R1+0x2870] ;  /* 0x0028700001087983 */ /* 0x000ea80000300a00 */
[----:B------:R-:W2:Y:S01]  /*7d260*/  LDL.LU R67, [R1+0x1ebc] ;  /* 0x001ebc0001437983 */ /* 0x000ea20000300800 */
[----:B------:R-:W-:Y:S01]  /*7d270*/  IMAD.X R58, R58, 0x1, R0, P1 ;  /* 0x000000013a3a7824 */ /* 0x000fe200008e0600 */
[----:B------:R-:W-:-:S04]  /*7d280*/  IADD3 R120, P6, R120, R90, RZ ;  /* 0x0000005a78787210 */ /* 0x000fc80007fde0ff */
[----:B------:R-:W-:Y:S04]  /*7d290*/  STL [R1+0x1f38], R58 ;  /* 0x001f383a01007387 */ /* 0x000fe80000100800 */
[----:B------:R-:W-:Y:S04]  /*7d2a0*/  STL.64 [R1+0xc20], R232 ;  /* 0x000c20e801007387 */ /* 0x000fe80000100a00 */
[----:B------:R1:W-:Y:S04]  /*7d2b0*/  STL.64 [R1+0xc28], R234 ;  /* 0x000c28ea01007387 */ /* 0x0003e80000100a00 */
[----:B------:R-:W-:Y:S04]  /*7d2c0*/  STL [R1+0x1ec0], R120 ;  /* 0x001ec07801007387 */ /* 0x000fe80000100800 */
[----:B-1----:R-:W3:Y:S01]  /*7d2d0*/  LDL.LU R235, [R1+0x1f30] ;  /* 0x001f300001eb7983 */ /* 0x002ee20000300800 */
[----:B------:R-:W-:-:S03]  /*7d2e0*/  IADD3 R54, R4, 0x100000, RZ ;  /* 0x0010000004367810 */ /* 0x000fc60007ffe0ff */
[----:B------:R-:W3:Y:S04]  /*7d2f0*/  LDL.LU R66, [R1+0x1edc] ;  /* 0x001edc0001427983 */ /* 0x000ee80000300800 */
[----:B------:R1:W-:Y:S01]  /*7d300*/  LDGSTS.E [R54+-0x54200], [R6.64], P0 ;  /* 0xabe0000006367fae */ /* 0x0003e20008121844 */
[----:B------:R-:W-:-:S03]  /*7d310*/  ISETP.NE.U32.AND P0, PT, R3, RZ, PT ;  /* 0x000000ff0300720c */ /* 0x000fc60003f05070 */
[----:B------:R-:W3:Y:S01]  /*7d320*/  LDL.LU R55, [R1+0x1f34] ;  /* 0x001f340001377983 */ /* 0x000ee20000300800 */
[----:B------:R-:W-:Y:S01]  /*7d330*/  IADD3 R3, R4, 0x100000, RZ ;  /* 0x0010000004037810 */ /* 0x000fe20007ffe0ff */
[----:B-1----:R-:W-:Y:S02]  /*7d340*/  IMAD.MOV.U32 R6, RZ, RZ, R59 ;  /* 0x000000ffff067224 */ /* 0x002fe400078e003b */
[----:B------:R-:W3:Y:S01]  /*7d350*/  LDL.LU R59, [R1+0x1f28] ;  /* 0x001f2800013b7983 */ /* 0x000ee20000300800 */
[----:B------:R-:W-:-:S05]  /*7d360*/  IMAD.MOV.U32 R7, RZ, RZ, R58 ;  /* 0x000000ffff077224 */ /* 0x000fca00078e003a */
[----:B------:R1:W-:Y:S01]  /*7d370*/  LDGSTS.E [R3+-0x53400], [R6.64], P3 ;  /* 0xacc0000006037fae */ /* 0x0003e20009921844 */
[----:B------:R-:W-:Y:S01]  /*7d380*/  IADD3 R5, R4, 0x100000, RZ ;  /* 0x0010000004057810 */ /* 0x000fe20007ffe0ff */
[----:B-1----:R-:W-:Y:S01]  /*7d390*/  IMAD.MOV.U32 R6, RZ, RZ, R120 ;  /* 0x000000ffff067224 */ /* 0x002fe200078e0078 */
[----:B----4-:R-:W-:Y:S01]  /*7d3a0*/  IADD3 R63, P1, R63, R90, RZ ;  /* 0x0000005a3f3f7210 */ /* 0x010fe20007f3e0ff */
[----:B--2---:R-:W-:-:S05]  /*7d3b0*/  IMAD.X R67, R67, 0x1, R0, P6 ;  /* 0x0000000143437824 */ /* 0x004fca00030e0600 */
[----:B------:R1:W-:Y:S04]  /*7d3c0*/  STL [R1+0x1ebc], R67 ;  /* 0x001ebc4301007387 */ /* 0x0003e80000100800 */
[----:B------:R-:W2:Y:S01]  /*7d3d0*/  LDL.LU R58, [R1+0x1f00] ;  /* 0x001f0000013a7983 */ /* 0x000ea20000300800 */
[----:B------:R-:W-:-:S03]  /*7d3e0*/  IMAD.MOV.U32 R7, RZ, RZ, R67 ;  /* 0x000000ffff077224 */ /* 0x000fc600078e0043 */
[----:B------:R4:W-:Y:S04]  /*7d3f0*/  STL [R1+0x1f3c], R63 ;  /* 0x001f3c3f01007387 */ /* 0x0009e80000100800 */
[----:B------:R-:W2:Y:S04]  /*7d400*/  LDL.LU R54, [R1+0x1f2c] ;  /* 0x001f2c0001367983 */ /* 0x000ea80000300800 */
[----:B-1----:R-:W2:Y:S04]  /*7d410*/  LDL.LU R67, [R1+0x1efc] ;  /* 0x001efc0001437983 */ /* 0x002ea80000300800 */
[----:B------:R1:W-:Y:S01]  /*7d420*/  LDGSTS.E [R5+-0x53200], [R6.64], P3 ;  /* 0xace0000006057fae */ /* 0x0003e20009921844 */
[----:B---3--:R-:W-:Y:S01]  /*7d430*/  IMAD.X R235, R235, 0x1, R0, P1 ;  /* 0x00000001ebeb7824 */ /* 0x008fe200008e0600 */
[----:B------:R-:W-:-:S04]  /*7d440*/  IADD3 R62, P1, R62, R90, RZ ;  /* 0x0000005a3e3e7210 */ /* 0x000fc80007f3e0ff */
[----:B------:R-:W-:Y:S04]  /*7d450*/  STL [R1+0x1f30], R235 ;  /* 0x001f30eb01007387 */ /* 0x000fe80000100800 */
[----:B------:R-:W3:Y:S01]  /*7d460*/  LDL.LU R120, [R1+0x1f24] ;  /* 0x001f240001787983 */ /* 0x000ee20000300800 */
[----:B-1----:R-:W-:-:S03]  /*7d470*/  IMAD.MOV.U32 R6, RZ, RZ, R63 ;  /* 0x000000ffff067224 */ /* 0x002fc600078e003f */
[----:B------:R1:W-:Y:S04]  /*7d480*/  STL [R1+0x1ee0], R62 ;  /* 0x001ee03e01007387 */ /* 0x0003e80000100800 */
[----:B----4-:R-:W4:Y:S01]  /*7d490*/  LDL.LU R63, [R1+0x1f1c] ;  /* 0x001f1c00013f7983 */ /* 0x010f220000300800 */
[----:B------:R-:W-:Y:S01]  /*7d4a0*/  IADD3 R55, P3, R55, R90, RZ ;  /* 0x0000005a37377210 */ /* 0x000fe20007f7e0ff */
[----:B------:R-:W-:Y:S02]  /*7d4b0*/  IMAD.MOV.U32 R7, RZ, RZ, R235 ;  /* 0x000000ffff077224 */ /* 0x000fe400078e00eb */
[----:B------:R-:W-:Y:S01]  /*7d4c0*/  IMAD.X R66, R66, 0x1, R0, P1 ;  /* 0x0000000142427824 */ /* 0x000fe200008e0600 */
[----:B------:R-:W-:Y:S01]  /*7d4d0*/  IADD3.X R59, R59, R0, RZ, P3, !PT ;  /* 0x000000003b3b7210 */ /* 0x000fe20001ffe4ff */
[----:B------:R-:W-:Y:S04]  /*7d4e0*/  STL [R1+0x1f34], R55 ;  /* 0x001f343701007387 */ /* 0x000fe80000100800 */
[----:B------:R1:W-:Y:S04]  /*7d4f0*/  LDGSTS.E [R3+-0x52400], [R6.64], P4 ;  /* 0xadc0000006037fae */ /* 0x0003e8000a121844 */
[----:B------:R2:W-:Y:S01]  /*7d500*/  STL [R1+0x1edc], R66 ;  /* 0x001edc4201007387 */ /* 0x0005e20000100800 */
[----:B-1----:R-:W-:-:S03]  /*7d510*/  IMAD.MOV.U32 R6, RZ, RZ, R62 ;  /* 0x000000ffff067224 */ /* 0x002fc600078e003e */
[----:B------:R-:W4:Y:S01]  /*7d520*/  LDL.LU R62, [R1+0x2538] ;  /* 0x00253800013e7983 */ /* 0x000f220000300800 */
[----:B------:R-:W-:-:S05]  /*7d530*/  IMAD.MOV.U32 R7, RZ, RZ, R66 ;  /* 0x000000ffff077224 */ /* 0x000fca00078e0042 */
[----:B------:R1:W-:Y:S02]  /*7d540*/  LDGSTS.E [R5+-0x52200], [R6.64], P4 ;  /* 0xade0000006057fae */ /* 0x0003e4000a121844 */
[----:B-1----:R-:W-:Y:S02]  /*7d550*/  IMAD.MOV.U32 R6, RZ, RZ, R55 ;  /* 0x000000ffff067224 */ /* 0x002fe400078e0037 */
[----:B------:R-:W-:-:S05]  /*7d560*/  IMAD.MOV.U32 R7, RZ, RZ, R59 ;  /* 0x000000ffff077224 */ /* 0x000fca00078e003b */
[----:B------:R1:W-:Y:S01]  /*7d570*/  LDGSTS.E [R3+-0x51400], [R6.64], P5 ;  /* 0xaec0000006037fae */ /* 0x0003e2000a921844 */
[----:B--2---:R-:W-:-:S05]  /*7d580*/  IADD3 R58, P1, R58, R90, RZ ;  /* 0x0000005a3a3a7210 */ /* 0x004fca0007f3e0ff */
[----:B------:R-:W-:Y:S01]  /*7d590*/  STL [R1+0x1f00], R58 ;  /* 0x001f003a01007387 */ /* 0x000fe20000100800 */
[----:B------:R-:W-:-:S03]  /*7d5a0*/  IADD3 R54, P3, R54, R90, RZ ;  /* 0x0000005a36367210 */ /* 0x000fc60007f7e0ff */
[----:B------:R-:W-:Y:S01]  /*7d5b0*/  STL [R1+0x1f28], R59 ;  /* 0x001f283b01007387 */ /* 0x000fe20000100800 */
[----:B------:R-:W-:-:S03]  /*7d5c0*/  IMAD.X R67, R67, 0x1, R0, P1 ;  /* 0x0000000143437824 */ /* 0x000fc600008e0600 */
[----:B------:R-:W2:Y:S04]  /*7d5d0*/  LDL.LU R232, [R1+0x1f20] ;  /* 0x001f200001e87983 */ /* 0x000ea80000300800 */
[----:B------:R-:W-:Y:S04]  /*7d5e0*/  STL [R1+0x1f2c], R54 ;  /* 0x001f2c3601007387 */ /* 0x000fe80000100800 */
[----:B------:R1:W-:Y:S04]  /*7d5f0*/  STL [R1+0x1efc], R67 ;  /* 0x001efc4301007387 */ /* 0x0003e80000100800 */
[----:B------:R-:W2:Y:S04]  /*7d600*/  LDL.LU R66, [R1+0x2534] ;  /* 0x0025340001427983 */ /* 0x000ea80000300800 */
[----:B------:R-:W2:Y:S01]  /*7d610*/  LDL.LU R55, [R1+0x2530] ;  /* 0x0025300001377983 */ /* 0x000ea20000300800 */
[----:B---3--:R-:W-:Y:S01]  /*7d620*/  IADD3 R120, P1, R120, R90, RZ ;  /* 0x0000005a78787210 */ /* 0x008fe20007f3e0ff */
[----:B----4-:R-:W-:-:S04]  /*7d630*/  IMAD.X R63, R63, 0x1, R0, P3 ;  /* 0x000000013f3f7824 */ /* 0x010fc800018e0600 */
[----:B------:R-:W-:Y:S01]  /*7d640*/  STL [R1+0x1f24], R120 ;  /* 0x001f247801007387 */ /* 0x000fe20000100800 */
[----:B-1----:R-:W-:Y:S02]  /*7d650*/  IMAD.MOV.U32 R7, RZ, RZ, R67 ;  /* 0x000000ffff077224 */ /* 0x002fe400078e0043 */
[----:B------:R-:W-:Y:S01]  /*7d660*/  IMAD.MOV.U32 R6, RZ, RZ, R58 ;  /* 0x000000ffff067224 */ /* 0x000fe200078e003a */
[----:B------:R1:W-:Y:S04]  /*7d670*/  STL [R1+0x1f1c], R63 ;  /* 0x001f1c3f01007387 */ /* 0x0003e80000100800 */
[----:B------:R-:W3:Y:S04]  /*7d680*/  LDL.LU R67, [R1+0x252c] ;  /* 0x00252c0001437983 */ /* 0x000ee80000300800 */
[----:B------:R-:W4:Y:S01]  /*7d690*/  LDL.LU R58, [R1+0x2528] ;  /* 0x00252800013a7983 */ /* 0x000f220000300800 */
[----:B------:R-:W-:-:S03]  /*7d6a0*/  IMAD.MOV.U32 R59, RZ, RZ, c[0x0][0x18c] ;  /* 0x00006300ff3b7624 */ /* 0x000fc600078e00ff */
[----:B------:R1:W-:Y:S01]  /*7d6b0*/  LDGSTS.E [R5+-0x51200], [R6.64], P5 ;  /* 0xaee0000006057fae */ /* 0x0003e2000a921844 */
[----:B------:R-:W-:-:S04]  /*7d6c0*/  IMAD.SHL.U32 R59, R59, 0x40, RZ ;  /* 0x000000403b3b7824 */ /* 0x000fc800078e00ff */
[----:B------:R-:W-:-:S05]  /*7d6d0*/  IMAD.SHL.U32 R59, R59, 0x4, RZ ;  /* 0x000000043b3b7824 */ /* 0x000fca00078e00ff */
[----:B------:R-:W-:Y:S01]  /*7d6e0*/  IADD3 R62, P3, R62, R59, RZ ;  /* 0x0000003b3e3e7210 */ /* 0x000fe20007f7e0ff */
[----:B-1----:R-:W-:Y:S02]  /*7d6f0*/  IMAD.MOV.U32 R7, RZ, RZ, R63 ;  /* 0x000000ffff077224 */ /* 0x002fe400078e003f */
[----:B------:R-:W4:Y:S01]  /*7d700*/  LDL.LU R63, [R1+0x2524] ;  /* 0x00252400013f7983 */ /* 0x000f220000300800 */
[----:B------:R-:W-:-:S03]  /*7d710*/  IMAD.MOV.U32 R6, RZ, RZ, R54 ;  /* 0x000000ffff067224 */ /* 0x000fc600078e0036 */
[----:B------:R-:W-:Y:S01]  /*7d720*/  STL [R1+0x2538], R62 ;  /* 0x0025383e01007387 */ /* 0x000fe20000100800 */
[----:B------:R-:W-:Y:S01]  /*7d730*/  IADD3 R54, R4, 0x100000, RZ ;  /* 0x0010000004367810 */ /* 0x000fe20007ffe0ff */
[----:B------:R-:W-:Y:S01]  /*7d740*/  IMAD.MOV.U32 R4, RZ, RZ, R120 ;  /* 0x000000ffff047224 */ /* 0x000fe200078e0078 */
[----:B------:R-:W-:Y:S01]  /*7d750*/  SHF.R.S32.HI R120, RZ, 0x6, R121 ;  /* 0x00000006ff787819 */ /* 0x000fe20000011479 */
[----:B------:R1:W-:Y:S01]  /*7d760*/  LDGSTS.E [R3+-0x50400], [R6.64], P2 ;  /* 0xafc0000006037fae */ /* 0x0003e20009121844 */
[----:B------:R-:W-:Y:S02]  /*7d770*/  IMAD.SHL.U32 R91, R91, 0x4, RZ ;  /* 0x000000045b5b7824 */ /* 0x000fe400078e00ff */
[----:B------:R-:W-:-:S04]  /*7d780*/  SGXT R120, R120, 0x1 ;  /* 0x000000017878781a */ /* 0x000fc80000000200 */
[----:B------:R-:W-:-:S05]  /*7d790*/  LOP3.LUT R91, R91, 0x110, R120, 0x78, !PT ;  /* 0x000001105b5b7812 */ /* 0x000fca00078e7878 */
[----:B-1----:R-:W-:Y:S02]  /*7d7a0*/  IMAD R3, R99, 0x20000, R91 ;  /* 0x0002000063037824 */ /* 0x002fe400078e025b */
[----:B--2---:R-:W-:-:S05]  /*7d7b0*/  IMAD.X R232, R232, 0x1, R0, P1 ;  /* 0x00000001e8e87824 */ /* 0x004fca00008e0600 */
[----:B------:R-:W-:Y:S04]  /*7d7c0*/  STL [R1+0x1f20], R232 ;  /* 0x001f20e801007387 */ /* 0x000fe80000100800 */
[----:B------:R-:W2:Y:S01]  /*7d7d0*/  LDL.LU R90, [R1+0x2520] ;  /* 0x00252000015a7983 */ /* 0x000ea20000300800 */
[----:B------:R-:W-:-:S03]  /*7d7e0*/  IMAD.X R66, R66, 0x1, R2, P3 ;  /* 0x0000000142427824 */ /* 0x000fc600018e0602 */
[----:B------:R-:W2:Y:S01]  /*7d7f0*/  LDL.LU R6, [R1+0x251c] ;  /* 0x00251c0001067983 */ /* 0x000ea20000300800 */
[----:B------:R-:W-:-:S05]  /*7d800*/  IADD3 R55, P1, R55, R59, RZ ;  /* 0x0000003b37377210 */ /* 0x000fca0007f3e0ff */
[----:B------:R-:W-:Y:S04]  /*7d810*/  STL [R1+0x2530], R55 ;  /* 0x0025303701007387 */ /* 0x000fe80000100800 */
[----:B------:R1:W-:Y:S01]  /*7d820*/  STL [R1+0x2534], R66 ;  /* 0x0025344201007387 */ /* 0x0003e20000100800 */
[----:B------:R-:W-:-:S03]  /*7d830*/  IMAD.MOV.U32 R5, RZ, RZ, R232 ;  /* 0x000000ffff057224 */ /* 0x000fc600078e00e8 */
[----:B------:R-:W2:Y:S01]  /*7d840*/  LDL.LU R7, [R1+0x2518] ;  /* 0x0025180001077983 */ /* 0x000ea20000300800 */
[----:B---3--:R-:W-:-:S03]  /*7d850*/  IMAD.X R67, R67, 0x1, R2, P1 ;  /* 0x0000000143437824 */ /* 0x008fc600008e0602 */
[----:B------:R3:W-:Y:S01]  /*7d860*/  LDGSTS.E [R54+-0x50200], [R4.64], P2 ;  /* 0xafe0000004367fae */ /* 0x0007e20009121844 */
[----:B----4-:R-:W-:-:S03]  /*7d870*/  IADD3 R58, P2, R58, R59, RZ ;  /* 0x0000003b3a3a7210 */ /* 0x010fc60007f5e0ff */
[----:B------:R-:W0:Y:S04]  /*7d880*/  LDGDEPBAR ;  /* 0x00000000000079af */ /* 0x000e280000000000 */
[----:B---3--:R-:W3:Y:S01]  /*7d890*/  LDL.LU R54, [R1+0x2510] ;  /* 0x0025100001367983 */ /* 0x008ee20000300800 */
[----:B------:R-:W-:Y:S02]  /*7d8a0*/  IMAD.MOV.U32 R4, RZ, RZ, R62 ;  /* 0x000000ffff047224 */ /* 0x000fe400078e003e */
[----:B------:R-:W-:Y:S02]  /*7d8b0*/  IMAD.MOV.U32 R5, RZ, RZ, R66 ;  /* 0x000000ffff057224 */ /* 0x000fe400078e0042 */
[----:B-1----:R-:W3:Y:S04]  /*7d8c0*/  LDL.LU R66, [R1+0x2514] ;  /* 0x0025140001427983 */ /* 0x002ee80000300800 */
[----:B------:R-:W-:Y:S04]  /*7d8d0*/  STL [R1+0x2528], R58 ;  /* 0x0025283a01007387 */ /* 0x000fe80000100800 */
[----:B------:R1:W-:Y:S04]  /*7d8e0*/  STL [R1+0x252c], R67 ;  /* 0x00252c4301007387 */ /* 0x0003e80000100800 */
[----:B------:R1:W-:Y:S04]  /*7d8f0*/  LDGSTS.E [R3], [R4.64], P0 ;  /* 0x0000000004037fae */ /* 0x0003e80008121844 */
[----:B------:R-:W3:Y:S01]  /*7d900*/  LDL.LU R62, [R1+0x2508] ;  /* 0x00250800013e7983 */ /* 0x000ee20000300800 */
[----:B-1----:R-:W-:-:S03]  /*7d910*/  IMAD.MOV.U32 R5, RZ, RZ, R67 ;  /* 0x000000ffff057224 */ /* 0x002fc600078e0043 */
[----:B------:R-:W3:Y:S01]  /*7d920*/  LDL.LU R67, [R1+0x250c] ;  /* 0x00250c0001437983 */ /* 0x000ee20000300800 */
[----:B------:R-:W-:Y:S02]  /*7d930*/  IMAD.X R63, R63, 0x1, R2, P2 ;  /* 0x000000013f3f7824 */ /* 0x000fe400010e0602 */
[----:B------:R-:W-:-:S05]  /*7d940*/  IMAD.MOV.U32 R4, RZ, RZ, R55 ;  /* 0x000000ffff047224 */ /* 0x000fca00078e0037 */
[----:B------:R1:W-:Y:S02]  /*7d950*/  LDGSTS.E [R3+0x800], [R4.64], P0 ;  /* 0x0080000004037fae */ /* 0x0003e40008121844 */
[----:B-1----:R-:W-:Y:S01]  /*7d960*/  MOV R5, R63 ;  /* 0x0000003f00057202 */ /* 0x002fe20000000f00 */
[----:B------:R-:W-:-:S05]  /*7d970*/  IMAD.MOV.U32 R4, RZ, RZ, R58 ;  /* 0x000000ffff047224 */ /* 0x000fca00078e003a */
[----:B------:R1:W-:Y:S01]  /*7d980*/  LDGSTS.E [R3+0x1000], [R4.64], P0 ;  /* 0x0100000004037fae */ /* 0x0003e20008121844 */
[----:B--2---:R-:W-:-:S05]  /*7d990*/  IADD3 R90, P1, R90, R59, RZ ;  /* 0x0000003b5a5a7210 */ /* 0x004fca0007f3e0ff */
[----:B------:R-:W-:Y:S01]  /*7d9a0*/  STL [R1+0x2520], R90 ;  /* 0x0025205a01007387 */ /* 0x000fe20000100800 */
[----:B------:R-:W-:-:S03]  /*7d9b0*/  IMAD.X R6, R6, 0x1, R2, P1 ;  /* 0x0000000106067824 */ /* 0x000fc600008e0602 */
[----:B------:R2:W-:Y:S04]  /*7d9c0*/  STL [R1+0x2524], R63 ;  /* 0x0025243f01007387 */ /* 0x0005e80000100800 */
[----:B------:R-:W4:Y:S04]  /*7d9d0*/  LDL.LU R55, [R1+0x2500] ;  /* 0x0025000001377983 */ /* 0x000f280000300800 */
[----:B--2---:R-:W2:Y:S01]  /*7d9e0*/  LDL.LU R63, [R1+0x2504] ;  /* 0x00250400013f7983 */ /* 0x004ea20000300800 */
[----:B------:R-:W-:Y:S01]  /*7d9f0*/  IADD3 R7, P2, R7, R59, RZ ;  /* 0x0000003b07077210 */ /* 0x000fe20007f5e0ff */
[----:B-1----:R-:W-:-:S04]  /*7da00*/  IMAD.MOV.U32 R4, RZ, RZ, R90 ;  /* 0x000000ffff047224 */ /* 0x002fc800078e005a */
[----:B------:R-:W-:Y:S04]  /*7da10*/  STL [R1+0x2518], R7 ;  /* 0x0025180701007387 */ /* 0x000fe80000100800 */
[----:B------:R1:W-:Y:S04]  /*7da20*/  STL [R1+0x251c], R6 ;  /* 0x00251c0601007387 */ /* 0x0003e80000100800 */
[----:B------:R-:W2:Y:S01]  /*7da30*/  LDL.LU R58, [R1+0x24f8] ;  /* 0x0024f800013a7983 */ /* 0x000ea20000300800 */
[----:B------:R-:W-:-:S03]  /*7da40*/  IMAD.MOV.U32 R5, RZ, RZ, R6 ;  /* 0x000000ffff057224 */ /* 0x000fc600078e0006 */
[----:B------:R-:W2:Y:S01]  /*7da50*/  LDL.LU R90, [R1+0x24fc] ;  /* 0x0024fc00015a7983 */ /* 0x000ea20000300800 */
[-C--:B---3--:R-:W-:Y:S01]  /*7da60*/  IADD3 R54, P1, R54, R59.reuse, RZ ;  /* 0x0000003b36367210 */ /* 0x088fe20007f3e0ff */
[----:B------:R-:W-:Y:S02]  /*7da70*/  IMAD.X R66, R66, 0x1, R2, P2 ;  /* 0x0000000142427824 */ /* 0x000fe400010e0602 */
[----:B------:R3:W-:Y:S04]  /*7da80*/  LDGSTS.E [R3+0x1800], [R4.64], P0 ;  /* 0x0180000004037fae */ /* 0x0007e80008121844 */
[----:B------:R-:W-:Y:S04]  /*7da90*/  STL [R1+0x2510], R54 ;  /* 0x0025103601007387 */ /* 0x000fe80000100800 */
[----:B------:R3:W-:Y:S04]  /*7daa0*/  STL [R1+0x2514], R66 ;  /* 0x0025144201007387 */ /* 0x0007e80000100800 */
[----:B-1----:R-:W2:Y:S01]  /*7dab0*/  LDL.LU R6, [R1+0x24f0] ;  /* 0x0024f00001067983 */ /* 0x002ea20000300800 */
[----:B---3--:R-:W-:Y:S01]  /*7dac0*/  IMAD.MOV.U32 R4, RZ, RZ, R7 ;  /* 0x000000ffff047224 */ /* 0x008fe200078e0007 */
[----:B------:R-:W-:Y:S01]  /*7dad0*/  IADD3 R62, P2, R62, R59, RZ ;  /* 0x0000003b3e3e7210 */ /* 0x000fe20007f5e0ff */
[----:B------:R-:W-:-:S02]  /*7dae0*/  IMAD.MOV.U32 R5, RZ, RZ, R66 ;  /* 0x000000ffff057224 */ /* 0x000fc400078e0042 */
[----:B------:R-:W3:Y:S01]  /*7daf0*/  LDL.LU R66, [R1+0x24f4] ;  /* 0x0024f40001427983 */ /* 0x000ee20000300800 */
[----:B------:R-:W-:-:S03]  /*7db00*/  IMAD.X R67, R67, 0x1, R2, P1 ;  /* 0x0000000143437824 */ /* 0x000fc600008e0602 */
[----:B------:R-:W-:Y:S04]  /*7db10*/  STL [R1+0x2508], R62 ;  /* 0x0025083e01007387 */ /* 0x000fe80000100800 */
[----:B------:R1:W-:Y:S04]  /*7db20*/  STL [R1+0x250c], R67 ;  /* 0x00250c4301007387 */ /* 0x0003e80000100800 */
[----:B------:R1:W-:Y:S04]  /*7db30*/  LDGSTS.E [R3+0x2000], [R4.64], P0 ;  /* 0x0200000004037fae */ /* 0x0003e80008121844 */
[----:B------:R-:W3:Y:S01]  /*7db40*/  LDL.LU R7, [R1+0x24e8] ;  /* 0x0024e80001077983 */ /* 0x000ee20000300800 */
[----:B-1----:R-:W-:-:S03]  /*7db50*/  IMAD.MOV.U32 R5, RZ, RZ, R67 ;  /* 0x000000ffff057224 */ /* 0x002fc600078e0043 */
[----:B------:R-:W3:Y:S01]  /*7db60*/  LDL.LU R67, [R1+0x24ec] ;  /* 0x0024ec0001437983 */ /* 0x000ee20000300800 */
[----:B------:R-:W-:-:S05]  /*7db70*/  IMAD.MOV.U32 R4, RZ, RZ, R54 ;  /* 0x000000ffff047224 */ /* 0x000fca00078e0036 */
[----:B------:R1:W-:Y:S02]  /*7db80*/  LDGSTS.E [R3+0x2800], [R4.64], P0 ;  /* 0x0280000004037fae */ /* 0x0003e40008121844 */
[----:B-1----:R-:W-:Y:S01]  /*7db90*/  IMAD.MOV.U32 R4, RZ, RZ, R62 ;  /* 0x000000ffff047224 */ /* 0x002fe200078e003e */
[----:B----4-:R-:W-:Y:S01]  /*7dba0*/  IADD3 R55, P1, R55, R59, RZ ;  /* 0x0000003b37377210 */ /* 0x010fe20007f3e0ff */
[----:B--2---:R-:W-:-:S04]  /*7dbb0*/  IMAD.X R63, R63, 0x1, R2, P2 ;  /* 0x000000013f3f7824 */ /* 0x004fc800010e0602 */
[----:B------:R-:W-:Y:S01]  /*7dbc0*/  STL [R1+0x2500], R55 ;  /* 0x0025003701007387 */ /* 0x000fe20000100800 */
[----:B------:R-:W-:-:S03]  /*7dbd0*/  IMAD.MOV.U32 R5, RZ, RZ, R63 ;  /* 0x000000ffff057224 */ /* 0x000fc600078e003f */
[----:B------:R1:W-:Y:S04]  /*7dbe0*/  STL [R1+0x2504], R63 ;  /* 0x0025043f01007387 */ /* 0x0003e80000100800 */
[----:B------:R-:W2:Y:S04]  /*7dbf0*/  LDL.LU R54, [R1+0x24e0] ;  /* 0x0024e00001367983 */ /* 0x000ea80000300800 */
[----:B------:R4:W-:Y:S01]  /*7dc00*/  LDGSTS.E [R3+0x3000], [R4.64], P0 ;  /* 0x0300000004037fae */ /* 0x0009e20008121844 */
[----:B------:R-:W-:-:S03]  /*7dc10*/  IADD3 R58, P2, R58, R59, RZ ;  /* 0x0000003b3a3a7210 */ /* 0x000fc60007f5e0ff */
[----:B-1----:R-:W2:Y:S01]  /*7dc20*/  LDL.LU R63, [R1+0x24e4] ;  /* 0x0024e400013f7983 */ /* 0x002ea20000300800 */
[----:B------:R-:W-:-:S03]  /*7dc30*/  IMAD.X R90, R90, 0x1, R2, P1 ;  /* 0x000000015a5a7824 */ /* 0x000fc600008e0602 */
[----:B------:R-:W-:Y:S04]  /*7dc40*/  STL [R1+0x24f8], R58 ;  /* 0x0024f83a01007387 */ /* 0x000fe80000100800 */
[----:B------:R1:W-:Y:S01]  /*7dc50*/  STL [R1+0x24fc], R90 ;  /* 0x0024fc5a01007387 */ /* 0x0003e20000100800 */
[----:B----4-:R-:W-:-:S03]  /*7dc60*/  IMAD.MOV.U32 R5, RZ, RZ, R90 ;  /* 0x000000ffff057224 */ /* 0x010fc600078e005a */
[----:B------:R-:W4:Y:S01]  /*7dc70*/  LDL.LU R62, [R1+0x24d8] ;  /* 0x0024d800013e7983 */ /* 0x000f220000300800 */
[----:B------:R-:W-:-:S03]  /*7dc80*/  IMAD.MOV.U32 R4, RZ, RZ, R55 ;  /* 0x000000ffff047224 */ /* 0x000fc600078e0037 */
[----:B-1----:R-:W4:Y:S01]  /*7dc90*/  LDL.LU R90, [R1+0x24dc] ;  /* 0x0024dc00015a7983 */ /* 0x002f220000300800 */
[----:B------:R-:W-:-:S03]  /*7dca0*/  IADD3 R6, P1, R6, R59, RZ ;  /* 0x0000003b06067210 */ /* 0x000fc60007f3e0ff */
[----:B------:R1:W-:Y:S01]  /*7dcb0*/  LDGSTS.E [R3+0x3800], [R4.64], P0 ;  /* 0x0380000004037fae */ /* 0x0003e20008121844 */
[----:B---3--:R-:W-:-:S03]  /*7dcc0*/  IMAD.X R66, R66, 0x1, R2, P2 ;  /* 0x0000000142427824 */ /* 0x008fc600010e0602 */
[----:B------:R-:W-:Y:S04]  /*7dcd0*/  STL [R1+0x24f0], R6 ;  /* 0x0024f00601007387 */ /* 0x000fe80000100800 */
[----:B------:R3:W-:Y:S04]  /*7dce0*/  STL [R1+0x24f4], R66 ;  /* 0x0024f44201007387 */ /* 0x0007e80000100800 */
[----:B------:R-:W4:Y:S01]  /*7dcf0*/  LDL.LU R55, [R1+0x24d0] ;  /* 0x0024d00001377983 */ /* 0x000f220000300800 */
[----:B-1----:R-:W-:Y:S02]  /*7dd00*/  IMAD.MOV.U32 R4, RZ, RZ, R58 ;  /* 0x000000ffff047224 */ /* 0x002fe400078e003a */
[----:B------:R-:W-:-:S02]  /*7dd10*/  IMAD.MOV.U32 R5, RZ, RZ, R66 ;  /* 0x000000ffff057224 */ /* 0x000fc400078e0042 */
[----:B---3--:R-:W3:Y:S01]  /*7dd20*/  LDL.LU R66, [R1+0x24d4] ;  /* 0x0024d40001427983 */ /* 0x008ee20000300800 */
[----:B------:R-:W-:-:S03]  /*7dd30*/  IADD3 R7, P2, R7, R59, RZ ;  /* 0x0000003b07077210 */ /* 0x000fc60007f5e0ff */
[----:B------:R1:W-:Y:S04]  /*7dd40*/  LDGSTS.E [R3+0x4000], [R4.64], P0 ;  /* 0x0400000004037fae */ /* 0x0003e80008121844 */
[----:B------:R-:W-:Y:S01]  /*7dd50*/  STL [R1+0x24e8], R7 ;  /* 0x0024e80701007387 */ /* 0x000fe20000100800 */
[----:B------:R-:W-:-:S04]  /*7dd60*/  IMAD.X R67, R67, 0x1, R2, P1 ;  /* 0x0000000143437824 */ /* 0x000fc800008e0602 */
[----:B-1----:R-:W-:Y:S01]  /*7dd70*/  IMAD.MOV.U32 R5, RZ, RZ, R67 ;  /* 0x000000ffff057224 */ /* 0x002fe200078e0043 */
[----:B------:R1:W-:Y:S04]  /*7dd80*/  STL [R1+0x24ec], R67 ;  /* 0x0024ec4301007387 */ /* 0x0003e80000100800 */
[----:B------:R-:W3:Y:S04]  /*7dd90*/  LDL.LU R58, [R1+0x24c8] ;  /* 0x0024c800013a7983 */ /* 0x000ee80000300800 */
[----:B-1----:R-:W3:Y:S01]  /*7dda0*/  LDL.LU R67, [R1+0x24cc] ;  /* 0x0024cc0001437983 */ /* 0x002ee20000300800 */
[----:B------:R-:W-:-:S05]  /*7ddb0*/  IMAD.MOV.U32 R4, RZ, RZ, R6 ;  /* 0x000000ffff047224 */ /* 0x000fca00078e0006 */
[----:B------:R1:W-:Y:S02]  /*7ddc0*/  LDGSTS.E [R3+0x4800], [R4.64], P0 ;  /* 0x0480000004037fae */ /* 0x0003e40008121844 */
[----:B-1----:R-:W-:Y:S01]  /*7ddd0*/  IMAD.MOV.U32 R4, RZ, RZ, R7 ;  /* 0x000000ffff047224 */ /* 0x002fe200078e0007 */
[----:B--2---:R-:W-:Y:S01]  /*7dde0*/  IADD3 R54, P1, R54, R59, RZ ;  /* 0x0000003b36367210 */ /* 0x004fe20007f3e0ff */
[----:B------:R-:W-:-:S04]  /*7ddf0*/  IMAD.X R63, R63, 0x1, R2, P2 ;  /* 0x000000013f3f7824 */ /* 0x000fc800010e0602 */
[----:B------:R-:W-:Y:S01]  /*7de00*/  STL [R1+0x24e0], R54 ;  /* 0x0024e03601007387 */ /* 0x000fe20000100800 */
[----:B------:R-:W-:-:S03]  /*7de10*/  IMAD.MOV.U32 R5, RZ, RZ, R63 ;  /* 0x000000ffff057224 */ /* 0x000fc600078e003f */
[----:B------:R1:W-:Y:S04]  /*7de20*/  STL [R1+0x24e4], R63 ;  /* 0x0024e43f01007387 */ /* 0x0003e80000100800 */
[----:B------:R-:W2:Y:S01]  /*7de30*/  LDL.LU R6, [R1+0x24c0] ;  /* 0x0024c00001067983 */ /* 0x000ea20000300800 */
[----:B----4-:R-:W-:-:S03]  /*7de40*/  IADD3 R62, P2, R62, R59, RZ ;  /* 0x0000003b3e3e7210 */ /* 0x010fc60007f5e0ff */
[----:B------:R4:W-:Y:S04]  /*7de50*/  LDGSTS.E [R3+0x5000], [R4.64], P0 ;  /* 0x0500000004037fae */ /* 0x0009e80008121844 */
        /* <DEDUP_REMOVED lines=16> */
[----:B---3--:R-:W3:Y:S04]  /*7df60*/  LDL.LU R66, [R1+0x24b4] ;  /* 0x0024b40001427983 */ /* 0x008ee80000300800 */
[----:B------:R1:W-:Y:S01]  /*7df70*/  LDGSTS.E [R3+0x6000], [R4.64], P0 ;  /* 0x0600000004037fae */ /* 0x0003e20008121844 */
[----:B------:R-:W-:Y:S02]  /*7df80*/  IADD3 R58, P2, R58, R59, RZ ;  /* 0x0000003b3a3a7210 */ /* 0x000fe40007f5e0ff */
[----:B------:R-:W-:-:S03]  /*7df90*/  IADD3.X R67, R67, R2, RZ, P1, !PT ;  /* 0x0000000243437210 */ /* 0x000fc60000ffe4ff */
[----:B------:R-:W-:Y:S04]  /*7dfa0*/  STL [R1+0x24c8], R58 ;  /* 0x0024c83a01007387 */ /* 0x000fe80000100800 */
[----:B------:R1:W-:Y:S02]  /*7dfb0*/  STL [R1+0x24cc], R67 ;  /* 0x0024cc4301007387 */ /* 0x0003e40000100800 */
[----:B-1----:R-:W-:Y:S02]  /*7dfc0*/  IMAD.MOV.U32 R5, RZ, RZ, R67 ;  /* 0x000000ffff057224 */ /* 0x002fe400078e0043 */
[----:B------:R-:W3:Y:S04]  /*7dfd0*/  LDL.LU R62, [R1+0x24a8] ;  /* 0x0024a800013e7983 */ /* 0x000ee80000300800 */
[----:B------:R-:W3:Y:S01]  /*7dfe0*/  LDL.LU R67, [R1+0x24ac] ;  /* 0x0024ac0001437983 */ /* 0x000ee20000300800 */
[----:B------:R-:W-:-:S05]  /*7dff0*/  IMAD.MOV.U32 R4, RZ, RZ, R55 ;  /* 0x000000ffff047224 */ /* 0x000fca00078e0037 */
[----:B------:R1:W-:Y:S02]  /*7e000*/  LDGSTS.E [R3+0x6800], [R4.64], P0 ;  /* 0x0680000004037fae */ /* 0x0003e40008121844 */
[----:B-1----:R-:W-:Y:S01]  /*7e010*/  IMAD.MOV.U32 R4, RZ, RZ, R58 ;  /* 0x000000ffff047224 */ /* 0x002fe200078e003a */
[----:B--2---:R-:W-:Y:S01]  /*7e020*/  IADD3 R6, P1, R6, R59, RZ ;  /* 0x0000003b06067210 */ /* 0x004fe20007f3e0ff */
[----:B------:R-:W-:-:S04]  /*7e030*/  IMAD.X R63, R63, 0x1, R2, P2 ;  /* 0x000000013f3f7824 */ /* 0x000fc800010e0602 */
[----:B------:R-:W-:Y:S01]  /*7e040*/  STL [R1+0x24c0], R6 ;  /* 0x0024c00601007387 */ /* 0x000fe20000100800 */
[----:B------:R-:W-:-:S03]  /*7e050*/  IMAD.MOV.U32 R5, RZ, RZ, R63 ;  /* 0x000000ffff057224 */ /* 0x000fc600078e003f */
[----:B------:R1:W-:Y:S01]  /*7e060*/  STL [R1+0x24c4], R63 ;  /* 0x0024c43f01007387 */ /* 0x0003e20000100800 */
[----:B------:R-:W2:Y:S03]  /*7e070*/  LDL.LU R55, [R1+0x24a0] ;  /* 0x0024a00001377983 */ /* 0x000ea60000300800 */
[----:B------:R4:W-:Y:S02]  /*7e080*/  LDGSTS.E [R3+0x7000], [R4.64], P0 ;  /* 0x0700000004037fae */ /* 0x0009e40008121844 */
[----:B----4-:R-:W-:Y:S02]  /*7e090*/  IADD3 R7, P2, R7, R59, RZ ;  /* 0x0000003b07077210 */ /* 0x010fe40007f5e0ff */
[----:B-1----:R-:W4:Y:S01]  /*7e0a0*/  LDL.LU R63, [R1+0x24a4] ;  /* 0x0024a400013f7983 */ /* 0x002f220000300800 */
[----:B------:R-:W-:-:S03]  /*7e0b0*/  IMAD.X R90, R90, 0x1, R2, P1 ;  /* 0x000000015a5a7824 */ /* 0x000fc600008e0602 */
[----:B------:R-:W-:Y:S01]  /*7e0c0*/  STL [R1+0x24b8], R7 ;  /* 0x0024b80701007387 */ /* 0x000fe20000100800 */
[----:B------:R-:W-:-:S03]  /*7e0d0*/  IMAD.MOV.U32 R5, RZ, RZ, R90 ;  /* 0x000000ffff057224 */ /* 0x000fc600078e005a */
[----:B------:R1:W-:Y:S01]  /*7e0e0*/  STL [R1+0x24bc], R90 ;  /* 0x0024bc5a01007387 */ /* 0x0003e20000100800 */
[----:B------:R-:W4:Y:S02]  /*7e0f0*/  LDL.LU R58, [R1+0x2498] ;  /* 0x00249800013a7983 */ /* 0x000f240000300800 */
[----:B------:R-:W-:-:S05]  /*7e100*/  IMAD.MOV.U32 R4, RZ, RZ, R6 ;  /* 0x000000ffff047224 */ /* 0x000fca00078e0006 */
[----:B------:R3:W-:Y:S04]  /*7e110*/  LDGSTS.E [R3+0x7800], [R4.64], P0 ;  /* 0x0780000004037fae */ /* 0x0007e80008121844 */
[----:B-1----:R-:W4:Y:S01]  /*7e120*/  LDL.LU R90, [R1+0x249c] ;  /* 0x00249c00015a7983 */ /* 0x002f220000300800 */
[----:B------:R-:W-:Y:S01]  /*7e130*/  IADD3 R54, P1, R54, R59, RZ ;  /* 0x0000003b36367210 */ /* 0x000fe20007f3e0ff */
[----:B---3--:R-:W-:-:S04]  /*7e140*/  IMAD.X R66, R66, 0x1, R2, P2 ;  /* 0x0000000142427824 */ /* 0x008fc800010e0602 */
[----:B------:R-:W-:Y:S01]  /*7e150*/  STL [R1+0x24b0], R54 ;  /* 0x0024b03601007387 */ /* 0x000fe20000100800 */
[----:B------:R-:W-:Y:S02]  /*7e160*/  IMAD.MOV.U32 R4, RZ, RZ, R7 ;  /* 0x000000ffff047224 */ /* 0x000fe400078e0007 */
[----:B------:R-:W-:Y:S01]  /*7e170*/  IMAD.MOV.U32 R5, RZ, RZ, R66 ;  /* 0x000000ffff057224 */ /* 0x000fe200078e0042 */
[----:B------:R1:W-:Y:S01]  /*7e180*/  STL [R1+0x24b4], R66 ;  /* 0x0024b44201007387 */ /* 0x0003e20000100800 */
[----:B------:R-:W3:Y:S03]  /*7e190*/  LDL.LU R6, [R1+0x2490] ;  /* 0x0024900001067983 */ /* 0x000ee60000300800 */
[----:B------:R1:W-:Y:S04]  /*7e1a0*/  LDGSTS.E [R3+0x8000], [R4.64], P0 ;  /* 0x0800000004037fae */ /* 0x0003e80008121844 */
[----:B-1----:R-:W3:Y:S01]  /*7e1b0*/  LDL.LU R66, [R1+0x2494] ;  /* 0x0024940001427983 */ /* 0x002ee20000300800 */
[----:B------:R-:W-:Y:S01]  /*7e1c0*/  IADD3 R62, P2, R62, R59, RZ ;  /* 0x0000003b3e3e7210 */ /* 0x000fe20007f5e0ff */
[----:B------:R-:W-:-:S04]  /*7e1d0*/  IMAD.X R67, R67, 0x1, R2, P1 ;  /* 0x0000000143437824 */ /* 0x000fc800008e0602 */
[----:B------:R-:W-:Y:S01]  /*7e1e0*/  STL [R1+0x24a8], R62 ;  /* 0x0024a83e01007387 */ /* 0x000fe20000100800 */
[----:B------:R-:W-:-:S03]  /*7e1f0*/  IMAD.MOV.U32 R5, RZ, RZ, R67 ;  /* 0x000000ffff057224 */ /* 0x000fc600078e0043 */
[----:B------:R1:W-:Y:S01]  /*7e200*/  STL [R1+0x24ac], R67 ;  /* 0x0024ac4301007387 */ /* 0x0003e20000100800 */
[----:B------:R-:W3:Y:S03]  /*7e210*/  LDL.LU R7, [R1+0x2488] ;  /* 0x0024880001077983 */ /* 0x000ee60000300800 */
[----:B-1----:R-:W3:Y:S01]  /*7e220*/  LDL.LU R67, [R1+0x248c] ;  /* 0x00248c0001437983 */ /* 0x002ee20000300800 */
[----:B------:R-:W-:-:S05]  /*7e230*/  IMAD.MOV.U32 R4, RZ, RZ, R54 ;  /* 0x000000ffff047224 */ /* 0x000fca00078e0036 */
[----:B------:R1:W-:Y:S02]  /*7e240*/  LDGSTS.E [R3+0x8800], [R4.64], P0 ;  /* 0x0880000004037fae */ /* 0x0003e40008121844 */
[----:B-1----:R-:W-:Y:S01]  /*7e250*/  IMAD.MOV.U32 R4, RZ, RZ, R62 ;  /* 0x000000ffff047224 */ /* 0x002fe200078e003e */
[----:B--2---:R-:W-:-:S05]  /*7e260*/  IADD3 R55, P1, R55, R59, RZ ;  /* 0x0000003b37377210 */ /* 0x004fca0007f3e0ff */
[----:B------:R-:W-:Y:S01]  /*7e270*/  STL [R1+0x24a0], R55 ;  /* 0x0024a03701007387 */ /* 0x000fe20000100800 */
[----:B----4-:R-:W-:-:S04]  /*7e280*/  IMAD.X R63, R63, 0x1, R2, P2 ;  /* 0x000000013f3f7824 */ /* 0x010fc800010e0602 */
[----:B------:R-:W-:Y:S01]  /*7e290*/  IMAD.MOV.U32 R5, RZ, RZ, R63 ;  /* 0x000000ffff057224 */ /* 0x000fe200078e003f */
[----:B------:R1:W-:Y:S01]  /*7e2a0*/  STL [R1+0x24a4], R63 ;  /* 0x0024a43f01007387 */ /* 0x0003e20000100800 */
[----:B------:R-:W2:Y:S01]  /*7e2b0*/  LDL.LU R54, [R1+0x2480] ;  /* 0x0024800001367983 */ /* 0x000ea20000300800 */
[----:B------:R-:W-:Y:S02]  /*7e2c0*/  IADD3 R58, P2, R58, R59, RZ ;  /* 0x0000003b3a3a7210 */ /* 0x000fe40007f5e0ff */
[----:B------:R4:W-:Y:S04]  /*7e2d0*/  LDGSTS.E [R3+0x9000], [R4.64], P0 ;  /* 0x0900000004037fae */ /* 0x0009e80008121844 */
[----:B-1----:R-:W2:Y:S01]  /*7e2e0*/  LDL.LU R63, [R1+0x2484] ;  /* 0x00248400013f7983 */ /* 0x002ea20000300800 */
[----:B------:R-:W-:-:S02]  /*7e2f0*/  IMAD.X R90, R90, 0x1, R2, P1 ;  /* 0x000000015a5a7824 */ /* 0x000fc400008e0602 */
[----:B------:R-:W-:Y:S03]  /*7e300*/  STL [R1+0x2498], R58 ;  /* 0x0024983a01007387 */ /* 0x000fe60000100800 */
[----:B------:R1:W-:Y:S01]  /*7e310*/  STL [R1+0x249c], R90 ;  /* 0x00249c5a01007387 */ /* 0x0003e20000100800 */
[----:B------:R-:W2:Y:S02]  /*7e320*/  LDL.LU R62, [R1+0x2478] ;  /* 0x00247800013e7983 */ /* 0x000ea40000300800 */
[----:B----4-:R-:W-:Y:S02]  /*7e330*/  IMAD.MOV.U32 R5, RZ, RZ, R90 ;  /* 0x000000ffff057224 */ /* 0x010fe400078e005a */
[----:B------:R-:W-:-:S05]  /*7e340*/  IMAD.MOV.U32 R4, RZ, RZ, R55 ;  /* 0x000000ffff047224 */ /* 0x000fca00078e0037 */
[----:B------:R4:W-:Y:S04]  /*7e350*/  LDGSTS.E [R3+0x9800], [R4.64], P0 ;  /* 0x0980000004037fae */ /* 0x0009e80008121844 */
[----:B-1----:R-:W2:Y:S01]  /*7e360*/  LDL.LU R90, [R1+0x247c] ;  /* 0x00247c00015a7983 */ /* 0x002ea20000300800 */
[----:B---3--:R-:W-:-:S05]  /*7e370*/  IADD3 R6, P1, R6, R59, RZ ;  /* 0x0000003b06067210 */ /* 0x008fca0007f3e0ff */
[----:B------:R-:W-:Y:S01]  /*7e380*/  STL [R1+0x2490], R6 ;  /* 0x0024900601007387 */ /* 0x000fe20000100800 */
[----:B------:R-:W-:Y:S02]  /*7e390*/  IMAD.X R66, R66, 0x1, R2, P2 ;  /* 0x0000000142427824 */ /* 0x000fe400010e0602 */
[----:B----4-:R-:W-:Y:S02]  /*7e3a0*/  IMAD.MOV.U32 R4, RZ, RZ, R58 ;  /* 0x000000ffff047224 */ /* 0x010fe400078e003a */
[----:B------:R-:W-:Y:S01]  /*7e3b0*/  IMAD.MOV.U32 R5, RZ, RZ, R66 ;  /* 0x000000ffff057224 */ /* 0x000fe200078e0042 */
[----:B------:R1:W-:Y:S01]  /*7e3c0*/  STL [R1+0x2494], R66 ;  /* 0x0024944201007387 */ /* 0x0003e20000100800 */
[----:B------:R-:W3:Y:S03]  /*7e3d0*/  LDL.LU R55, [R1+0x2470] ;  /* 0x0024700001377983 */ /* 0x000ee60000300800 */
[----:B------:R4:W-:Y:S04]  /*7e3e0*/  LDGSTS.E [R3+0xa000], [R4.64], P0 ;  /* 0x0a00000004037fae */ /* 0x0009e80008121844 */
[----:B-1----:R-:W3:Y:S01]  /*7e3f0*/  LDL.LU R66, [R1+0x2474] ;  /* 0x0024740001427983 */ /* 0x002ee20000300800 */
[----:B------:R-:W-:-:S05]  /*7e400*/  IADD3 R7, P2, R7, R59, RZ ;  /* 0x0000003b07077210 */ /* 0x000fca0007f5e0ff */
[----:B------:R-:W-:Y:S01]  /*7e410*/  STL [R1+0x2488], R7 ;  /* 0x0024880701007387 */ /* 0x000fe20000100800 */
[----:B------:R-:W-:-:S04]  /*7e420*/  IMAD.X R67, R67, 0x1, R2, P1 ;  /* 0x0000000143437824 */ /* 0x000fc800008e0602 */
[----:B----4-:R-:W-:Y:S01]  /*7e430*/  IMAD.MOV.U32 R5, RZ, RZ, R67 ;  /* 0x000000ffff057224 */ /* 0x010fe200078e0043 */
[----:B------:R1:W-:Y:S01]  /*7e440*/  STL [R1+0x248c], R67 ;  /* 0x00248c4301007387 */ /* 0x0003e20000100800 */
[----:B------:R-:W4:Y:S03]  /*7e450*/  LDL.LU R58, [R1+0x2468] ;  /* 0x00246800013a7983 */ /* 0x000f260000300800 */
[----:B-1----:R-:W4:Y:S01]  /*7e460*/  LDL.LU R67, [R1+0x246c] ;  /* 0x00246c0001437983 */ /* 0x002f220000300800 */
[----:B------:R-:W-:-:S05]  /*7e470*/  MOV R4, R6 ;  /* 0x0000000600047202 */ /* 0x000fca0000000f00 */
[----:B------:R1:W-:Y:S02]  /*7e480*/  LDGSTS.E [R3+0xa800], [R4.64], P0 ;  /* 0x0a80000004037fae */ /* 0x0003e40008121844 */
[----:B-1----:R-:W-:Y:S01]  /*7e490*/  IMAD.MOV.U32 R4, RZ, RZ, R7 ;  /* 0x000000ffff047224 */ /* 0x002fe200078e0007 */
[----:B--2---:R-:W-:-:S05]  /*7e4a0*/  IADD3 R54, P1, R54, R59, RZ ;  /* 0x0000003b36367210 */ /* 0x004fca0007f3e0ff */
[----:B------:R-:W-:Y:S01]  /*7e4b0*/  STL [R1+0x2480], R54 ;  /* 0x0024803601007387 */ /* 0x000fe20000100800 */
[----:B------:R-:W-:-:S04]  /*7e4c0*/  IMAD.X R63, R63, 0x1, R2, P2 ;  /* 0x000000013f3f7824 */ /* 0x000fc800010e0602 */
[----:B------:R-:W-:Y:S01]  /*7e4d0*/  IMAD.MOV.U32 R5, RZ, RZ, R63 ;  /* 0x000000ffff057224 */ /* 0x000fe200078e003f */
[----:B------:R1:W-:Y:S01]  /*7e4e0*/  STL [R1+0x2484], R63 ;  /* 0x0024843f01007387 */ /* 0x0003e20000100800 */
[----:B------:R-:W2:Y:S01]  /*7e4f0*/  LDL.LU R6, [R1+0x2460] ;  /* 0x0024600001067983 */ /* 0x000ea20000300800 */
[----:B------:R-:W-:Y:S02]  /*7e500*/  IADD3 R62, P2, R62, R59, RZ ;  /* 0x0000003b3e3e7210 */ /* 0x000fe40007f5e0ff */
[----:B------:R1:W-:Y:S01]  /*7e510*/  LDGSTS.E [R3+0xb000], [R4.64], P0 ;  /* 0x0b00000004037fae */ /* 0x0003e20008121844 */
[----:B------:R-:W-:-:S03]  /*7e520*/  IMAD.X R90, R90, 0x1, R2, P1 ;  /* 0x000000015a5a7824 */ /* 0x000fc600008e0602 */
[----:B-1----:R-:W2:Y:S01]  /*7e530*/  LDL.LU R63, [R1+0x2464] ;  /* 0x00246400013f7983 */ /* 0x002ea20000300800 */
[----:B------:R-:W-:Y:S03]  /*7e540*/  STL [R1+0x2478], R62 ;  /* 0x0024783e01007387 */ /* 0x000fe60000100800 */
[----:B------:R1:W-:Y:S01]  /*7e550*/  STL [R1+0x247c], R90 ;  /* 0x00247c5a01007387 */ /* 0x0003e20000100800 */
[----:B------:R-:W2:Y:S02]  /*7e560*/  LDL.LU R7, [R1+0x2458] ;  /* 0x0024580001077983 */ /* 0x000ea40000300800 */
[----:B------:R-:W-:Y:S02]  /*7e570*/  IMAD.MOV.U32 R4, RZ, RZ, R54 ;  /* 0x000000ffff047224 */ /* 0x000fe400078e0036 */
[----:B------:R-:W2:Y:S01]  /*7e580*/  LDL.LU R54, [R1+0x245c] ;  /* 0x00245c0001367983 */ /* 0x000ea20000300800 */
[----:B------:R-:W-:-:S05]  /*7e590*/  IMAD.MOV.U32 R5, RZ, RZ, R90 ;  /* 0x000000ffff057224 */ /* 0x000fca00078e005a */
[----:B------:R1:W-:Y:S01]  /*7e5a0*/  LDGSTS.E [R3+0xb800], [R4.64], P0 ;  /* 0x0b80000004037fae */ /* 0x0003e20008121844 */
[----:B---3--:R-:W-:-:S05]  /*7e5b0*/  IADD3 R55, P1, R55, R59, RZ ;  /* 0x0000003b37377210 */ /* 0x008fca0007f3e0ff */
[----:B------:R-:W-:Y:S01]  /*7e5c0*/  STL [R1+0x2470], R55 ;  /* 0x0024703701007387 */ /* 0x000fe20000100800 */
[----:B------:R-:W-:-:S05]  /*7e5d0*/  IMAD.X R66, R66, 0x1, R2, P2 ;  /* 0x0000000142427824 */ /* 0x000fca00010e0602 */
[----:B------:R3:W-:Y:S01]  /*7e5e0*/  STL [R1+0x2474], R66 ;  /* 0x0024744201007387 */ /* 0x0007e20000100800 */
[----:B-1----:R-:W2:Y:S02]  /*7e5f0*/  LDL.LU R90, [R1+0x2450] ;  /* 0x00245000015a7983 */ /* 0x002ea40000300800 */
[----:B------:R-:W2:Y:S02]  /*7e600*/  LDL.LU R120, [R1+0x2454] ;  /* 0x0024540001787983 */ /* 0x000ea40000300800 */
[----:B------:R-:W-:Y:S01]  /*7e610*/  IMAD.MOV.U32 R5, RZ, RZ, R66 ;  /* 0x000000ffff057224 */ /* 0x000fe200078e0042 */
[----:B----4-:R-:W-:-:S05]  /*7e620*/  IADD3 R58, P2, R58, R59, RZ ;  /* 0x0000003b3a3a7210 */ /* 0x010fca0007f5e0ff */
[----:B------:R-:W-:Y:S01]  /*7e630*/  STL [R1+0x2468], R58 ;  /* 0x0024683a01007387 */ /* 0x000fe20000100800 */
[----:B------:R-:W-:-:S05]  /*7e640*/  IMAD.X R67, R67, 0x1, R2, P1 ;  /* 0x0000000143437824 */ /* 0x000fca00008e0602 */
[----:B------:R1:W-:Y:S01]  /*7e650*/  STL [R1+0x246c], R67 ;  /* 0x00246c4301007387 */ /* 0x0003e20000100800 */
[----:B---3--:R-:W3:Y:S02]  /*7e660*/  LDL.LU R66, [R1+0x2448] ;  /* 0x0024480001427983 */ /* 0x008ee40000300800 */
[----:B------:R-:W-:Y:S02]  /*7e670*/  IMAD.MOV.U32 R4, RZ, RZ, R62 ;  /* 0x000000ffff047224 */ /* 0x000fe400078e003e */
[----:B------:R-:W4:Y:S01]  /*7e680*/  LDL.LU R62, [R1+0x2440] ;  /* 0x00244000013e7983 */ /* 0x000f220000300800 */
[----:B------:R-:W4:Y:S03]  /*7e690*/  LDL.LU R91, [R1+0x244c] ;  /* 0x00244c00015b7983 */ /* 0x000f260000300800 */
[----:B------:R1:W-:Y:S02]  /*7e6a0*/  LDGSTS.E [R3+0xc000], [R4.64], P0 ;  /* 0x0c00000004037fae */ /* 0x0003e40008121844 */
[----:B-1----:R-:W-:-:S02]  /*7e6b0*/  IMAD.MOV.U32 R4, RZ, RZ, R55 ;  /* 0x000000ffff047224 */ /* 0x002fc400078e0037 */
[----:B------:R-:W-:-:S05]  /*7e6c0*/  IMAD.MOV.U32 R5, RZ, RZ, R67 ;  /* 0x000000ffff057224 */ /* 0x000fca00078e0043 */
[----:B------:R1:W-:Y:S02]  /*7e6d0*/  LDGSTS.E [R3+0xc800], [R4.64], P0 ;  /* 0x0c80000004037fae */ /* 0x0003e40008121844 */
[----:B-1----:R-:W-:Y:S01]  /*7e6e0*/  IMAD.MOV.U32 R4, RZ, RZ, R58 ;  /* 0x000000ffff047224 */ /* 0x002fe200078e003a */
[----:B--2---:R-:W-:-:S05]  /*7e6f0*/  IADD3 R6, P1, R6, R59, RZ ;  /* 0x0000003b06067210 */ /* 0x004fca0007f3e0ff */
[----:B------:R-:W-:Y:S01]  /*7e700*/  STL [R1+0x2460], R6 ;  /* 0x0024600601007387 */ /* 0x000fe20000100800 */
[----:B------:R-:W-:-:S05]  /*7e710*/  IMAD.X R63, R63, 0x1, R2, P2 ;  /* 0x000000013f3f7824 */ /* 0x000fca00010e0602 */
[----:B------:R1:W-:Y:S01]  /*7e720*/  STL [R1+0x2464], R63 ;  /* 0x0024643f01007387 */ /* 0x0003e20000100800 */
[----:B------:R-:W2:Y:S01]  /*7e730*/  LDL.LU R55, [R1+0x2438] ;  /* 0x0024380001377983 */ /* 0x000ea20000300800 */
[-C--:B------:R-:W-:Y:S01]  /*7e740*/  IADD3 R7, P2, R7, R59.reuse, RZ ;  /* 0x0000003b07077210 */ /* 0x080fe20007f5e0ff */
[--C-:B------:R-:W-:Y:S01]  /*7e750*/  IMAD.X R54, R54, 0x1, R2.reuse, P1 ;  /* 0x0000000136367824 */ /* 0x100fe200008e0602 */
[----:B------:R-:W2:Y:S03]  /*7e760*/  LDL.LU R67, [R1+0x2444] ;  /* 0x0024440001437983 */ /* 0x000ea60000300800 */
[----:B------:R-:W-:Y:S02]  /*7e770*/  STL [R1+0x2458], R7 ;  /* 0x0024580701007387 */ /* 0x000fe40000100800 */
[----:B------:R-:W-:Y:S01]  /*7e780*/  IMAD.MOV.U32 R5, RZ, RZ, R63 ;  /* 0x000000ffff057224 */ /* 0x000fe200078e003f */
[----:B------:R1:W-:Y:S02]  /*7e790*/  STL [R1+0x245c], R54 ;  /* 0x00245c3601007387 */ /* 0x0003e40000100800 */
[----:B-1----:R-:W2:Y:S02]  /*7e7a0*/  LDL.LU R63, [R1+0x243c] ;  /* 0x00243c00013f7983 */ /* 0x002ea40000300800 */
[----:B------:R-:W2:Y:S04]  /*7e7b0*/  LDL.LU R58, [R1+0x2434] ;  /* 0x00243400013a7983 */ /* 0x000ea80000300800 */
[----:B------:R1:W-:Y:S01]  /*7e7c0*/  LDGSTS.E [R3+0xd000], [R4.64], P0 ;  /* 0x0d00000004037fae */ /* 0x0003e20008121844 */
[----:B------:R-:W-:Y:S01]  /*7e7d0*/  IADD3 R90, P1, R90, R59, RZ ;  /* 0x0000003b5a5a7210 */ /* 0x000fe20007f3e0ff */
[----:B------:R-:W-:-:S02]  /*7e7e0*/  IMAD.X R120, R120, 0x1, R2, P2 ;  /* 0x0000000178787824 */ /* 0x000fc400010e0602 */
[----:B-1----:R-:W-:Y:S02]  /*7e7f0*/  IMAD.MOV.U32 R4, RZ, RZ, R6 ;  /* 0x000000ffff047224 */ /* 0x002fe400078e0006 */
[----:B------:R-:W-:Y:S01]  /*7e800*/  IMAD.MOV.U32 R5, RZ, RZ, R54 ;  /* 0x000000ffff057224 */ /* 0x000fe200078e0036 */
[----:B------:R-:W-:Y:S01]  /*7e810*/  STL [R1+0x2450], R90 ;  /* 0x0024505a01007387 */ /* 0x000fe20000100800 */
[----:B------:R1:W-:Y:S02]  /*7e820*/  STL [R1+0x2454], R120 ;  /* 0x0024547801007387 */ /* 0x0003e40000100800 */
[----:B------:R-:W2:Y:S02]  /*7e830*/  LDL.LU R6, [R1+0x2430] ;  /* 0x0024300001067983 */ /* 0x000ea40000300800 */
[----:B------:R-:W2:Y:S01]  /*7e840*/  LDL.LU R54, [R1+0x242c] ;  /* 0x00242c0001367983 */ /* 0x000ea20000300800 */
[----:B------:R1:W-:Y:S02]  /*7e850*/  LDGSTS.E [R3+0xd800], [R4.64], P0 ;  /* 0x0d80000004037fae */ /* 0x0003e40008121844 */
[----:B-1----:R-:W-:Y:S01]  /*7e860*/  IMAD.MOV.U32 R4, RZ, RZ, R7 ;  /* 0x000000ffff047224 */ /* 0x002fe200078e0007 */
[----:B---3--:R-:W-:-:S05]  /*7e870*/  IADD3 R66, P2, R66, R59, RZ ;  /* 0x0000003b42427210 */ /* 0x008fca0007f5e0ff */
[----:B------:R-:W-:Y:S01]  /*7e880*/  STL [R1+0x2448], R66 ;  /* 0x0024484201007387 */ /* 0x000fe20000100800 */
[----:B------:R-:W3:Y:S02]  /*7e890*/  LDL.LU R7, [R1+0x2428] ;  /* 0x0024280001077983 */ /* 0x000ee40000300800 */
[----:B------:R-:W-:Y:S02]  /*7e8a0*/  IMAD.MOV.U32 R5, RZ, RZ, R120 ;  /* 0x000000ffff057224 */ /* 0x000fe400078e0078 */
[----:B----4-:R-:W-:-:S03]  /*7e8b0*/  IMAD.X R91, R91, 0x1, R2, P1 ;  /* 0x000000015b5b7824 */ /* 0x010fc600008e0602 */
[----:B------:R1:W-:Y:S01]  /*7e8c0*/  LDGSTS.E [R3+0xe000], [R4.64], P0 ;  /* 0x0e00000004037fae */ /* 0x0003e20008121844 */
[----:B------:R-:W-:Y:S01]  /*7e8d0*/  IADD3 R62, P3, R62, R59, RZ ;  /* 0x0000003b3e3e7210 */ /* 0x000fe20007f7e0ff */
[----:B-1----:R-:W-:Y:S02]  /*7e8e0*/  IMAD.MOV.U32 R4, RZ, RZ, R90 ;  /* 0x000000ffff047224 */ /* 0x002fe400078e005a */
[----:B------:R-:W-:-:S05]  /*7e8f0*/  IMAD.MOV.U32 R5, RZ, RZ, R91 ;  /* 0x000000ffff057224 */ /* 0x000fca00078e005b */
[----:B------:R1:W-:Y:S04]  /*7e900*/  LDGSTS.E [R3+0xe800], [R4.64], P0 ;  /* 0x0e80000004037fae */ /* 0x0003e80008121844 */
[----:B------:R4:W-:Y:S01]  /*7e910*/  STL [R1+0x244c], R91 ;  /* 0x00244c5b01007387 */ /* 0x0009e20000100800 */
[----:B-1----:R-:W-:-:S03]  /*7e920*/  MOV R4, R66 ;  /* 0x0000004200047202 */ /* 0x002fc60000000f00 */
[----:B------:R-:W-:Y:S01]  /*7e930*/  STL [R1+0x2440], R62 ;  /* 0x0024403e01007387 */ /* 0x000fe20000100800 */
[-C--:B------:R-:W-:Y:S01]  /*7e940*/  LOP3.LUT R13, R13, R12.reuse, RZ, 0x3c, !PT ;  /* 0x0000000c0d0d7212 */ /* 0x080fe200078e3cff */
[----:B------:R-:W-:Y:S02]  /*7e950*/  IMAD.MOV.U32 R120, RZ, RZ, R9 ;  /* 0x000000ffff787224 */ /* 0x000fe400078e0009 */
[----:B------:R-:W-:Y:S02]  /*7e960*/  IMAD.MOV.U32 R121, RZ, RZ, R8 ;  /* 0x000000ffff797224 */ /* 0x000fe400078e0008 */
[----:B------:R-:W-:Y:S01]  /*7e970*/  IMAD.MOV.U32 R90, RZ, RZ, R11 ;  /* 0x000000ffff5a7224 */ /* 0x000fe200078e000b */
[C---:B------:R-:W-:Y:S01]  /*7e980*/  LOP3.LUT R12, R13.reuse, R12, RZ, 0x3c, !PT ;  /* 0x0000000c0d0c7212 */ /* 0x040fe200078e3cff */
[----:B----4-:R-:W-:Y:S02]  /*7e990*/  IMAD.MOV.U32 R91, RZ, RZ, R10 ;  /* 0x000000ffff5b7224 */ /* 0x010fe400078e000a */
[----:B------:R-:W-:Y:S01]  /*7e9a0*/  IMAD.MOV.U32 R10, RZ, RZ, R17 ;  /* 0x000000ffff0a7224 */ /* 0x000fe200078e0011 */
[----:B------:R-:W-:Y:S01]  /*7e9b0*/  LOP3.LUT R13, R13, R12, RZ, 0x3c, !PT ;  /* 0x0000000c0d0d7212 */ /* 0x000fe200078e3cff */
[----:B------:R-:W-:-:S02]  /*7e9c0*/  IMAD.MOV.U32 R11, RZ, RZ, R16 ;  /* 0x000000ffff0b7224 */ /* 0x000fc400078e0010 */
[----:B------:R-:W-:Y:S02]  /*7e9d0*/  IMAD.MOV.U32 R9, RZ, RZ, R20 ;  /* 0x000000ffff097224 */ /* 0x000fe400078e0014 */
[----:B--2---:R-:W-:Y:S01]  /*7e9e0*/  IMAD.X R67, R67, 0x1, R2, P2 ;  /* 0x0000000143437824 */ /* 0x004fe200010e0602 */
[----:B------:R-:W-:-:S03]  /*7e9f0*/  IADD3 R55, P1, R55, R59, RZ ;  /* 0x0000003b37377210 */ /* 0x000fc60007f3e0ff */
[----:B------:R-:W-:Y:S02]  /*7ea00*/  IMAD.MOV.U32 R5, RZ, RZ, R67 ;  /* 0x000000ffff057224 */ /* 0x000fe400078e0043 */
[--C-:B------:R-:W-:Y:S02]  /*7ea10*/  IMAD.X R63, R63, 0x1, R2.reuse, P3 ;  /* 0x000000013f3f7824 */ /* 0x100fe400018e0602 */
[----:B------:R-:W-:Y:S01]  /*7ea20*/  IMAD.X R58, R58, 0x1, R2, P1 ;  /* 0x000000013a3a7824 */ /* 0x000fe200008e0602 */
[----:B------:R1:W-:Y:S04]  /*7ea30*/  LDGSTS.E [R3+0xf000], [R4.64], P0 ;  /* 0x0f00000004037fae */ /* 0x0003e80008121844 */
[----:B------:R-:W-:Y:S01]  /*7ea40*/  STL [R1+0x2438], R55 ;  /* 0x0024383701007387 */ /* 0x000fe20000100800 */
[----:B------:R-:W-:Y:S02]  /*7ea50*/  STL [R1+0x2444], R67 ;  /* 0x0024444301007387 */ /* 0x000fe40000100800 */
[----:B------:R-:W-:Y:S02]  /*7ea60*/  STL [R1+0x243c], R63 ;  /* 0x00243c3f01007387 */ /* 0x000fe40000100800 */
[----:B-1----:R-:W-:-:S02]  /*7ea70*/  IMAD.MOV.U32 R4, RZ, RZ, R62 ;  /* 0x000000ffff047224 */ /* 0x002fc400078e003e */
[----:B------:R-:W-:Y:S01]  /*7ea80*/  IMAD.MOV.U32 R5, RZ, RZ, R63 ;  /* 0x000000ffff057224 */ /* 0x000fe200078e003f */
[----:B------:R1:W-:Y:S04]  /*7ea90*/  STL [R1+0x2434], R58 ;  /* 0x0024343a01007387 */ /* 0x0003e80000100800 */
[----:B------:R2:W-:Y:S01]  /*7eaa0*/  LDGSTS.E [R3+0xf800], [R4.64], P0 ;  /* 0x0f80000004037fae */ /* 0x0005e20008121844 */
[-C--:B------:R-:W-:Y:S02]  /*7eab0*/  IADD3 R6, P1, R6, R59.reuse, RZ ;  /* 0x0000003b06067210 */ /* 0x080fe40007f3e0ff */
[----:B------:R-:W-:Y:S01]  /*7eac0*/  IADD3 R54, P2, R54, R59, RZ ;  /* 0x0000003b36367210 */ /* 0x000fe20007f5e0ff */
[----:B--2---:R-:W-:Y:S02]  /*7ead0*/  IMAD.MOV.U32 R4, RZ, RZ, R55 ;  /* 0x000000ffff047224 */ /* 0x004fe400078e0037 */
[----:B------:R-:W-:-:S02]  /*7eae0*/  IMAD.MOV.U32 R5, RZ, RZ, R58 ;  /* 0x000000ffff057224 */ /* 0x000fc400078e003a */
[----:B-1----:R-:W2:Y:S01]  /*7eaf0*/  LDL.LU R58, [R1+0x850] ;  /* 0x00085000013a7983 */ /* 0x002ea20000300800 */
[----:B------:R-:W4:Y:S03]  /*7eb00*/  LDL.LU R55, [R1+0x858] ;  /* 0x0008580001377983 */ /* 0x000f260000300800 */
[----:B------:R1:W-:Y:S01]  /*7eb10*/  LDGSTS.E [R3+0x10000], [R4.64], P0 ;  /* 0x1000000004037fae */ /* 0x0003e20008121844 */
[----:B------:R-:W-:Y:S02]  /*7eb20*/  LOP3.LUT R15, R15, R14, RZ, 0x3c, !PT ;  /* 0x0000000e0f0f7212 */ /* 0x000fe400078e3cff */
[----:B------:R-:W-:Y:S02]  /*7eb30*/  LOP3.LUT R19, R19, R18, RZ, 0x3c, !PT ;  /* 0x0000001213137212 */ /* 0x000fe400078e3cff */
[----:B------:R-:W-:Y:S02]  /*7eb40*/  LOP3.LUT R25, R25, R24, RZ, 0x3c, !PT ;  /* 0x0000001819197212 */ /* 0x000fe400078e3cff */
[----:B------:R-:W-:Y:S01]  /*7eb50*/  LOP3.LUT R27, R27, R26, RZ, 0x3c, !PT ;  /* 0x0000001a1b1b7212 */ /* 0x000fe200078e3cff */
[----:B---3--:R-:W-:Y:S01]  /*7eb60*/  IMAD.X R7, R7, 0x1, R2, P1 ;  /* 0x0000000107077824 */ /* 0x008fe200008e0602 */
[----:B-1----:R-:W3:Y:S01]  /*7eb70*/  LDL.LU R4, [R1+0xba8] ;  /* 0x000ba80001047983 */ /* 0x002ee20000300800 */
[----:B------:R-:W3:Y:S02]  /*7eb80*/  LDL.LU R5, [R1+0xbac] ;  /* 0x000bac0001057983 */ /* 0x000ee40000300800 */
[----:B------:R-:W-:Y:S02]  /*7eb90*/  STL [R1+0x2430], R6 ;  /* 0x0024300601007387 */ /* 0x000fe40000100800 */
[----:B------:R-:W-:Y:S01]  /*7eba0*/  STL [R1+0x242c], R54 ;  /* 0x00242c3601007387 */ /* 0x000fe20000100800 */
[----:B------:R-:W-:Y:S01]  /*7ebb0*/  STL [R1+0x2428], R7 ;  /* 0x0024280701007387 */ /* 0x000fe20000100800 */
[----:B------:R1:W-:Y:S02]  /*7ebc0*/  STL.64 [R1+0x1d20], R120 ;  /* 0x001d207801007387 */ /* 0x0003e40000100a00 */
[----:B------:R1:W-:Y:S02]  /*7ebd0*/  STL.64 [R1+0x1d18], R90 ;  /* 0x001d185a01007387 */ /* 0x0003e40000100a00 */
[----:B------:R-:W3:Y:S01]  /*7ebe0*/  LDL.LU R17, [R1+0xba0] ;  /* 0x000ba00001117983 */ /* 0x000ee20000300800 */
[----:B------:R-:W3:Y:S01]  /*7ebf0*/  LDL.LU R16, [R1+0xba4] ;  /* 0x000ba40001107983 */ /* 0x000ee20000300800 */
[----:B------:R-:W-:Y:S02]  /*7ec00*/  STL.64 [R1+0x1d10], R12 ;  /* 0x001d100c01007387 */ /* 0x000fe40000100a00 */
[----:B------:R-:W3:Y:S01]  /*7ec10*/  LDL.LU R20, [R1+0x854] ;  /* 0x0008540001147983 */ /* 0x000ee20000300800 */
[----:B------:R-:W-:-:S02]  /*7ec20*/  LOP3.LUT R14, R15, R14, RZ, 0x3c, !PT ;  /* 0x0000000e0f0e7212 */ /* 0x000fc400078e3cff */
[----:B------:R-:W-:Y:S02]  /*7ec30*/  LOP3.LUT R18, R19, R18, RZ, 0x3c, !PT ;  /* 0x0000001213127212 */ /* 0x000fe400078e3cff */
[----:B------:R-:W-:Y:S02]  /*7ec40*/  LOP3.LUT R29, R29, R28, RZ, 0x3c, !PT ;  /* 0x0000001c1d1d7212 */ /* 0x000fe400078e3cff */
[----:B------:R-:W-:Y:S02]  /*7ec50*/  LOP3.LUT R31, R31, R30, RZ, 0x3c, !PT ;  /* 0x0000001e1f1f7212 */ /* 0x000fe400078e3cff */
[----:B------:R-:W-:Y:S02]  /*7ec60*/  LOP3.LUT R15, R15, R14, RZ, 0x3c, !PT ;  /* 0x0000000e0f0f7212 */ /* 0x000fe400078e3cff */
[----:B------:R-:W-:Y:S02]  /*7ec70*/  LOP3.LUT R24, R25, R24, RZ, 0x3c, !PT ;  /* 0x0000001819187212 */ /* 0x000fe400078e3cff */
[----:B------:R-:W-:-:S02]  /*7ec80*/  LOP3.LUT R33, R33, R32, RZ, 0x3c, !PT ;  /* 0x0000002021217212 */ /* 0x000fc400078e3cff */
[----:B------:R-:W-:Y:S02]  /*7ec90*/  LOP3.LUT R19, R19, R18, RZ, 0x3c, !PT ;  /* 0x0000001213137212 */ /* 0x000fe400078e3cff */
[----:B------:R-:W-:Y:S02]  /*7eca0*/  LOP3.LUT R26, R27, R26, RZ, 0x3c, !PT ;  /* 0x0000001a1b1a7212 */ /* 0x000fe400078e3cff */
[----:B------:R-:W-:Y:S01]  /*7ecb0*/  LOP3.LUT R35, R35, R34, RZ, 0x3c, !PT ;  /* 0x0000002223237212 */ /* 0x000fe200078e3cff */
[----:B------:R-:W-:Y:S01]  /*7ecc0*/  IMAD.MOV.U32 R8, RZ, RZ, R21 ;  /* 0x000000ffff087224 */ /* 0x000fe200078e0015 */
[----:B------:R-:W-:Y:S02]  /*7ecd0*/  LOP3.LUT R28, R29, R28, RZ, 0x3c, !PT ;  /* 0x0000001c1d1c7212 */ /* 0x000fe400078e3cff */
[----:B------:R-:W-:Y:S01]  /*7ece0*/  LOP3.LUT R37, R37, R36, RZ, 0x3c, !PT ;  /* 0x0000002425257212 */ /* 0x000fe200078e3cff */
[----:B------:R-:W-:Y:S02]  /*7ecf0*/  IMAD.MOV.U32 R234, RZ, RZ, R23 ;  /* 0x000000ffffea7224 */ /* 0x000fe400078e0017 */
[----:B------:R-:W-:Y:S01]  /*7ed00*/  IMAD.MOV.U32 R235, RZ, RZ, R22 ;  /* 0x000000ffffeb7224 */ /* 0x000fe200078e0016 */
[----:B------:R-:W-:-:S02]  /*7ed10*/  LOP3.LUT R30, R31, R30, RZ, 0x3c, !PT ;  /* 0x0000001e1f1e7212 */ /* 0x000fc400078e3cff */
[----:B------:R-:W-:Y:S01]  /*7ed20*/  LOP3.LUT R39, R39, R38, RZ, 0x3c, !PT ;  /* 0x0000002627277212 */ /* 0x000fe200078e3cff */
[----:B------:R-:W-:Y:S01]  /*7ed30*/  STL.64 [R1+0x1d08], R14 ;  /* 0x001d080e01007387 */ /* 0x000fe20000100a00 */
[----:B------:R-:W-:Y:S02]  /*7ed40*/  LOP3.LUT R25, R25, R24, RZ, 0x3c, !PT ;  /* 0x0000001819197212 */ /* 0x000fe400078e3cff */
[----:B------:R-:W-:Y:S02]  /*7ed50*/  LOP3.LUT R32, R33, R32, RZ, 0x3c, !PT ;  /* 0x0000002021207212 */ /* 0x000fe400078e3cff */
[----:B------:R-:W-:Y:S01]  /*7ed60*/  LOP3.LUT R41, R41, R40, RZ, 0x3c, !PT ;  /* 0x0000002829297212 */ /* 0x000fe200078e3cff */
[----:B------:R1:W-:Y:S01]  /*7ed70*/  STL.64 [R1+0x1d00], R10 ;  /* 0x001d000a01007387 */ /* 0x0003e20000100a00 */
[----:B------:R-:W-:Y:S02]  /*7ed80*/  LOP3.LUT R27, R27, R26, RZ, 0x3c, !PT ;  /* 0x0000001a1b1b7212 */ /* 0x000fe400078e3cff */
[----:B------:R-:W-:-:S02]  /*7ed90*/  LOP3.LUT R34, R35, R34, RZ, 0x3c, !PT ;  /* 0x0000002223227212 */ /* 0x000fc400078e3cff */
[----:B------:R-:W-:Y:S01]  /*7eda0*/  LOP3.LUT R43, R43, R42, RZ, 0x3c, !PT ;  /* 0x0000002a2b2b7212 */ /* 0x000fe200078e3cff */
[----:B------:R1:W-:Y:S01]  /*7edb0*/  STL.64 [R1+0x1cf8], R18 ;  /* 0x001cf81201007387 */ /* 0x0003e20000100a00 */
[----:B------:R-:W-:Y:S02]  /*7edc0*/  LOP3.LUT R29, R29, R28, RZ, 0x3c, !PT ;  /* 0x0000001c1d1d7212 */ /* 0x000fe400078e3cff */
[----:B------:R-:W-:Y:S02]  /*7edd0*/  LOP3.LUT R36, R37, R36, RZ, 0x3c, !PT ;  /* 0x0000002425247212 */ /* 0x000fe400078e3cff */
[----:B------:R-:W-:Y:S01]  /*7ede0*/  LOP3.LUT R45, R45, R44, RZ, 0x3c, !PT ;  /* 0x0000002c2d2d7212 */ /* 0x000fe200078e3cff */
[----:B------:R1:W-:Y:S01]  /*7edf0*/  STL.64 [R1+0x1cf0], R8 ;  /* 0x001cf00801007387 */ /* 0x0003e20000100a00 */
[----:B------:R-:W-:Y:S02]  /*7ee00*/  LOP3.LUT R31, R31, R30, RZ, 0x3c, !PT ;  /* 0x0000001e1f1f7212 */ /* 0x000fe400078e3cff */
[----:B------:R-:W-:-:S02]  /*7ee10*/  LOP3.LUT R38, R39, R38, RZ, 0x3c, !PT ;  /* 0x0000002627267212 */ /* 0x000fc400078e3cff */
[----:B------:R-:W-:Y:S01]  /*7ee20*/  LOP3.LUT R47, R47, R46, RZ, 0x3c, !PT ;  /* 0x0000002e2f2f7212 */ /* 0x000fe200078e3cff */
[----:B------:R-:W-:Y:S01]  /*7ee30*/  STL.64 [R1+0x1ce8], R234 ;  /* 0x001ce8ea01007387 */ /* 0x000fe20000100a00 */
[----:B------:R-:W-:Y:S02]  /*7ee40*/  LOP3.LUT R33, R33, R32, RZ, 0x3c, !PT ;  /* 0x0000002021217212 */ /* 0x000fe400078e3cff */
[----:B------:R-:W-:Y:S02]  /*7ee50*/  LOP3.LUT R40, R41, R40, RZ, 0x3c, !PT ;  /* 0x0000002829287212 */ /* 0x000fe400078e3cff */
[----:B------:R-:W-:Y:S01]  /*7ee60*/  LOP3.LUT R49, R49, R48, RZ, 0x3c, !PT ;  /* 0x0000003031317212 */ /* 0x000fe200078e3cff */
[----:B------:R-:W-:Y:S01]  /*7ee70*/  STL.64 [R1+0x1ce0], R24 ;  /* 0x001ce01801007387 */ /* 0x000fe20000100a00 */
        /* <DEDUP_REMOVED lines=17> */
[----:B------:R-:W-:Y:S01]  /*7ef90*/  LOP3.LUT R52, R53, R52, RZ, 0x3c, !PT ;  /* 0x0000003435347212 */ /* 0x000fe200078e3cff */
[----:B------:R-:W-:Y:S01]  /*7efa0*/  STL.64 [R1+0x1cb8], R34 ;  /* 0x001cb82201007387 */ /* 0x000fe20000100a00 */
[----:B------:R-:W-:-:S02]  /*7efb0*/  LOP3.LUT R45, R45, R44, RZ, 0x3c, !PT ;  /* 0x0000002c2d2d7212 */ /* 0x000fc400078e3cff */
[----:B------:R-:W-:Y:S01]  /*7efc0*/  LOP3.LUT R56, R57, R56, RZ, 0x3c, !PT ;  /* 0x0000003839387212 */ /* 0x000fe200078e3cff */
[----:B------:R-:W-:Y:S01]  /*7efd0*/  STL.64 [R1+0x1cb0], R36 ;  /* 0x001cb02401007387 */ /* 0x000fe20000100a00 */
[----:B------:R-:W-:Y:S02]  /*7efe0*/  LOP3.LUT R47, R47, R46, RZ, 0x3c, !PT ;  /* 0x0000002e2f2f7212 */ /* 0x000fe400078e3cff */
[----:B------:R-:W-:Y:S01]  /*7eff0*/  LOP3.LUT R60, R61, R60, RZ, 0x3c, !PT ;  /* 0x0000003c3d3c7212 */ /* 0x000fe200078e3cff */
[----:B------:R-:W-:Y:S01]  /*7f000*/  STL.64 [R1+0x1ca8], R38 ;  /* 0x001ca82601007387 */ /* 0x000fe20000100a00 */
[----:B------:R-:W-:Y:S02]  /*7f010*/  LOP3.LUT R49, R49, R48, RZ, 0x3c, !PT ;  /* 0x0000003031317212 */ /* 0x000fe400078e3cff */
[----:B------:R-:W-:Y:S01]  /*7f020*/  LOP3.LUT R64, R65, R64, RZ, 0x3c, !PT ;  /* 0x0000004041407212 */ /* 0x000fe200078e3cff */
[----:B------:R-:W-:Y:S01]  /*7f030*/  STL.64 [R1+0x1ca0], R40 ;  /* 0x001ca02801007387 */ /* 0x000fe20000100a00 */
        /* <DEDUP_REMOVED lines=8> */
[----:B------:R-:W-:-:S02]  /*7f0c0*/  IMAD.MOV.U32 R232, RZ, RZ, R237 ;  /* 0x000000ffffe87224 */ /* 0x000fc400078e00ed */
[----:B------:R-:W-:Y:S02]  /*7f0d0*/  IMAD.MOV.U32 R233, RZ, RZ, R236 ;  /* 0x000000ffffe97224 */ /* 0x000fe400078e00ec */
[----:B------:R-:W-:Y:S02]  /*7f0e0*/  STL.64 [R1+0x1c78], R52 ;  /* 0x001c783401007387 */ /* 0x000fe40000100a00 */
[----:B------:R-:W-:Y:S02]  /*7f0f0*/  IMAD.MOV.U32 R66, RZ, RZ, R239 ;  /* 0x000000ffff427224 */ /* 0x000fe400078e00ef */
[----:B------:R-:W-:Y:S01]  /*7f100*/  IMAD.MOV.U32 R67, RZ, RZ, R238 ;  /* 0x000000ffff437224 */ /* 0x000fe200078e00ee */
[----:B------:R-:W-:Y:S01]  /*7f110*/  STL.64 [R1+0x1c70], R56 ;  /* 0x001c703801007387 */ /* 0x000fe20000100a00 */
[----:B------:R-:W-:Y:S02]  /*7f120*/  IMAD.MOV.U32 R63, RZ, RZ, R252 ;  /* 0x000000ffff3f7224 */ /* 0x000fe400078e00fc */
[----:B------:R-:W-:Y:S02]  /*7f130*/  STL.64 [R1+0x1c68], R60 ;  /* 0x001c683c01007387 */ /* 0x000fe40000100a00 */
[----:B------:R-:W-:Y:S01]  /*7f140*/  STL.64 [R1+0x1c60], R64 ;  /* 0x001c604001007387 */ /* 0x000fe20000100a00 */
[----:B------:R1:W-:Y:S04]  /*7f150*/  LDGSTS.E [R3+0x10800], [R120.64], P0 ;  /* 0x1080000078037fae */ /* 0x0003e80008121844 */
[----:B------:R-:W-:Y:S01]  /*7f160*/  STL.64 [R1+0x1c58], R232 ;  /* 0x001c58e801007387 */ /* 0x000fe20000100a00 */
[----:B------:R1:W-:Y:S02]  /*7f170*/  LDGSTS.E [R3+0x11000], [R90.64], P0 ;  /* 0x110000005a037fae */ /* 0x0003e40008121844 */
[----:B------:R-:W-:Y:S02]  /*7f180*/  STL.64 [R1+0x1c50], R66 ;  /* 0x001c504201007387 */ /* 0x000fe40000100a00 */
[----:B------:R1:W-:Y:S01]  /*7f190*/  LDGSTS.E [R3+0x11800], [R12.64], P0 ;  /* 0x118000000c037fae */ /* 0x0003e20008121844 */
[----:B------:R1:W-:Y:S01]  /*7f1a0*/  LDGSTS.E [R3+0x12000], [R14.64], P0 ;  /* 0x120000000e037fae */ /* 0x0003e20008121844 */
[----:B------:R1:W-:Y:S02]  /*7f1b0*/  LDGSTS.E [R3+0x12800], [R10.64], P0 ;  /* 0x128000000a037fae */ /* 0x0003e40008121844 */
[----:B------:R1:W-:Y:S02]  /*7f1c0*/  LDGSTS.E [R3+0x13000], [R18.64], P0 ;  /* 0x1300000012037fae */ /* 0x0003e40008121844 */
        /* <DEDUP_REMOVED lines=20> */
[----:B------:R1:W-:Y:S02]  /*7f310*/  LDGSTS.E [R3+0x1d800], [R66.64], P0 ;  /* 0x1d80000042037fae */ /* 0x0003e40008121844 */
[----:B--2---:R-:W-:-:S02]  /*7f320*/  IMAD.MOV.U32 R62, RZ, RZ, R58 ;  /* 0x000000ffff3e7224 */ /* 0x004fc400078e003a */
[----:B----4-:R-:W-:-:S03]  /*7f330*/  IMAD.MOV.U32 R22, RZ, RZ, R55 ;  /* 0x000000ffff167224 */ /* 0x010fc600078e0037 */
[----:B------:R-:W-:Y:S04]  /*7f340*/  STL.64 [R1+0x1c48], R62 ;  /* 0x001c483e01007387 */ /* 0x000fe80000100a00 */
[----:B------:R2:W-:Y:S01]  /*7f350*/  LDGSTS.E [R3+0x1e000], [R62.64], P0 ;  /* 0x1e0000003e037fae */ /* 0x0005e20008121844 */
[----:B---3--:R-:W-:Y:S02]  /*7f360*/  IMAD.MOV.U32 R21, RZ, RZ, R4 ;  /* 0x000000ffff157224 */ /* 0x008fe400078e0004 */
[----:B------:R-:W-:Y:S02]  /*7f370*/  IMAD.MOV.U32 R23, RZ, RZ, R20 ;  /* 0x000000ffff177224 */ /* 0x000fe400078e0014 */
[----:B------:R-:W-:-:S03]  /*7f380*/  IMAD.MOV.U32 R20, RZ, RZ, R5 ;  /* 0x000000ffff147224 */ /* 0x000fc600078e0005 */
[----:B------:R-:W-:Y:S01]  /*7f390*/  STL.64 [R1+0x1c40], R22 ;  /* 0x001c401601007387 */ /* 0x000fe20000100a00 */
[----:B-1----:R-:W3:Y:S02]  /*7f3a0*/  LDL.LU.64 R120, [R1+0x2868] ;  /* 0x0028680001787983 */ /* 0x002ee40000300a00 */
[----:B------:R1:W-:Y:S02]  /*7f3b0*/  STL.64 [R1+0x1c38], R16 ;  /* 0x001c381001007387 */ /* 0x0003e40000100a00 */
[----:B------:R-:W4:Y:S01]  /*7f3c0*/  LDL.LU.64 R90, [R1+0x2860] ;  /* 0x00286000015a7983 */ /* 0x000f220000300a00 */
[----:B------:R1:W-:Y:S01]  /*7f3d0*/  STL.64 [R1+0x1c30], R20 ;  /* 0x001c301401007387 */ /* 0x0003e20000100a00 */
[----:B------:R-:W2:Y:S02]  /*7f3e0*/  LDL.LU R10, [R1+0x2424] ;  /* 0x00242400010a7983 */ /* 0x000ea40000300800 */
[----:B------:R-:W3:Y:S02]  /*7f3f0*/  LDL.LU R13, [R1+0x2420] ;  /* 0x00242000010d7983 */ /* 0x000ee40000300800 */
[----:B------:R-:W4:Y:S01]  /*7f400*/  LDL.LU R5, [R1+0x241c] ;  /* 0x00241c0001057983 */ /* 0x000f220000300800 */
[----:B------:R-:W4:Y:S01]  /*7f410*/  LDL.LU R15, [R1+0x2418] ;  /* 0x00241800010f7983 */ /* 0x000f220000300800 */
[----:B------:R-:W4:Y:S02]  /*7f420*/  LDL.LU R11, [R1+0x2414] ;  /* 0x00241400010b7983 */ /* 0x000f240000300800 */
[----:B------:R-:W4:Y:S02]  /*7f430*/  LDL.LU R12, [R1+0x2410] ;  /* 0x00241000010c7983 */ /* 0x000f240000300800 */
[----:B------:R-:W4:Y:S01]  /*7f440*/  LDL.LU R14, [R1+0x240c] ;  /* 0x00240c00010e7983 */ /* 0x000f220000300800 */
[----:B------:R-:W4:Y:S04]  /*7f450*/  LDL.LU R18, [R1+0x2408] ;  /* 0x0024080001127983 */ /* 0x000f280000300800 */
[----:B------:R1:W-:Y:S01]  /*7f460*/  LDGSTS.E [R3+0x1e800], [R22.64], P0 ;  /* 0x1e80000016037fae */ /* 0x0003e20008121844 */
[----:B------:R-:W4:Y:S02]  /*7f470*/  LDL.LU R9, [R1+0x2404] ;  /* 0x0024040001097983 */ /* 0x000f240000300800 */
[----:B------:R1:W-:Y:S01]  /*7f480*/  LDGSTS.E [R3+0x1f000], [R16.64], P0 ;  /* 0x1f00000010037fae */ /* 0x0003e20008121844 */
[----:B------:R-:W1:Y:S01]  /*7f490*/  S2R R58, SR_TID.X ;  /* 0x00000000003a7919 */ /* 0x000e620000002100 */
[----:B------:R1:W-:Y:S03]  /*7f4a0*/  LDGSTS.E [R3+0x1f800], [R20.64], P0 ;  /* 0x1f80000014037fae */ /* 0x0003e60008121844 */
[----:B-1----:R-:W4:Y:S01]  /*7f4b0*/  LDL.LU R17, [R1+0x2400] ;  /* 0x0024000001117983 */ /* 0x002f220000300800 */
[----:B------:R-:W4:Y:S02]  /*7f4c0*/  LDL.LU R20, [R1+0x23fc] ;  /* 0x0023fc0001147983 */ /* 0x000f240000300800 */
[----:B------:R-:W4:Y:S01]  /*7f4d0*/  LDL.LU R16, [R1+0x23f8] ;  /* 0x0023f80001107983 */ /* 0x000f220000300800 */
[----:B------:R-:W-:Y:S01]  /*7f4e0*/  LOP3.LUT R55, R58, 0x3f, RZ, 0xc0, !PT ;  /* 0x0000003f3a377812 */ /* 0x000fe200078ec0ff */
[----:B------:R-:W-:-:S04]  /*7f4f0*/  SHF.R.S32.HI R58, RZ, 0x6, R58 ;  /* 0x00000006ff3a7819 */ /* 0x000fc8000001143a */
[----:B------:R-:W-:Y:S01]  /*7f500*/  IMAD.SHL.U32 R55, R55, 0x4, RZ ;  /* 0x0000000437377824 */ /* 0x000fe200078e00ff */
[----:B------:R-:W-:-:S04]  /*7f510*/  SGXT R58, R58, 0x1 ;  /* 0x000000013a3a781a */ /* 0x000fc80000000200 */
[----:B------:R-:W-:-:S04]  /*7f520*/  LOP3.LUT R55, R55, 0x110, R58, 0x78, !PT ;  /* 0x0000011037377812 */ /* 0x000fc800078e783a */
[----:B------:R-:W-:-:S04]  /*7f530*/  LOP3.LUT R55, R55, 0x20, RZ, 0x3c, !PT ;  /* 0x0000002037377812 */ /* 0x000fc800078e3cff */
[----:B------:R-:W-:-:S05]  /*7f540*/  LEA R4, R99, R55, 0x11 ;  /* 0x0000003763047211 */ /* 0x000fca00078e88ff */
[----:B------:R1:W-:Y:S02]  /*7f550*/  LDGSTS.E [R4+0x200], [R6.64], P0 ;  /* 0x0020000006047fae */ /* 0x0003e40008121844 */
[----:B-1----:R-:W-:Y:S01]  /*7f560*/  IMAD.MOV.U32 R6, RZ, RZ, R54 ;  /* 0x000000ffff067224 */ /* 0x002fe200078e0036 */
[-C--:B--2---:R-:W-:Y:S01]  /*7f570*/  IADD3 R10, P1, R10, R59.reuse, RZ ;  /* 0x0000003b0a0a7210 */ /* 0x084fe20007f3e0ff */
[----:B---3--:R-:W-:Y:S01]  /*7f580*/  IMAD.X R13, R13, 0x1, R2, P2 ;  /* 0x000000010d0d7824 */ /* 0x008fe200010e0602 */
[----:B----4-:R-:W-:-:S03]  /*7f590*/  IADD3 R5, P2, R5, R59, RZ ;  /* 0x0000003b05057210 */ /* 0x010fc60007f5e0ff */
[----:B------:R-:W-:Y:S01]  /*7f5a0*/  IMAD.MOV.U32 R7, RZ, RZ, R13 ;  /* 0x000000ffff077224 */ /* 0x000fe200078e000d */
[----:B------:R-:W-:Y:S01]  /*7f5b0*/  STL [R1+0x2424], R10 ;  /* 0x0024240a01007387 */ /* 0x000fe20000100800 */
[----:B------:R1:W-:Y:S02]  /*7f5c0*/  STL [R1+0x2420], R13 ;  /* 0x0024200d01007387 */ /* 0x0003e40000100800 */
[--C-:B------:R-:W-:Y:S02]  /*7f5d0*/  IMAD.X R15, R15, 0x1, R2.reuse, P1 ;  /* 0x000000010f0f7824 */ /* 0x100fe400008e0602 */
[----:B------:R-:W2:Y:S01]  /*7f5e0*/  LDL.LU R3, [R1+0x23f0] ;  /* 0x0023f00001037983 */ /* 0x000ea20000300800 */
[----:B------:R-:W3:Y:S04]  /*7f5f0*/  LDL.LU R8, [R1+0x23f4] ;  /* 0x0023f40001087983 */ /* 0x000ee80000300800 */
[----:B------:R4:W-:Y:S01]  /*7f600*/  LDGSTS.E [R4+0xa00], [R6.64], P0 ;  /* 0x00a0000006047fae */ /* 0x0009e20008121844 */
[----:B------:R-:W-:Y:S01]  /*7f610*/  IADD3 R11, P1, R11, R59, RZ ;  /* 0x0000003b0b0b7210 */ /* 0x000fe20007f3e0ff */
[----:B------:R-:W-:-:S02]  /*7f620*/  IMAD.X R12, R12, 0x1, R2, P2 ;  /* 0x000000010c0c7824 */ /* 0x000fc400010e0602 */
[----:B-1----:R-:W3:Y:S01]  /*7f630*/  LDL.LU R13, [R1+0x23ec] ;  /* 0x0023ec00010d7983 */ /* 0x002ee20000300800 */
[----:B------:R-:W-:Y:S02]  /*7f640*/  STL [R1+0x241c], R5 ;  /* 0x00241c0501007387 */ /* 0x000fe40000100800 */
[----:B------:R1:W-:Y:S02]  /*7f650*/  STL [R1+0x2418], R15 ;  /* 0x0024180f01007387 */ /* 0x0003e40000100800 */
[----:B----4-:R-:W-:Y:S02]  /*7f660*/  IMAD.MOV.U32 R6, RZ, RZ, R10 ;  /* 0x000000ffff067224 */ /* 0x010fe400078e000a */
[----:B------:R-:W-:Y:S01]  /*7f670*/  IMAD.MOV.U32 R7, RZ, RZ, R15 ;  /* 0x000000ffff077224 */ /* 0x000fe200078e000f */
[-C--:B------:R-:W-:Y:S01]  /*7f680*/  IADD3 R14, P2, R14, R59.reuse, RZ ;  /* 0x0000003b0e0e7210 */ /* 0x080fe20007f5e0ff */
[--C-:B------:R-:W-:Y:S01]  /*7f690*/  IMAD.X R18, R18, 0x1, R2.reuse, P1 ;  /* 0x0000000112127824 */ /* 0x100fe200008e0602 */
[----:B-1----:R-:W4:Y:S01]  /*7f6a0*/  LDL.LU R15, [R1+0x23e8] ;  /* 0x0023e800010f7983 */ /* 0x002f220000300800 */
[----:B------:R-:W-:Y:S03]  /*7f6b0*/  STL [R1+0x2414], R11 ;  /* 0x0024140b01007387 */ /* 0x000fe60000100800 */
[----:B------:R1:W-:Y:S01]  /*7f6c0*/  LDGSTS.E [R4+0x1200], [R6.64], P0 ;  /* 0x0120000006047fae */ /* 0x0003e20008121844 */
[----:B------:R1:W-:Y:S02]  /*7f6d0*/  STL [R1+0x2410], R12 ;  /* 0x0024100c01007387 */ /* 0x0003e40000100800 */
[----:B------:R-:W4:Y:S02]  /*7f6e0*/  LDL.LU R19, [R1+0x23e0] ;  /* 0x0023e00001137983 */ /* 0x000f240000300800 */
[----:B------:R-:W4:Y:S01]  /*7f6f0*/  LDL.LU R10, [R1+0x23e4] ;  /* 0x0023e400010a7983 */ /* 0x000f220000300800 */
[----:B------:R-:W-:Y:S01]  /*7f700*/  IADD3 R9, P1, R9, R59, RZ ;  /* 0x0000003b09097210 */ /* 0x000fe20007f3e0ff */
[----:B------:R-:W-:-:S02]  /*7f710*/  IMAD.X R17, R17, 0x1, R2, P2 ;  /* 0x0000000111117824 */ /* 0x000fc400010e0602 */
[----:B-1----:R-:W-:Y:S02]  /*7f720*/  IMAD.MOV.U32 R6, RZ, RZ, R5 ;  /* 0x000000ffff067224 */ /* 0x002fe400078e0005 */
[----:B------:R-:W-:Y:S02]  /*7f730*/  IMAD.MOV.U32 R7, RZ, RZ, R12 ;  /* 0x000000ffff077224 */ /* 0x000fe400078e000c */
[----:B------:R-:W4:Y:S01]  /*7f740*/  LDL.LU R12, [R1+0x23d8] ;  /* 0x0023d800010c7983 */ /* 0x000f220000300800 */
[----:B------:R-:W-:Y:S02]  /*7f750*/  STL [R1+0x240c], R14 ;  /* 0x00240c0e01007387 */ /* 0x000fe40000100800 */
[----:B------:R1:W-:Y:S01]  /*7f760*/  STL [R1+0x2408], R18 ;  /* 0x0024081201007387 */ /* 0x0003e20000100800 */
[----:B------:R1:W-:Y:S01]  /*7f770*/  LDGSTS.E [R4+0x1a00], [R6.64], P0 ;  /* 0x01a0000006047fae */ /* 0x0003e20008121844 */
[----:B------:R-:W4:Y:S02]  /*7f780*/  LDL.LU R5, [R1+0x23dc] ;  /* 0x0023dc0001057983 */ /* 0x000f240000300800 */
[----:B-1----:R-:W-:-:S02]  /*7f790*/  IMAD.MOV.U32 R7, RZ, RZ, R18 ;  /* 0x000000ffff077224 */ /* 0x002fc400078e0012 */
[----:B------:R-:W4:Y:S01]  /*7f7a0*/  LDL.LU R18, [R1+0x23d0] ;  /* 0x0023d00001127983 */ /* 0x000f220000300800 */
[----:B------:R-:W-:Y:S02]  /*7f7b0*/  STL [R1+0x2404], R9 ;  /* 0x0024040901007387 */ /* 0x000fe40000100800 */
[----:B------:R-:W-:Y:S02]  /*7f7c0*/  IMAD.MOV.U32 R6, RZ, RZ, R11 ;  /* 0x000000ffff067224 */ /* 0x000fe400078e000b */
[----:B------:R1:W-:Y:S01]  /*7f7d0*/  STL [R1+0x2400], R17 ;  /* 0x0024001101007387 */ /* 0x0003e20000100800 */
[----:B------:R-:W4:Y:S04]  /*7f7e0*/  LDL.LU R11, [R1+0x23d4] ;  /* 0x0023d400010b7983 */ /* 0x000f280000300800 */
[----:B------:R1:W-:Y:S01]  /*7f7f0*/  LDGSTS.E [R4+0x2200], [R6.64], P0 ;  /* 0x0220000006047fae */ /* 0x0003e20008121844 */
[----:B------:R-:W-:Y:S01]  /*7f800*/  IMAD.X R16, R16, 0x1, R2, P1 ;  /* 0x0000000110107824 */ /* 0x000fe200008e0602 */
[----:B------:R-:W-:Y:S01]  /*7f810*/  IADD3 R20, P2, R20, R59, RZ ;  /* 0x0000003b14147210 */ /* 0x000fe20007f5e0ff */
[----:B-1----:R-:W-:-:S02]  /*7f820*/  IMAD.MOV.U32 R6, RZ, RZ, R14 ;  /* 0x000000ffff067224 */ /* 0x002fc400078e000e */
[----:B------:R-:W-:Y:S01]  /*7f830*/  IMAD.MOV.U32 R7, RZ, RZ, R17 ;  /* 0x000000ffff077224 */ /* 0x000fe200078e0011 */
[----:B------:R-:W4:Y:S01]  /*7f840*/  LDL.LU R14, [R1+0x23cc] ;  /* 0x0023cc00010e7983 */ /* 0x000f220000300800 */
[----:B------:R-:W-:Y:S03]  /*7f850*/  STL [R1+0x23fc], R20 ;  /* 0x0023fc1401007387 */ /* 0x000fe60000100800 */
[----:B------:R1:W-:Y:S01]  /*7f860*/  LDGSTS.E [R4+0x2a00], [R6.64], P0 ;  /* 0x02a0000006047fae */ /* 0x0003e20008121844 */
[----:B------:R1:W-:Y:S02]  /*7f870*/  STL [R1+0x23f8], R16 ;  /* 0x0023f81001007387 */ /* 0x0003e40000100800 */
[----:B------:R-:W4:Y:S02]  /*7f880*/  LDL.LU R17, [R1+0x23c8] ;  /* 0x0023c80001117983 */ /* 0x000f240000300800 */
[----:B-1----:R-:W-:-:S02]  /*7f890*/  IMAD.MOV.U32 R6, RZ, RZ, R9 ;  /* 0x000000ffff067224 */ /* 0x002fc400078e0009 */
[----:B------:R-:W-:-:S05]  /*7f8a0*/  IMAD.MOV.U32 R7, RZ, RZ, R16 ;  /* 0x000000ffff077224 */ /* 0x000fca00078e0010 */
[----:B------:R1:W-:Y:S02]  /*7f8b0*/  LDGSTS.E [R4+0x3200], [R6.64], P0 ;  /* 0x0320000006047fae */ /* 0x0003e40008121844 */
[----:B-1----:R-:W-:Y:S02]  /*7f8c0*/  IMAD.MOV.U32 R6, RZ, RZ, R20 ;  /* 0x000000ffff067224 */ /* 0x002fe400078e0014 */
[----:B--2---:R-:W-:Y:S01]  /*7f8d0*/  IMAD.X R3, R3, 0x1, R2, P2 ;  /* 0x0000000103037824 */ /* 0x004fe200010e0602 */
[----:B---3--:R-:W-:-:S03]  /*7f8e0*/  IADD3 R8, P1, R8, R59, RZ ;  /* 0x0000003b08087210 */ /* 0x008fc60007f3e0ff */
[----:B------:R-:W-:Y:S02]  /*7f8f0*/  IMAD.MOV.U32 R7, RZ, RZ, R3 ;  /* 0x000000ffff077224 */ /* 0x000fe400078e0003 */
[----:B------:R-:W-:Y:S01]  /*7f900*/  STL [R1+0x23f4], R8 ;  /* 0x0023f40801007387 */ /* 0x000fe20000100800 */
[----:B------:R1:W-:Y:S01]  /*7f910*/  STL [R1+0x23f0], R3 ;  /* 0x0023f00301007387 */ /* 0x0003e20000100800 */
[----:B------:R-:W-:Y:S01]  /*7f920*/  IADD3 R13, P2, R13, R59, RZ ;  /* 0x0000003b0d0d7210 */ /* 0x000fe20007f5e0ff */
[----:B------:R-:W2:Y:S01]  /*7f930*/  LDL.LU R16, [R1+0x23c0] ;  /* 0x0023c00001107983 */ /* 0x000ea20000300800 */
[----:B------:R-:W3:Y:S04]  /*7f940*/  LDL.LU R9, [R1+0x23c4] ;  /* 0x0023c40001097983 */ /* 0x000ee80000300800 */
[----:B------:R4:W-:Y:S04]  /*7f950*/  LDGSTS.E [R4+0x3a00], [R6.64], P0 ;  /* 0x03a0000006047fae */ /* 0x0009e80008121844 */
[----:B-1----:R-:W3:Y:S01]  /*7f960*/  LDL.LU R3, [R1+0x23bc] ;  /* 0x0023bc0001037983 */ /* 0x002ee20000300800 */
[----:B----4-:R-:W-:-:S03]  /*7f970*/  IMAD.X R15, R15, 0x1, R2, P1 ;  /* 0x000000010f0f7824 */ /* 0x010fc600008e0602 */
[----:B------:R-:W-:Y:S01]  /*7f980*/  STL [R1+0x23ec], R13 ;  /* 0x0023ec0d01007387 */ /* 0x000fe20000100800 */
[----:B------:R-:W-:Y:S02]  /*7f990*/  IMAD.MOV.U32 R6, RZ, RZ, R8 ;  /* 0x000000ffff067224 */ /* 0x000fe400078e0008 */
[----:B------:R-:W-:Y:S01]  /*7f9a0*/  IMAD.MOV.U32 R7, RZ, RZ, R15 ;  /* 0x000000ffff077224 */ /* 0x000fe200078e000f */
[----:B------:R-:W-:Y:S01]  /*7f9b0*/  IADD3 R10, P1, R10, R59, RZ ;  /* 0x0000003b0a0a7210 */ /* 0x000fe20007f3e0ff */
[--C-:B------:R-:W-:Y:S01]  /*7f9c0*/  IMAD.X R19, R19, 0x1, R2.reuse, P2 ;  /* 0x0000000113137824 */ /* 0x100fe200010e0602 */
[----:B------:R1:W-:Y:S04]  /*7f9d0*/  STL [R1+0x23e8], R15 ;  /* 0x0023e80f01007387 */ /* 0x0003e80000100800 */
[----:B------:R4:W-:Y:S04]  /*7f9e0*/  LDGSTS.E [R4+0x4200], [R6.64], P0 ;  /* 0x0420000006047fae */ /* 0x0009e80008121844 */
[----:B-1----:R-:W3:Y:S01]  /*7f9f0*/  LDL.LU R15, [R1+0x23b8] ;  /* 0x0023b800010f7983 */ /* 0x002ee20000300800 */
[----:B------:R-:W-:Y:S02]  /*7fa00*/  STL [R1+0x23e4], R10 ;  /* 0x0023e40a01007387 */ /* 0x000fe40000100800 */
[----:B------:R-:W-:-:S02]  /*7fa10*/  IMAD.X R12, R12, 0x1, R2, P1 ;  /* 0x000000010c0c7824 */ /* 0x000fc400008e0602 */
[----:B----4-:R-:W-:Y:S01]  /*7fa20*/  IMAD.MOV.U32 R6, RZ, RZ, R13 ;  /* 0x000000ffff067224 */ /* 0x010fe200078e000d */
[----:B------:R-:W-:Y:S02]  /*7fa30*/  IADD3 R5, P2, R5, R59, RZ ;  /* 0x0000003b05057210 */ /* 0x000fe40007f5e0ff */
[----:B------:R-:W-:Y:S01]  /*7fa40*/  MOV R7, R19 ;  /* 0x0000001300077202 */ /* 0x000fe20000000f00 */
[----:B------:R1:W-:Y:S01]  /*7fa50*/  STL [R1+0x23e0], R19 ;  /* 0x0023e01301007387 */ /* 0x0003e20000100800 */
[----:B------:R-:W4:Y:S02]  /*7fa60*/  LDL.LU R8, [R1+0x23b4] ;  /* 0x0023b40001087983 */ /* 0x000f240000300800 */
[----:B------:R-:W4:Y:S02]  /*7fa70*/  LDL.LU R13, [R1+0x23b0] ;  /* 0x0023b000010d7983 */ /* 0x000f240000300800 */
[----:B------:R-:W-:Y:S01]  /*7fa80*/  STL [R1+0x23dc], R5 ;  /* 0x0023dc0501007387 */ /* 0x000fe20000100800 */
[----:B------:R1:W-:Y:S04]  /*7fa90*/  STL [R1+0x23d8], R12 ;  /* 0x0023d80c01007387 */ /* 0x0003e80000100800 */
[----:B------:R1:W-:Y:S04]  /*7faa0*/  LDGSTS.E [R4+0x4a00], [R6.64], P0 ;  /* 0x04a0000006047fae */ /* 0x0003e80008121844 */
[----:B-1----:R-:W4:Y:S01]  /*7fab0*/  LDL.LU R19, [R1+0x23ac] ;  /* 0x0023ac0001137983 */ /* 0x002f220000300800 */
[----:B------:R-:W-:Y:S01]  /*7fac0*/  IMAD.X R18, R18, 0x1, R2, P2 ;  /* 0x0000000112127824 */ /* 0x000fe200010e0602 */
[----:B------:R-:W-:Y:S01]  /*7fad0*/  IADD3 R11, P1, R11, R59, RZ ;  /* 0x0000003b0b0b7210 */ /* 0x000fe20007f3e0ff */
[----:B------:R-:W-:-:S02]  /*7fae0*/  IMAD.MOV.U32 R7, RZ, RZ, R12 ;  /* 0x000000ffff077224 */ /* 0x000fc400078e000c */
[----:B------:R-:W4:Y:S02]  /*7faf0*/  LDL.LU R12, [R1+0x23a8] ;  /* 0x0023a800010c7983 */ /* 0x000f240000300800 */
[----:B------:R-:W-:Y:S02]  /*7fb00*/  STL [R1+0x23d4], R11 ;  /* 0x0023d40b01007387 */ /* 0x000fe40000100800 */
[----:B------:R1:W-:Y:S02]  /*7fb10*/  STL [R1+0x23d0], R18 ;  /* 0x0023d01201007387 */ /* 0x0003e40000100800 */
[----:B------:R-:W-:Y:S01]  /*7fb20*/  IMAD.MOV.U32 R6, RZ, RZ, R10 ;  /* 0x000000ffff067224 */ /* 0x000fe200078e000a */
[----:B------:R-:W4:Y:S01]  /*7fb30*/  LDL.LU R20, [R1+0x23a4] ;  /* 0x0023a40001147983 */ /* 0x000f220000300800 */
[----:B------:R-:W4:Y:S03]  /*7fb40*/  LDL.LU R10, [R1+0x23a0] ;  /* 0x0023a000010a7983 */ /* 0x000f260000300800 */
[----:B------:R1:W-:Y:S01]  /*7fb50*/  LDGSTS.E [R4+0x5200], [R6.64], P0 ;  /* 0x0520000006047fae */ /* 0x0003e20008121844 */
[----:B------:R-:W-:Y:S01]  /*7fb60*/  IADD3 R14, P2, R14, R59, RZ ;  /* 0x0000003b0e0e7210 */ /* 0x000fe20007f5e0ff */
[----:B------:R-:W-:-:S02]  /*7fb70*/  IMAD.X R17, R17, 0x1, R2, P1 ;  /* 0x0000000111117824 */ /* 0x000fc400008e0602 */
[----:B-1----:R-:W-:Y:S02]  /*7fb80*/  IMAD.MOV.U32 R6, RZ, RZ, R5 ;  /* 0x000000ffff067224 */ /* 0x002fe400078e0005 */
[----:B------:R-:W-:Y:S01]  /*7fb90*/  IMAD.MOV.U32 R7, RZ, RZ, R18 ;  /* 0x000000ffff077224 */ /* 0x000fe200078e0012 */
[----:B------:R-:W4:Y:S04]  /*7fba0*/  LDL.LU R5, [R1+0x2398] ;  /* 0x0023980001057983 */ /* 0x000f280000300800 */
[----:B------:R1:W-:Y:S01]  /*7fbb0*/  LDGSTS.E [R4+0x5a00], [R6.64], P0 ;  /* 0x05a0000006047fae */ /* 0x0003e20008121844 */
[----:B------:R-:W-:Y:S02]  /*7fbc0*/  STL [R1+0x23cc], R14 ;  /* 0x0023cc0e01007387 */ /* 0x000fe40000100800 */
        /* <DEDUP_REMOVED lines=16> */
[----:B------:R-:W-:Y:S02]  /*7fcd0*/  STL [R1+0x23bc], R3 ;  /* 0x0023bc0301007387 */ /* 0x000fe40000100800 */
[----:B------:R-:W-:-:S02]  /*7fce0*/  IMAD.MOV.U32 R6, RZ, RZ, R9 ;  /* 0x000000ffff067224 */ /* 0x000fc400078e0009 */
[----:B------:R-:W-:-:S04]  /*7fcf0*/  IMAD.X R15, R15, 0x1, R2, P1 ;  /* 0x000000010f0f7824 */ /* 0x000fc800008e0602 */
[----:B------:R-:W-:Y:S01]  /*7fd00*/  IMAD.MOV.U32 R7, RZ, RZ, R15 ;  /* 0x000000ffff077224 */ /* 0x000fe200078e000f */
[----:B------:R1:W-:Y:S01]  /*7fd10*/  STL [R1+0x23b8], R15 ;  /* 0x0023b80f01007387 */ /* 0x0003e20000100800 */
[----:B------:R-:W3:Y:S01]  /*7fd20*/  LDL.LU R14, [R1+0x2388] ;  /* 0x00238800010e7983 */ /* 0x000ee20000300800 */
[-C--:B----4-:R-:W-:Y:S01]  /*7fd30*/  IADD3 R8, P1, R8, R59.reuse, RZ ;  /* 0x0000003b08087210 */ /* 0x090fe20007f3e0ff */
[----:B------:R-:W-:Y:S01]  /*7fd40*/  IMAD.X R13, R13, 0x1, R2, P2 ;  /* 0x000000010d0d7824 */ /* 0x000fe200010e0602 */
[----:B------:R4:W-:Y:S04]  /*7fd50*/  LDGSTS.E [R4+0x7200], [R6.64], P0 ;  /* 0x0720000006047fae */ /* 0x0009e80008121844 */
[----:B-1----:R-:W3:Y:S01]  /*7fd60*/  LDL.LU R15, [R1+0x2384] ;  /* 0x00238400010f7983 */ /* 0x002ee20000300800 */
[----:B------:R-:W-:Y:S01]  /*7fd70*/  STL [R1+0x23b4], R8 ;  /* 0x0023b40801007387 */ /* 0x000fe20000100800 */
[----:B------:R-:W-:Y:S01]  /*7fd80*/  IADD3 R19, P2, R19, R59, RZ ;  /* 0x0000003b13137210 */ /* 0x000fe20007f5e0ff */
[----:B------:R-:W-:Y:S01]  /*7fd90*/  STL [R1+0x23b0], R13 ;  /* 0x0023b00d01007387 */ /* 0x000fe20000100800 */
[----:B------:R-:W3:Y:S01]  /*7fda0*/  LDL.LU R9, [R1+0x2380] ;  /* 0x0023800001097983 */ /* 0x000ee20000300800 */
[----:B----4-:R-:W-:-:S02]  /*7fdb0*/  IMAD.MOV.U32 R6, RZ, RZ, R3 ;  /* 0x000000ffff067224 */ /* 0x010fc400078e0003 */
[----:B------:R-:W-:Y:S01]  /*7fdc0*/  IMAD.MOV.U32 R7, RZ, RZ, R13 ;  /* 0x000000ffff077224 */ /* 0x000fe200078e000d */
[----:B------:R-:W4:Y:S01]  /*7fdd0*/  LDL.LU R3, [R1+0x2378] ;  /* 0x0023780001037983 */ /* 0x000f220000300800 */
[--C-:B------:R-:W-:Y:S02]  /*7fde0*/  IMAD.X R12, R12, 0x1, R2.reuse, P1 ;  /* 0x000000010c0c7824 */ /* 0x100fe400008e0602 */
[----:B------:R-:W-:Y:S01]  /*7fdf0*/  STL [R1+0x23ac], R19 ;  /* 0x0023ac1301007387 */ /* 0x000fe20000100800 */
[----:B------:R1:W-:Y:S01]  /*7fe00*/  LDGSTS.E [R4+0x7a00], [R6.64], P0 ;  /* 0x07a0000006047fae */ /* 0x0003e20008121844 */
[----:B------:R-:W-:Y:S01]  /*7fe10*/  IMAD.X R20, R20, 0x1, R2, P2 ;  /* 0x0000000114147824 */ /* 0x000fe200010e0602 */
[----:B------:R-:W-:Y:S02]  /*7fe20*/  IADD3 R10, P1, R10, R59, RZ ;  /* 0x0000003b0a0a7210 */ /* 0x000fe40007f3e0ff */
[----:B------:R1:W-:Y:S02]  /*7fe30*/  STL [R1+0x23a8], R12 ;  /* 0x0023a80c01007387 */ /* 0x0003e40000100800 */
[----:B-1----:R-:W-:-:S02]  /*7fe40*/  IMAD.MOV.U32 R7, RZ, RZ, R12 ;  /* 0x000000ffff077224 */ /* 0x002fc400078e000c */
[----:B------:R-:W4:Y:S01]  /*7fe50*/  LDL.LU R12, [R1+0x237c] ;  /* 0x00237c00010c7983 */ /* 0x000f220000300800 */
[----:B------:R-:W-:Y:S02]  /*7fe60*/  STL [R1+0x23a0], R10 ;  /* 0x0023a00a01007387 */ /* 0x000fe40000100800 */
[----:B------:R1:W-:Y:S02]  /*7fe70*/  STL [R1+0x23a4], R20 ;  /* 0x0023a41401007387 */ /* 0x0003e40000100800 */
[----:B------:R-:W-:Y:S01]  /*7fe80*/  IMAD.MOV.U32 R6, RZ, RZ, R8 ;  /* 0x000000ffff067224 */ /* 0x000fe200078e0008 */
[----:B------:R-:W4:Y:S01]  /*7fe90*/  LDL.LU R13, [R1+0x2374] ;  /* 0x00237400010d7983 */ /* 0x000f220000300800 */
[----:B------:R-:W4:Y:S01]  /*7fea0*/  LDL.LU R8, [R1+0x2370] ;  /* 0x0023700001087983 */ /* 0x000f220000300800 */
[----:B------:R-:W-:Y:S02]  /*7feb0*/  IADD3 R5, P2, R5, R59, RZ ;  /* 0x0000003b05057210 */ /* 0x000fe40007f5e0ff */
[----:B------:R1:W-:Y:S01]  /*7fec0*/  LDGSTS.E [R4+0x8200], [R6.64], P0 ;  /* 0x0820000006047fae */ /* 0x0003e20008121844 */
[----:B------:R-:W-:-:S02]  /*7fed0*/  IMAD.X R18, R18, 0x1, R2, P1 ;  /* 0x0000000112127824 */ /* 0x000fc400008e0602 */
[----:B-1----:R-:W-:Y:S02]  /*7fee0*/  IMAD.MOV.U32 R6, RZ, RZ, R19 ;  /* 0x000000ffff067224 */ /* 0x002fe400078e0013 */
[----:B------:R-:W-:Y:S02]  /*7fef0*/  IMAD.MOV.U32 R7, RZ, RZ, R20 ;  /* 0x000000ffff077224 */ /* 0x000fe400078e0014 */
[----:B------:R-:W4:Y:S04]  /*7ff00*/  LDL.LU R20, [R1+0x2368] ;  /* 0x0023680001147983 */ /* 0x000f280000300800 */
[----:B------:R1:W-:Y:S01]  /*7ff10*/  LDGSTS.E [R4+0x8a00], [R6.64], P0 ;  /* 0x08a0000006047fae */ /* 0x0003e20008121844 */
[----:B------:R-:W-:Y:S02]  /*7ff20*/  STL [R1+0x2398], R5 ;  /* 0x0023980501007387 */ /* 0x000fe40000100800 */
[----:B------:R1:W-:Y:S02]  /*7ff30*/  STL [R1+0x239c], R18 ;  /* 0x00239c1201007387 */ /* 0x0003e40000100800 */
[----:B-1----:R-:W-:-:S02]  /*7ff40*/  IMAD.MOV.U32 R6, RZ, RZ, R10 ;  /* 0x000000ffff067224 */ /* 0x002fc400078e000a */
[----:B------:R-:W-:Y:S01]  /*7ff50*/  IMAD.MOV.U32 R7, RZ, RZ, R18 ;  /* 0x000000ffff077224 */ /* 0x000fe200078e0012 */
[----:B------:R-:W4:Y:S04]  /*7ff60*/  LDL.LU R10, [R1+0x236c] ;  /* 0x00236c00010a7983 */ /* 0x000f280000300800 */
[----:B------:R1:W-:Y:S02]  /*7ff70*/  LDGSTS.E [R4+0x9200], [R6.64], P0 ;  /* 0x0920000006047fae */ /* 0x0003e40008121844 */
[----:B-1----:R-:W-:Y:S02]  /*7ff80*/  IMAD.MOV.U32 R6, RZ, RZ, R5 ;  /* 0x000000ffff067224 */ /* 0x002fe400078e0005 */
[----:B--2---:R-:W-:Y:S01]  /*7ff90*/  IMAD.X R17, R17, 0x1, R2, P2 ;  /* 0x0000000111117824 */ /* 0x004fe200010e0602 */
[----:B---3--:R-:W-:-:S03]  /*7ffa0*/  IADD3 R11, P1, R11, R59, RZ ;  /* 0x0000003b0b0b7210 */ /* 0x008fc60007f3e0ff */
[----:B------:R-:W-:Y:S02]  /*7ffb0*/  IMAD.MOV.U32 R7, RZ, RZ, R17 ;  /* 0x000000ffff077224 */ /* 0x000fe400078e0011 */
[----:B------:R-:W-:Y:S01]  /*7ffc0*/  STL [R1+0x2390], R11 ;  /* 0x0023900b01007387 */ /* 0x000fe20000100800 */
[----:B------:R-:W-:Y:S01]  /*7ffd0*/  STL [R1+0x2394], R17 ;  /* 0x0023941101007387 */ /* 0x000fe20000100800 */
[----:B------:R-:W-:Y:S01]  /*7ffe0*/  IADD3.X R16, R16, R2, RZ, P1, !PT ;  /* 0x0000000210107210 */ /* 0x000fe20000ffe4ff */
[----:B------:R-:W2:Y:S01]  /*7fff0*/  LDL.LU R18, [R1+0x2360] ;  /* 0x0023600001127983 */ /* 0x000ea20000300800 */
[----:B------:R-:W3:Y:S04]  /*80000*/  LDL.LU R21, [R1+0x2364] ;  /* 0x0023640001157983 */ /* 0x000ee80000300800 */
[----:B------:R1:W-:Y:S01]  /*80010*/  LDGSTS.E [R4+0x9a00], [R6.64], P0 ;  /* 0x09a0000006047fae */ /* 0x0003e20008121844 */
[----:B------:R-:W-:Y:S01]  /*80020*/  IADD3 R14, P2, R14, R59, RZ ;  /* 0x0000003b0e0e7210 */ /* 0x000fe20007f5e0ff */
[----:B-1----:R-:W-:-:S02]  /*80030*/  IMAD.MOV.U32 R6, RZ, RZ, R11 ;  /* 0x000000ffff067224 */ /* 0x002fc400078e000b */
[----:B------:R-:W-:Y:S02]  /*80040*/  IMAD.MOV.U32 R7, RZ, RZ, R16 ;  /* 0x000000ffff077224 */ /* 0x000fe400078e0010 */
[----:B------:R-:W-:Y:S01]  /*80050*/  STL [R1+0x2388], R14 ;  /* 0x0023880e01007387 */ /* 0x000fe20000100800 */
[----:B------:R1:W-:Y:S02]  /*80060*/  STL [R1+0x238c], R16 ;  /* 0x00238c1001007387 */ /* 0x0003e40000100800 */
[----:B------:R-:W3:Y:S02]  /*80070*/  LDL.LU R5, [R1+0x2358] ;  /* 0x0023580001057983 */ /* 0x000ee40000300800 */
[----:B------:R-:W3:Y:S02]  /*80080*/  LDL.LU R19, [R1+0x235c] ;  /* 0x00235c0001137983 */ /* 0x000ee40000300800 */
[----:B------:R-:W-:Y:S01]  /*80090*/  IMAD.X R15, R15, 0x1, R2, P2 ;  /* 0x000000010f0f7824 */ /* 0x000fe200010e0602 */
[----:B------:R4:W-:Y:S01]  /*800a0*/  LDGSTS.E [R4+0xa200], [R6.64], P0 ;  /* 0x0a20000006047fae */ /* 0x0009e20008121844 */
[----:B------:R-:W-:-:S02]  /*800b0*/  IADD3 R9, P1, R9, R59, RZ ;  /* 0x0000003b09097210 */ /* 0x000fc40007f3e0ff */
[----:B----4-:R-:W-:-:S03]  /*800c0*/  IADD3 R3, P2, R3, R59, RZ ;  /* 0x0000003b03037210 */ /* 0x010fc60007f5e0ff */
[----:B------:R-:W-:Y:S01]  /*800d0*/  STL [R1+0x2380], R9 ;  /* 0x0023800901007387 */ /* 0x000fe20000100800 */
[----:B------:R-:W-:Y:S02]  /*800e0*/  STL [R1+0x2384], R15 ;  /* 0x0023840f01007387 */ /* 0x000fe40000100800 */
[----:B-1----:R-:W4:Y:S02]  /*800f0*/  LDL.LU R16, [R1+0x2354] ;  /* 0x0023540001107983 */ /* 0x002f240000300800 */
[----:B------:R-:W4:Y:S02]  /*80100*/  LDL.LU R11, [R1+0x2350] ;  /* 0x00235000010b7983 */ /* 0x000f240000300800 */
[----:B------:R-:W-:Y:S02]  /*80110*/  IMAD.MOV.U32 R6, RZ, RZ, R14 ;  /* 0x000000ffff067224 */ /* 0x000fe400078e000e */
[----:B------:R-:W-:Y:S01]  /*80120*/  IMAD.MOV.U32 R7, RZ, RZ, R15 ;  /* 0x000000ffff077224 */ /* 0x000fe200078e000f */
[----:B------:R-:W4:Y:S01]  /*80130*/  LDL.LU R14, [R1+0x2348] ;  /* 0x00234800010e7983 */ /* 0x000f220000300800 */
[----:B------:R-:W-:Y:S03]  /*80140*/  STL [R1+0x2378], R3 ;  /* 0x0023780301007387 */ /* 0x000fe60000100800 */
[----:B------:R1:W-:Y:S01]  /*80150*/  LDGSTS.E [R4+0xaa00], [R6.64], P0 ;  /* 0x0aa0000006047fae */ /* 0x0003e20008121844 */
[----:B------:R-:W-:-:S02]  /*80160*/  IMAD.X R12, R12, 0x1, R2, P1 ;  /* 0x000000010c0c7824 */ /* 0x000fc400008e0602 */
[----:B------:R-:W-:Y:S01]  /*80170*/  IMAD.X R13, R13, 0x1, R2, P2 ;  /* 0x000000010d0d7824 */ /* 0x000fe200010e0602 */
[----:B------:R-:W-:Y:S02]  /*80180*/  IADD3 R8, P1, R8, R59, RZ ;  /* 0x0000003b08087210 */ /* 0x000fe40007f3e0ff */
[----:B------:R1:W-:Y:S01]  /*80190*/  STL [R1+0x237c], R12 ;  /* 0x00237c0c01007387 */ /* 0x0003e20000100800 */
[----:B------:R-:W4:Y:S02]  /*801a0*/  LDL.LU R17, [R1+0x234c] ;  /* 0x00234c0001117983 */ /* 0x000f240000300800 */
[----:B-1----:R-:W-:Y:S01]  /*801b0*/  IMAD.MOV.U32 R7, RZ, RZ, R12 ;  /* 0x000000ffff077224 */ /* 0x002fe200078e000c */
[----:B------:R-:W-:Y:S01]  /*801c0*/  STL [R1+0x2370], R8 ;  /* 0x0023700801007387 */ /* 0x000fe20000100800 */
[----:B------:R1:W-:Y:S03]  /*801d0*/  STL [R1+0x2374], R13 ;  /* 0x0023740d01007387 */ /* 0x0003e60000100800 */
[----:B------:R-:W4:Y:S01]  /*801e0*/  LDL.LU R12, [R1+0x2340] ;  /* 0x00234000010c7983 */ /* 0x000f220000300800 */
[----:B------:R-:W-:-:S02]  /*801f0*/  IMAD.MOV.U32 R6, RZ, RZ, R9 ;  /* 0x000000ffff067224 */ /* 0x000fc400078e0009 */
[----:B------:R-:W4:Y:S02]  /*80200*/  LDL.LU R9, [R1+0x2338] ;  /* 0x0023380001097983 */ /* 0x000f240000300800 */
[----:B------:R-:W4:Y:S01]  /*80210*/  LDL.LU R15, [R1+0x2344] ;  /* 0x00234400010f7983 */ /* 0x000f220000300800 */
[----:B------:R1:W-:Y:S01]  /*80220*/  LDGSTS.E [R4+0xb200], [R6.64], P0 ;  /* 0x0b20000006047fae */ /* 0x0003e20008121844 */
[----:B------:R-:W-:Y:S01]  /*80230*/  IADD3 R20, P2, R20, R59, RZ ;  /* 0x0000003b14147210 */ /* 0x000fe20007f5e0ff */
[----:B-1----:R-:W-:Y:S02]  /*80240*/  IMAD.MOV.U32 R6, RZ, RZ, R3 ;  /* 0x000000ffff067224 */ /* 0x002fe400078e0003 */
[----:B------:R-:W-:Y:S02]  /*80250*/  IMAD.MOV.U32 R7, RZ, RZ, R13 ;  /* 0x000000ffff077224 */ /* 0x000fe400078e000d */
[----:B------:R-:W-:-:S03]  /*80260*/  IMAD.X R10, R10, 0x1, R2, P1 ;  /* 0x000000010a0a7824 */ /* 0x000fc600008e0602 */
[----:B------:R1:W-:Y:S04]  /*80270*/  LDGSTS.E [R4+0xba00], [R6.64], P0 ;  /* 0x0ba0000006047fae */ /* 0x0003e80008121844 */
[----:B------:R-:W-:Y:S01]  /*80280*/  STL [R1+0x2368], R20 ;  /* 0x0023681401007387 */ /* 0x000fe20000100800 */
[----:B------:R1:W-:Y:S02]  /*80290*/  STL [R1+0x236c], R10 ;  /* 0x00236c0a01007387 */ /* 0x0003e40000100800 */
[----:B------:R-:W4:Y:S02]  /*802a0*/  LDL.LU R3, [R1+0x2330] ;  /* 0x0023300001037983 */ /* 0x000f240000300800 */
[----:B------:R-:W4:Y:S02]  /*802b0*/  LDL.LU R13, [R1+0x233c] ;  /* 0x00233c00010d7983 */ /* 0x000f240000300800 */
[----:B-1----:R-:W-:-:S02]  /*802c0*/  IMAD.MOV.U32 R6, RZ, RZ, R8 ;  /* 0x000000ffff067224 */ /* 0x002fc400078e0008 */
[----:B------:R-:W-:-:S05]  /*802d0*/  IMAD.MOV.U32 R7, RZ, RZ, R10 ;  /* 0x000000ffff077224 */ /* 0x000fca00078e000a */
[----:B------:R1:W-:Y:S02]  /*802e0*/  LDGSTS.E [R4+0xc200], [R6.64], P0 ;  /* 0x0c20000006047fae */ /* 0x0003e40008121844 */
[----:B-1----:R-:W-:Y:S01]  /*802f0*/  IMAD.MOV.U32 R6, RZ, RZ, R20 ;  /* 0x000000ffff067224 */ /* 0x002fe200078e0014 */
[----:B--2---:R-:W-:Y:S01]  /*80300*/  IADD3 R18, P1, R18, R59, RZ ;  /* 0x0000003b12127210 */ /* 0x004fe20007f3e0ff */
[----:B---3--:R-:W-:-:S04]  /*80310*/  IMAD.X R21, R21, 0x1, R2, P2 ;  /* 0x0000000115157824 */ /* 0x008fc800010e0602 */
[----:B------:R-:W-:Y:S01]  /*80320*/  IMAD.MOV.U32 R7, RZ, RZ, R21 ;  /* 0x000000ffff077224 */ /* 0x000fe200078e0015 */
[----:B------:R-:W-:Y:S01]  /*80330*/  STL [R1+0x2360], R18 ;  /* 0x0023601201007387 */ /* 0x000fe20000100800 */
[----:B------:R-:W-:Y:S02]  /*80340*/  STL [R1+0x2364], R21 ;  /* 0x0023641501007387 */ /* 0x000fe40000100800 */
[----:B------:R-:W2:Y:S02]  /*80350*/  LDL.LU R10, [R1+0x2334] ;  /* 0x00233400010a7983 */ /* 0x000ea40000300800 */
[----:B------:R-:W3:Y:S01]  /*80360*/  LDL.LU R8, [R1+0x232c] ;  /* 0x00232c0001087983 */ /* 0x000ee20000300800 */
[----:B------:R1:W-:Y:S01]  /*80370*/  LDGSTS.E [R4+0xca00], [R6.64], P0 ;  /* 0x0ca0000006047fae */ /* 0x0003e20008121844 */
[----:B------:R-:W-:Y:S01]  /*80380*/  IADD3 R5, P2, R5, R59, RZ ;  /* 0x0000003b05057210 */ /* 0x000fe20007f5e0ff */
[----:B------:R-:W-:Y:S02]  /*80390*/  IMAD.X R19, R19, 0x1, R2, P1 ;  /* 0x0000000113137824 */ /* 0x000fe400008e0602 */
[----:B-1----:R-:W-:-:S02]  /*803a0*/  IMAD.MOV.U32 R6, RZ, RZ, R18 ;  /* 0x000000ffff067224 */ /* 0x002fc400078e0012 */
[----:B------:R1:W-:Y:S01]  /*803b0*/  STL [R1+0x2358], R5 ;  /* 0x0023580501007387 */ /* 0x0003e20000100800 */
[----:B------:R-:W-:Y:S02]  /*803c0*/  IMAD.MOV.U32 R7, RZ, RZ, R19 ;  /* 0x000000ffff077224 */ /* 0x000fe400078e0013 */
[----:B------:R-:W-:Y:S02]  /*803d0*/  STL [R1+0x235c], R19 ;  /* 0x00235c1301007387 */ /* 0x000fe40000100800 */
[----:B------:R-:W3:Y:S01]  /*803e0*/  LDL.LU R55, [R1+0xbb0] ;  /* 0x000bb00001377983 */ /* 0x000ee20000300800 */
[----:B------:R1:W-:Y:S01]  /*803f0*/  LDGSTS.E [R4+0xd200], [R6.64], P0 ;  /* 0x0d20000006047fae */ /* 0x0003e20008121844 */
[----:B----4-:R-:W-:Y:S01]  /*80400*/  IMAD.X R16, R16, 0x1, R2, P2 ;  /* 0x0000000110107824 */ /* 0x010fe200010e0602 */
[-C--:B------:R-:W-:Y:S02]  /*80410*/  IADD3 R11, P1, R11, R59.reuse, RZ ;  /* 0x0000003b0b0b7210 */ /* 0x080fe40007f3e0ff */
[----:B------:R-:W-:-:S03]  /*80420*/  IADD3 R14, P2, R14, R59, RZ ;  /* 0x0000003b0e0e7210 */ /* 0x000fc60007f5e0ff */
[----:B------:R-:W-:Y:S01]  /*80430*/  STL [R1+0x2350], R11 ;  /* 0x0023500b01007387 */ /* 0x000fe20000100800 */
[----:B------:R4:W-:Y:S02]  /*80440*/  STL [R1+0x2354], R16 ;  /* 0x0023541001007387 */ /* 0x0009e40000100800 */
[----:B------:R-:W3:Y:S02]  /*80450*/  LDL.LU R62, [R1+0xbb4] ;  /* 0x000bb400013e7983 */ /* 0x000ee40000300800 */
[----:B------:R-:W3:Y:S02]  /*80460*/  LDL.LU R63, [R1+0xbb8] ;  /* 0x000bb800013f7983 */ /* 0x000ee40000300800 */
[----:B-1----:R-:W-:Y:S02]  /*80470*/  IMAD.MOV.U32 R6, RZ, RZ, R5 ;  /* 0x000000ffff067224 */ /* 0x002fe400078e0005 */
[----:B------:R-:W-:Y:S01]  /*80480*/  IMAD.MOV.U32 R7, RZ, RZ, R16 ;  /* 0x000000ffff077224 */ /* 0x000fe200078e0010 */
[----:B------:R-:W3:Y:S01]  /*80490*/  LDL.LU R58, [R1+0xbbc] ;  /* 0x000bbc00013a7983 */ /* 0x000ee20000300800 */
[----:B------:R-:W3:Y:S02]  /*804a0*/  LDL.LU R5, [R1+0x2328] ;  /* 0x0023280001057983 */ /* 0x000ee40000300800 */
[----:B------:R-:W-:Y:S01]  /*804b0*/  STL [R1+0x2348], R14 ;  /* 0x0023480e01007387 */ /* 0x000fe20000100800 */
[----:B------:R1:W-:Y:S01]  /*804c0*/  LDGSTS.E [R4+0xda00], [R6.64], P0 ;  /* 0x0da0000006047fae */ /* 0x0003e20008121844 */
[----:B------:R-:W-:-:S05]  /*804d0*/  IMAD.X R17, R17, 0x1, R2, P1 ;  /* 0x0000000111117824 */ /* 0x000fca00008e0602 */
[----:B------:R-:W-:Y:S01]  /*804e0*/  STL [R1+0x234c], R17 ;  /* 0x00234c1101007387 */ /* 0x000fe20000100800 */
[----:B----4-:R-:W4:Y:S01]  /*804f0*/  LDL.LU R16, [R1+0x2324] ;  /* 0x0023240001107983 */ /* 0x010f220000300800 */
[----:B------:R-:W-:Y:S02]  /*80500*/  IADD3 R12, P1, R12, R59, RZ ;  /* 0x0000003b0c0c7210 */ /* 0x000fe40007f3e0ff */
[----:B-1----:R-:W-:-:S03]  /*80510*/  MOV R6, R11 ;  /* 0x0000000b00067202 */ /* 0x002fc60000000f00 */
[----:B------:R-:W-:Y:S01]  /*80520*/  STL [R1+0x2340], R12 ;  /* 0x0023400c01007387 */ /* 0x000fe20000100800 */
[----:B------:R-:W4:Y:S01]  /*80530*/  LDL.LU R11, [R1+0x2320] ;  /* 0x00232000010b7983 */ /* 0x000f220000300800 */
[----:B------:R-:W-:Y:S01]  /*80540*/  IADD3 R9, P3, R9, R59, RZ ;  /* 0x0000003b09097210 */ /* 0x000fe20007f7e0ff */
[----:B------:R-:W-:Y:S02]  /*80550*/  IMAD.X R15, R15, 0x1, R2, P2 ;  /* 0x000000010f0f7824 */ /* 0x000fe400010e0602 */
[----:B------:R-:W-:-:S03]  /*80560*/  IMAD.MOV.U32 R7, RZ, RZ, R17 ;  /* 0x000000ffff077224 */ /* 0x000fc600078e0011 */
[----:B------:R-:W-:Y:S01]  /*80570*/  STL [R1+0x2344], R15 ;  /* 0x0023440f01007387 */ /* 0x000fe20000100800 */
[----:B------:R-:W-:Y:S03]  /*80580*/  STL [R1+0x2338], R9 ;  /* 0x0023380901007387 */ /* 0x000fe60000100800 */
[----:B------:R1:W-:Y:S01]  /*80590*/  LDGSTS.E [R4+0xe200], [R6.64], P0 ;  /* 0x0e20000006047fae */ /* 0x0003e20008121844 */
[----:B------:R-:W-:Y:S01]  /*805a0*/  IADD3 R3, P2, R3, R59, RZ ;  /* 0x0000003b03037210 */ /* 0x000fe20007f5e0ff */
[----:B------:R-:W-:-:S04]  /*805b0*/  IMAD.X R13, R13, 0x1, R2, P1 ;  /* 0x000000010d0d7824 */ /* 0x000fc800008e0602 */
[----:B------:R-:W-:Y:S01]  /*805c0*/  STL [R1+0x2330], R3 ;  /* 0x0023300301007387 */ /* 0x000fe20000100800 */
[----:B------:R1:W-:Y:S02]  /*805d0*/  STL [R1+0x233c], R13 ;  /* 0x00233c0d01007387 */ /* 0x0003e40000100800 */
[----:B-1----:R-:W-:Y:S02]  /*805e0*/  IMAD.MOV.U32 R6, RZ, RZ, R14 ;  /* 0x000000ffff067224 */ /* 0x002fe400078e000e */
[----:B------:R-:W-:Y:S02]  /*805f0*/  IMAD.MOV.U32 R7, RZ, RZ, R15 ;  /* 0x000000ffff077224 */ /* 0x000fe400078e000f */
[----:B------:R-:W-:Y:S02]  /*80600*/  IMAD.MOV.U32 R235, RZ, RZ, R120 ;  /* 0x000000ffffeb7224 */ /* 0x000fe400078e0078 */
[----:B------:R-:W-:Y:S02]  /*80610*/  IMAD.MOV.U32 R234, RZ, RZ, R88 ;  /* 0x000000ffffea7224 */ /* 0x000fe400078e0058 */
[----:B------:R-:W-:-:S02]  /*80620*/  IMAD.MOV.U32 R233, RZ, RZ, R89 ;  /* 0x000000ffffe97224 */ /* 0x000fc400078e0059 */
[----:B------:R-:W-:Y:S01]  /*80630*/  IMAD.MOV.U32 R232, RZ, RZ, R125 ;  /* 0x000000ffffe87224 */ /* 0x000fe200078e007d */
[----:B------:R1:W-:Y:S01]  /*80640*/  LDGSTS.E [R4+0xea00], [R6.64], P0 ;  /* 0x0ea0000006047fae */ /* 0x0003e20008121844 */
[----:B------:R-:W-:Y:S02]  /*80650*/  IMAD.MOV.U32 R67, RZ, RZ, R126 ;  /* 0x000000ffff437224 */ /* 0x000fe400078e007e */
[----:B------:R-:W-:Y:S02]  /*80660*/  IMAD.MOV.U32 R66, RZ, RZ, R94 ;  /* 0x000000ffff427224 */ /* 0x000fe400078e005e */
[----:B------:R-:W-:Y:S02]  /*80670*/  IMAD.MOV.U32 R65, RZ, RZ, R93 ;  /* 0x000000ffff417224 */ /* 0x000fe400078e005d */
[----:B------:R-:W-:Y:S02]  /*80680*/  IMAD.MOV.U32 R64, RZ, RZ, R95 ;  /* 0x000000ffff407224 */ /* 0x000fe400078e005f */
[----:B-1----:R-:W-:-:S02]  /*80690*/  IMAD.MOV.U32 R6, RZ, RZ, R12 ;  /* 0x000000ffff067224 */ /* 0x002fc400078e000c */
[----:B------:R-:W-:Y:S02]  /*806a0*/  IMAD.MOV.U32 R7, RZ, RZ, R13 ;  /* 0x000000ffff077224 */ /* 0x000fe400078e000d */
[----:B------:R-:W-:-:S03]  /*806b0*/  IMAD.MOV.U32 R61, RZ, RZ, R241 ;  /* 0x000000ffff3d7224 */ /* 0x000fc600078e00f1 */
[----:B------:R1:W-:Y:S01]  /*806c0*/  LDGSTS.E [R4+0xf200], [R6.64], P0 ;  /* 0x0f20000006047fae */ /* 0x0003e20008121844 */
[----:B------:R-:W-:Y:S01]  /*806d0*/  MOV R60, R242 ;  /* 0x000000f2003c7202 */ /* 0x000fe20000000f00 */
[----:B------:R-:W-:Y:S02]  /*806e0*/  IMAD.MOV.U32 R57, RZ, RZ, R243 ;  /* 0x000000ffff397224 */ /* 0x000fe400078e00f3 */
[----:B------:R-:W-:Y:S02]  /*806f0*/  IMAD.MOV.U32 R56, RZ, RZ, R168 ;  /* 0x000000ffff387224 */ /* 0x000fe400078e00a8 */
[----:B-1----:R-:W-:Y:S02]  /*80700*/  IMAD.MOV.U32 R6, RZ, RZ, R9 ;  /* 0x000000ffff067224 */ /* 0x002fe400078e0009 */
        /* <DEDUP_REMOVED lines=21> */
[----:B------:R-:W-:Y:S01]  /*80860*/  IMAD.MOV.U32 R15, RZ, RZ, R185 ;  /* 0x000000ffff0f7224 */ /* 0x000fe200078e00b9 */
[----:B------:R-:W-:Y:S01]  /*80870*/  MOV R14, R186 ;  /* 0x000000ba000e7202 */ /* 0x000fe20000000f00 */
        /* <DEDUP_REMOVED lines=17> */
[--C-:B--2---:R-:W-:Y:S02]  /*80990*/  IMAD.X R10, R10, 0x1, R2.reuse, P3 ;  /* 0x000000010a0a7824 */ /* 0x104fe400018e0602 */
[----:B---3--:R-:W-:-:S03]  /*809a0*/  IMAD.X R8, R8, 0x1, R2, P2 ;  /* 0x0000000108087824 */ /* 0x008fc600010e0602 */
[----:B------:R-:W-:Y:S04]  /*809b0*/  STL [R1+0x2334], R10 ;  /* 0x0023340a01007387 */ /* 0x000fe80000100800 */
[----:B------:R1:W-:Y:S01]  /*809c0*/  STL [R1+0x232c], R8 ;  /* 0x00232c0801007387 */ /* 0x0003e20000100800 */
[----:B------:R-:W-:-:S05]  /*809d0*/  IMAD.MOV.U32 R7, RZ, RZ, R10 ;  /* 0x000000ffff077224 */ /* 0x000fca00078e000a */
[----:B------:R2:W-:Y:S01]  /*809e0*/  LDGSTS.E [R4+0xfa00], [R6.64], P0 ;  /* 0x0fa0000006047fae */ /* 0x0005e20008121844 */
[----:B------:R-:W-:Y:S01]  /*809f0*/  IMAD.MOV.U32 R239, RZ, RZ, R55 ;  /* 0x000000ffffef7224 */ /* 0x000fe200078e0037 */
[-C--:B------:R-:W-:Y:S01]  /*80a00*/  IADD3 R5, P1, R5, R59.reuse, RZ ;  /* 0x0000003b05057210 */ /* 0x080fe20007f3e0ff */
[----:B------:R-:W-:Y:S02]  /*80a10*/  IMAD.MOV.U32 R238, RZ, RZ, R62 ;  /* 0x000000ffffee7224 */ /* 0x000fe400078e003e */
[----:B------:R-:W-:Y:S02]  /*80a20*/  IMAD.MOV.U32 R236, RZ, RZ, R58 ;  /* 0x000000ffffec7224 */ /* 0x000fe400078e003a */
[----:B------:R-:W-:Y:S01]  /*80a30*/  IMAD.MOV.U32 R237, RZ, RZ, R63 ;  /* 0x000000ffffed7224 */ /* 0x000fe200078e003f */
[----:B------:R-:W-:Y:S01]  /*80a40*/  STL [R1+0x2328], R5 ;  /* 0x0023280501007387 */ /* 0x000fe20000100800 */
[----:B----4-:R-:W-:-:S05]  /*80a50*/  IADD3 R16, P2, R16, R59, RZ ;  /* 0x0000003b10107210 */ /* 0x010fca0007f5e0ff */
[----:B------:R-:W-:Y:S01]  /*80a60*/  STL [R1+0x2324], R16 ;  /* 0x0023241001007387 */ /* 0x000fe20000100800 */
[----:B------:R-:W-:-:S05]  /*80a70*/  IMAD.X R11, R11, 0x1, R2, P1 ;  /* 0x000000010b0b7824 */ /* 0x000fca00008e0602 */
[----:B------:R-:W-:Y:S01]  /*80a80*/  STL [R1+0x2320], R11 ;  /* 0x0023200b01007387 */ /* 0x000fe20000100800 */
[----:B------:R-:W-:Y:S02]  /*80a90*/  STL.64 [R1+0x1c28], R238 ;  /* 0x001c28ee01007387 */ /* 0x000fe40000100a00 */
[----:B------:R-:W3:Y:S02]  /*80aa0*/  LDL.LU R120, [R1+0x2858] ;  /* 0x0028580001787983 */ /* 0x000ee40000300800 */
[----:B------:R-:W4:Y:S01]  /*80ab0*/  LDL.LU R88, [R1+0x2854] ;  /* 0x0028540001587983 */ /* 0x000f220000300800 */
[----:B------:R-:W-:Y:S01]  /*80ac0*/  STL.64 [R1+0x1c20], R236 ;  /* 0x001c20ec01007387 */ /* 0x000fe20000100a00 */
[----:B------:R-:W3:Y:S02]  /*80ad0*/  LDL.LU R89, [R1+0x2850] ;  /* 0x0028500001597983 */ /* 0x000ee40000300800 */
[----:B------:R-:W3:Y:S02]  /*80ae0*/  LDL.LU R125, [R1+0x284c] ;  /* 0x00284c00017d7983 */ /* 0x000ee40000300800 */
[----:B------:R-:W3:Y:S01]  /*80af0*/  LDL.LU R126, [R1+0x2848] ;  /* 0x00284800017e7983 */ /* 0x000ee20000300800 */
[----:B------:R-:W3:Y:S01]  /*80b00*/  LDL.LU R94, [R1+0x2844] ;  /* 0x00284400015e7983 */ /* 0x000ee20000300800 */
[----:B------:R-:W3:Y:S02]  /*80b10*/  LDL.LU R93, [R1+0x2840] ;  /* 0x00284000015d7983 */ /* 0x000ee40000300800 */
[----:B------:R-:W3:Y:S02]  /*80b20*/  LDL.LU R95, [R1+0x283c] ;  /* 0x00283c00015f7983 */ /* 0x000ee40000300800 */
[----:B------:R-:W-:Y:S02]  /*80b30*/  STL.64 [R1+0x1c18], R234 ;  /* 0x001c18ea01007387 */ /* 0x000fe40000100a00 */
[----:B------:R-:W-:-:S02]  /*80b40*/  IMAD.MOV.U32 R63, RZ, RZ, R92 ;  /* 0x000000ffff3f7224 */ /* 0x000fc400078e005c */
[----:B------:R-:W-:Y:S01]  /*80b50*/  IMAD.MOV.U32 R62, RZ, RZ, R240 ;  /* 0x000000ffff3e7224 */ /* 0x000fe200078e00f0 */
[----:B------:R-:W3:Y:S01]  /*80b60*/  LDL.LU R92, [R1+0x2838] ;  /* 0x00283800015c7983 */ /* 0x000ee20000300800 */
[----:B------:R1:W5:Y:S02]  /*80b70*/  LDL.LU R240, [R1+0x2834] ;  /* 0x0028340001f07983 */ /* 0x0003640000300800 */
[----:B------:R-:W-:Y:S02]  /*80b80*/  STL.64 [R1+0x1c10], R232 ;  /* 0x001c10e801007387 */ /* 0x000fe40000100a00 */
[----:B------:R1:W5:Y:S01]  /*80b90*/  LDL.LU R241, [R1+0x2830] ;  /* 0x0028300001f17983 */ /* 0x0003620000300800 */
[----:B------:R1:W5:Y:S01]  /*80ba0*/  LDL.LU R242, [R1+0x282c] ;  /* 0x00282c0001f27983 */ /* 0x0003620000300800 */
[----:B--2---:R-:W-:Y:S02]  /*80bb0*/  IMAD.MOV.U32 R6, RZ, RZ, R3 ;  /* 0x000000ffff067224 */ /* 0x004fe400078e0003 */
[----:B------:R-:W-:-:S02]  /*80bc0*/  IMAD.MOV.U32 R7, RZ, RZ, R8 ;  /* 0x000000ffff077224 */ /* 0x000fc400078e0008 */
[----:B------:R-:W-:Y:S01]  /*80bd0*/  STL.64 [R1+0x1c08], R66 ;  /* 0x001c084201007387 */ /* 0x000fe20000100a00 */
[----:B------:R2:W5:Y:S01]  /*80be0*/  LDL.LU R243, [R1+0x2828] ;  /* 0x0028280001f37983 */ /* 0x0005620000300800 */
[----:B------:R2:W5:Y:S02]  /*80bf0*/  LDL.LU R168, [R1+0x2824] ;  /* 0x0028240001a87983 */ /* 0x0005640000300800 */
[----:B------:R-:W-:Y:S02]  /*80c00*/  STL.64 [R1+0x1c00], R64 ;  /* 0x001c004001007387 */ /* 0x000fe40000100a00 */
[----:B------:R-:W-:Y:S01]  /*80c10*/  IMAD.MOV.U32 R55, RZ, RZ, R169 ;  /* 0x000000ffff377224 */ /* 0x000fe200078e00a9 */
[----:B------:R2:W-:Y:S04]  /*80c20*/  LDGSTS.E [R4+0x10200], [R6.64], P0 ;  /* 0x1020000006047fae */ /* 0x0005e80008121844 */
[----:B------:R2:W5:Y:S01]  /*80c30*/  LDL.LU R169, [R1+0x2820] ;  /* 0x0028200001a97983 */ /* 0x0005620000300800 */
[----:B------:R2:W5:Y:S02]  /*80c40*/  LDL.LU R170, [R1+0x281c] ;  /* 0x00281c0001aa7983 */ /* 0x0005640000300800 */
[----:B------:R-:W-:Y:S02]  /*80c50*/  STL.64 [R1+0x1bf8], R62 ;  /* 0x001bf83e01007387 */ /* 0x000fe40000100a00 */
[----:B-1----:R-:W-:Y:S01]  /*80c60*/  IMAD.MOV.U32 R8, RZ, RZ, R180 ;  /* 0x000000ffff087224 */ /* 0x002fe200078e00b4 */
[----:B------:R1:W-:Y:S01]  /*80c70*/  LDGSTS.E [R4+0x10a00], [R238.64], P0 ;  /* 0x10a00000ee047fae */ /* 0x0003e20008121844 */
[----:B------:R1:W-:Y:S02]  /*80c80*/  LDGSTS.E [R4+0x11200], [R236.64], P0 ;  /* 0x11200000ec047fae */ /* 0x0003e40008121844 */
[----:B------:R1:W-:Y:S02]  /*80c90*/  LDGSTS.E [R4+0x11a00], [R234.64], P0 ;  /* 0x11a00000ea047fae */ /* 0x0003e40008121844 */
[----:B------:R1:W-:Y:S01]  /*80ca0*/  LDGSTS.E [R4+0x12200], [R232.64], P0 ;  /* 0x12200000e8047fae */ /* 0x0003e20008121844 */
[----:B------:R1:W-:Y:S01]  /*80cb0*/  LDGSTS.E [R4+0x12a00], [R66.64], P0 ;  /* 0x12a0000042047fae */ /* 0x0003e20008121844 */
[----:B------:R1:W-:Y:S02]  /*80cc0*/  LDGSTS.E [R4+0x13200], [R64.64], P0 ;  /* 0x1320000040047fae */ /* 0x0003e40008121844 */
[----:B------:R1:W-:Y:S02]  /*80cd0*/  LDGSTS.E [R4+0x13a00], [R62.64], P0 ;  /* 0x13a000003e047fae */ /* 0x0003e40008121844 */
[----:B--2---:R-:W-:-:S02]  /*80ce0*/  IMAD.MOV.U32 R7, RZ, RZ, R171 ;  /* 0x000000ffff077224 */ /* 0x004fc400078e00ab */
[----:B------:R-:W-:Y:S01]  /*80cf0*/  IMAD.MOV.U32 R6, RZ, RZ, R164 ;  /* 0x000000ffff067224 */ /* 0x000fe200078e00a4 */
[----:B------:R2:W5:Y:S01]  /*80d00*/  LDL.LU R171, [R1+0x2818] ;  /* 0x0028180001ab7983 */ /* 0x0005620000300800 */
[----:B------:R2:W5:Y:S02]  /*80d10*/  LDL.LU R164, [R1+0x2814] ;  /* 0x0028140001a47983 */ /* 0x0005640000300800 */
[----:B------:R-:W-:Y:S02]  /*80d20*/  STL.64 [R1+0x1bf0], R60 ;  /* 0x001bf03c01007387 */ /* 0x000fe40000100a00 */
[----:B------:R2:W5:Y:S01]  /*80d30*/  LDL.LU R165, [R1+0x2810] ;  /* 0x0028100001a57983 */ /* 0x0005620000300800 */
[----:B------:R2:W5:Y:S01]  /*80d40*/  LDL.LU R166, [R1+0x280c] ;  /* 0x00280c0001a67983 */ /* 0x0005620000300800 */
[----:B------:R-:W-:Y:S02]  /*80d50*/  STL.64 [R1+0x1be8], R56 ;  /* 0x001be83801007387 */ /* 0x000fe40000100a00 */
[----:B------:R2:W5:Y:S02]  /*80d60*/  LDL.LU R167, [R1+0x2808] ;  /* 0x0028080001a77983 */ /* 0x0005640000300800 */
[----:B------:R2:W5:Y:S01]  /*80d70*/  LDL.LU R200, [R1+0x2804] ;  /* 0x0028040001c87983 */ /* 0x0005620000300800 */
[----:B------:R-:W-:Y:S01]  /*80d80*/  STL.64 [R1+0x1be0], R54 ;  /* 0x001be03601007387 */ /* 0x000fe20000100a00 */
[----:B------:R2:W5:Y:S02]  /*80d90*/  LDL.LU R201, [R1+0x2800] ;  /* 0x0028000001c97983 */ /* 0x0005640000300800 */
[----:B------:R2:W5:Y:S02]  /*80da0*/  LDL.LU R202, [R1+0x27fc] ;  /* 0x0027fc0001ca7983 */ /* 0x0005640000300800 */
[----:B------:R1:W-:Y:S01]  /*80db0*/  STL.64 [R1+0x1bd8], R6 ;  /* 0x001bd80601007387 */ /* 0x0003e20000100a00 */
[----:B------:R2:W5:Y:S01]  /*80dc0*/  LDL.LU R203, [R1+0x27f8] ;  /* 0x0027f80001cb7983 */ /* 0x0005620000300800 */
[----:B------:R2:W5:Y:S02]  /*80dd0*/  LDL.LU R196, [R1+0x27f4] ;  /* 0x0027f40001c47983 */ /* 0x0005640000300800 */
[----:B------:R-:W-:Y:S02]  /*80de0*/  STL.64 [R1+0x1bd0], R52 ;  /* 0x001bd03401007387 */ /* 0x000fe40000100a00 */
[----:B------:R2:W5:Y:S01]  /*80df0*/  LDL.LU R197, [R1+0x27f0] ;  /* 0x0027f00001c57983 */ /* 0x0005620000300800 */
[----:B------:R2:W5:Y:S01]  /*80e00*/  LDL.LU R198, [R1+0x27ec] ;  /* 0x0027ec0001c67983 */ /* 0x0005620000300800 */
[----:B------:R1:W-:Y:S02]  /*80e10*/  STL.64 [R1+0x1bc8], R18 ;  /* 0x001bc81201007387 */ /* 0x0003e40000100a00 */
[----:B------:R2:W5:Y:S02]  /*80e20*/  LDL.LU R199, [R1+0x27e8] ;  /* 0x0027e80001c77983 */ /* 0x0005640000300800 */
[----:B------:R2:W5:Y:S01]  /*80e30*/  LDL.LU R192, [R1+0x27e4] ;  /* 0x0027e40001c07983 */ /* 0x0005620000300800 */
[----:B------:R-:W-:Y:S01]  /*80e40*/  STL.64 [R1+0x1bc0], R48 ;  /* 0x001bc03001007387 */ /* 0x000fe20000100a00 */
[----:B------:R2:W5:Y:S02]  /*80e50*/  LDL.LU R193, [R1+0x27e0] ;  /* 0x0027e00001c17983 */ /* 0x0005640000300800 */
[----:B------:R2:W5:Y:S02]  /*80e60*/  LDL.LU R194, [R1+0x27dc] ;  /* 0x0027dc0001c27983 */ /* 0x0005640000300800 */
[----:B------:R-:W-:Y:S01]  /*80e70*/  STL.64 [R1+0x1bb8], R46 ;  /* 0x001bb82e01007387 */ /* 0x000fe20000100a00 */
        /* <DEDUP_REMOVED lines=20> */
[----:B------:R1:W-:Y:S01]  /*80fc0*/  STL.64 [R1+0x1b80], R14 ;  /* 0x001b800e01007387 */ /* 0x0003e20000100a00 */
        /* <DEDUP_REMOVED lines=14> */
[----:B------:R-:W-:Y:S01]  /*810b0*/  STL.64 [R1+0x1b58], R30 ;  /* 0x001b581e01007387 */ /* 0x000fe20000100a00 */
[----:B------:R2:W5:Y:S01]  /*810c0*/  LDL.LU R131, [R1+0x2778] ;  /* 0x0027780001837983 */ /* 0x0005620000300800 */
[----:B------:R2:W5:Y:S03]  /*810d0*/  LDL.LU R124, [R1+0x2774] ;  /* 0x00277400017c7983 */ /* 0x0005660000300800 */
[----:B------:R1:W-:Y:S01]  /*810e0*/  LDGSTS.E [R4+0x14200], [R60.64], P0 ;  /* 0x142000003c047fae */ /* 0x0003e20008121844 */
[----:B------:R-:W-:Y:S02]  /*810f0*/  STL.64 [R1+0x1b50], R28 ;  /* 0x001b501c01007387 */ /* 0x000fe40000100a00 */
[----:B------:R1:W-:Y:S02]  /*81100*/  LDGSTS.E [R4+0x14a00], [R56.64], P0 ;  /* 0x14a0000038047fae */ /* 0x0003e40008121844 */
        /* <DEDUP_REMOVED lines=14> */
[----:B------:R2:W-:Y:S04]  /*811f0*/  LDGSTS.E [R4+0x1aa00], [R36.64], P0 ;  /* 0x1aa0000024047fae */ /* 0x0005e80008121844 */
[----:B-1----:R-:W3:Y:S01]  /*81200*/  LDL.LU R6, [R1+0x231c] ;  /* 0x00231c0001067983 */ /* 0x002ee20000300800 */
[----:B--2---:R-:W2:Y:S03]  /*81210*/  LDL.LU R18, [R1+0x2318] ;  /* 0x0023180001127983 */ /* 0x004ea60000300800 */
[----:B------:R-:W4:Y:S01]  /*81220*/  LDL.LU R7, [R1+0x2314] ;  /* 0x0023140001077983 */ /* 0x000f220000300800 */
[----:B------:R-:W4:Y:S03]  /*81230*/  LDL.LU R17, [R1+0x2310] ;  /* 0x0023100001117983 */ /* 0x000f260000300800 */
[----:B------:R1:W-:Y:S04]  /*81240*/  LDGSTS.E [R4+0x1b200], [R14.64], P0 ;  /* 0x1b2000000e047fae */ /* 0x0003e80008121844 */
[----:B------:R-:W1:Y:S01]  /*81250*/  S2R R10, SR_TID.X ;  /* 0x00000000000a7919 */ /* 0x000e620000002100 */
[----:B------:R1:W-:Y:S02]  /*81260*/  LDGSTS.E [R4+0x1ba00], [R8.64], P0 ;  /* 0x1ba0000008047fae */ /* 0x0003e40008121844 */
[----:B------:R1:W-:Y:S02]  /*81270*/  LDGSTS.E [R4+0x1c200], [R34.64], P0 ;  /* 0x1c20000022047fae */ /* 0x0003e40008121844 */
[----:B------:R1:W-:Y:S01]  /*81280*/  LDGSTS.E [R4+0x1ca00], [R32.64], P0 ;  /* 0x1ca0000020047fae */ /* 0x0003e20008121844 */
[----:B------:R-:W4:Y:S04]  /*81290*/  LDL.LU R12, [R1+0x230c] ;  /* 0x00230c00010c7983 */ /* 0x000f280000300800 */
[----:B------:R1:W-:Y:S01]  /*812a0*/  LDGSTS.E [R4+0x1d200], [R20.64], P0 ;  /* 0x1d20000014047fae */ /* 0x0003e20008121844 */
[----:B------:R1:W-:Y:S02]  /*812b0*/  LDGSTS.E [R4+0x1da00], [R30.64], P0 ;  /* 0x1da000001e047fae */ /* 0x0003e40008121844 */
[----:B------:R1:W-:Y:S02]  /*812c0*/  LDGSTS.E [R4+0x1e200], [R28.64], P0 ;  /* 0x1e2000001c047fae */ /* 0x0003e40008121844 */
[----:B------:R1:W-:Y:S01]  /*812d0*/  LDGSTS.E [R4+0x1ea00], [R26.64], P0 ;  /* 0x1ea000001a047fae */ /* 0x0003e20008121844 */
[----:B------:R1:W-:Y:S04]  /*812e0*/  LDGSTS.E [R4+0x1f200], [R24.64], P0 ;  /* 0x1f20000018047fae */ /* 0x0003e80008121844 */
[----:B-1----:R-:W4:Y:S01]  /*812f0*/  LDL.LU R15, [R1+0x2308] ;  /* 0x00230800010f7983 */ /* 0x002f220000300800 */
[----:B------:R-:W4:Y:S02]  /*81300*/  LDL.LU R8, [R1+0x2304] ;  /* 0x0023040001087983 */ /* 0x000f240000300800 */
[----:B------:R1:W-:Y:S01]  /*81310*/  LDGSTS.E [R4+0x1fa00], [R22.64], P0 ;  /* 0x1fa0000016047fae */ /* 0x0003e20008121844 */
[----:B------:R-:W4:Y:S01]  /*81320*/  LDL.LU R20, [R1+0x2300] ;  /* 0x0023000001147983 */ /* 0x000f220000300800 */
[----:B------:R-:W4:Y:S01]  /*81330*/  LDL.LU R9, [R1+0x22fc] ;  /* 0x0022fc0001097983 */ /* 0x000f220000300800 */
[----:B------:R-:W-:Y:S01]  /*81340*/  LOP3.LUT R58, R10, 0x3f, RZ, 0xc0, !PT ;  /* 0x0000003f0a3a7812 */ /* 0x000fe200078ec0ff */
[----:B------:R-:W-:-:S04]  /*81350*/  SHF.R.S32.HI R10, RZ, 0x6, R10 ;  /* 0x00000006ff0a7819 */ /* 0x000fc8000001140a */
[----:B------:R-:W-:Y:S01]  /*81360*/  IMAD.SHL.U32 R3, R58, 0x4, RZ ;  /* 0x000000043a037824 */ /* 0x000fe200078e00ff */
[----:B------:R-:W-:-:S04]  /*81370*/  SGXT R10, R10, 0x1 ;  /* 0x000000010a0a781a */ /* 0x000fc80000000200 */
[----:B------:R-:W-:Y:S02]  /*81380*/  LOP3.LUT R3, R3, 0x110, R10, 0x78, !PT ;  /* 0x0000011003037812 */ /* 0x000fe400078e780a */
[----:B------:R-:W4:Y:S01]  /*81390*/  LDL.LU R10, [R1+0x22f8] ;  /* 0x0022f800010a7983 */ /* 0x000f220000300800 */
[----:B------:R-:W4:Y:S01]  /*813a0*/  LDL.LU R13, [R1+0x22f4] ;  /* 0x0022f400010d7983 */ /* 0x000f220000300800 */
[----:B------:R-:W-:Y:S01]  /*813b0*/  LOP3.LUT R3, R3, 0x40, RZ, 0x3c, !PT ;  /* 0x0000004003037812 */ /* 0x000fe200078e3cff */
[----:B------:R-:W4:Y:S02]  /*813c0*/  LDL.LU R19, [R1+0x22f0] ;  /* 0x0022f00001137983 */ /* 0x000f240000300800 */
[----:B-1----:R-:W-:Y:S02]  /*813d0*/  IMAD.MOV.U32 R4, RZ, RZ, R5 ;  /* 0x000000ffff047224 */ /* 0x002fe400078e0005 */
[----:B------:R-:W-:Y:S01]  /*813e0*/  IMAD.MOV.U32 R5, RZ, RZ, R11 ;  /* 0x000000ffff057224 */ /* 0x000fe200078e000b */
[----:B------:R-:W4:Y:S01]  /*813f0*/  LDL.LU R14, [R1+0x22e8] ;  /* 0x0022e800010e7983 */ /* 0x000f220000300800 */
[----:B------:R-:W-:-:S05]  /*81400*/  IMAD R3, R99, 0x20000, R3 ;  /* 0x0002000063037824 */ /* 0x000fca00078e0203 */
[----:B------:R1:W-:Y:S02]  /*81410*/  LDGSTS.E [R3+0x400], [R4.64], P0 ;  /* 0x0040000004037fae */ /* 0x0003e40008121844 */
[----:B-1----:R-:W-:Y:S01]  /*81420*/  IMAD.MOV.U32 R4, RZ, RZ, R16 ;  /* 0x000000ffff047224 */ /* 0x002fe200078e0010 */
[-C--:B---3--:R-:W-:Y:S01]  /*81430*/  IADD3 R6, P1, R6, R59.reuse, RZ ;  /* 0x0000003b06067210 */ /* 0x088fe20007f3e0ff */
[----:B--2---:R-:W-:Y:S01]  /*81440*/  IMAD.X R18, R18, 0x1, R2, P2 ;  /* 0x0000000112127824 */ /* 0x004fe200010e0602 */
[----:B----4-:R-:W-:-:S03]  /*81450*/  IADD3 R7, P2, R7, R59, RZ ;  /* 0x0000003b07077210 */ /* 0x010fc60007f5e0ff */
[----:B------:R-:W-:Y:S01]  /*81460*/  STL [R1+0x231c], R6 ;  /* 0x00231c0601007387 */ /* 0x000fe20000100800 */
[----:B------:R-:W-:Y:S02]  /*81470*/  IMAD.X R17, R17, 0x1, R2, P1 ;  /* 0x0000000111117824 */ /* 0x000fe400008e0602 */
[----:B------:R1:W-:Y:S02]  /*81480*/  STL [R1+0x2318], R18 ;  /* 0x0023181201007387 */ /* 0x0003e40000100800 */
[----:B------:R-:W2:Y:S02]  /*81490*/  LDL.LU R11, [R1+0x22ec] ;  /* 0x0022ec00010b7983 */ /* 0x000ea40000300800 */
[----:B------:R-:W-:Y:S01]  /*814a0*/  IMAD.MOV.U32 R5, RZ, RZ, R18 ;  /* 0x000000ffff057224 */ /* 0x000fe200078e0012 */
[----:B------:R-:W-:-:S04]  /*814b0*/  IADD3 R12, P1, R12, R59, RZ ;  /* 0x0000003b0c0c7210 */ /* 0x000fc80007f3e0ff */
[----:B------:R3:W-:Y:S04]  /*814c0*/  LDGSTS.E [R3+0xc00], [R4.64], P0 ;  /* 0x00c0000004037fae */ /* 0x0007e80008121844 */
[----:B-1----:R-:W4:Y:S01]  /*814d0*/  LDL.LU R18, [R1+0x22e0] ;  /* 0x0022e00001127983 */ /* 0x002f220000300800 */
[----:B------:R-:W-:Y:S02]  /*814e0*/  STL [R1+0x2314], R7 ;  /* 0x0023140701007387 */ /* 0x000fe40000100800 */
[----:B------:R1:W-:Y:S02]  /*814f0*/  STL [R1+0x2310], R17 ;  /* 0x0023101101007387 */ /* 0x0003e40000100800 */
[----:B------:R-:W4:Y:S01]  /*81500*/  LDL.LU R16, [R1+0x22e4] ;  /* 0x0022e40001107983 */ /* 0x000f220000300800 */
[----:B------:R-:W-:Y:S01]  /*81510*/  IADD3.X R15, R15, R2, RZ, P2, !PT ;  /* 0x000000020f0f7210 */ /* 0x000fe200017fe4ff */
[----:B---3--:R-:W-:-:S02]  /*81520*/  IMAD.MOV.U32 R5, RZ, RZ, R17 ;  /* 0x000000ffff057224 */ /* 0x008fc400078e0011 */
[----:B-1----:R-:W3:Y:S01]  /*81530*/  LDL.LU R17, [R1+0x22d8] ;  /* 0x0022d80001117983 */ /* 0x002ee20000300800 */
[----:B------:R-:W-:Y:S02]  /*81540*/  STL [R1+0x230c], R12 ;  /* 0x00230c0c01007387 */ /* 0x000fe40000100800 */
[----:B------:R-:W-:Y:S02]  /*81550*/  IMAD.MOV.U32 R4, RZ, RZ, R6 ;  /* 0x000000ffff047224 */ /* 0x000fe400078e0006 */
[----:B------:R1:W-:Y:S01]  /*81560*/  STL [R1+0x2308], R15 ;  /* 0x0023080f01007387 */ /* 0x0003e20000100800 */
[----:B------:R-:W3:Y:S01]  /*81570*/  LDL.LU R6, [R1+0x22dc] ;  /* 0x0022dc0001067983 */ /* 0x000ee20000300800 */
[----:B------:R-:W-:-:S03]  /*81580*/  IADD3 R8, P2, R8, R59, RZ ;  /* 0x0000003b08087210 */ /* 0x000fc60007f5e0ff */
[----:B------:R1:W-:Y:S01]  /*81590*/  LDGSTS.E [R3+0x1400], [R4.64], P0 ;  /* 0x0140000004037fae */ /* 0x0003e20008121844 */
[--C-:B------:R-:W-:Y:S01]  /*815a0*/  IMAD.X R20, R20, 0x1, R2.reuse, P1 ;  /* 0x0000000114147824 */ /* 0x100fe200008e0602 */
[-C--:B------:R-:W-:Y:S01]  /*815b0*/  IADD3 R9, P1, R9, R59.reuse, RZ ;  /* 0x0000003b09097210 */ /* 0x080fe20007f3e0ff */
[----:B-1----:R-:W-:Y:S02]  /*815c0*/  IMAD.MOV.U32 R4, RZ, RZ, R7 ;  /* 0x000000ffff047224 */ /* 0x002fe400078e0007 */
[----:B------:R-:W-:Y:S02]  /*815d0*/  IMAD.MOV.U32 R5, RZ, RZ, R15 ;  /* 0x000000ffff057224 */ /* 0x000fe400078e000f */
[----:B------:R-:W3:Y:S01]  /*815e0*/  LDL.LU R15, [R1+0x22d0] ;  /* 0x0022d000010f7983 */ /* 0x000ee20000300800 */
[----:B------:R-:W-:Y:S02]  /*815f0*/  STL [R1+0x2304], R8 ;  /* 0x0023040801007387 */ /* 0x000fe40000100800 */
[----:B------:R-:W-:Y:S02]  /*81600*/  STL [R1+0x2300], R20 ;  /* 0x0023001401007387 */ /* 0x000fe40000100800 */
[----:B------:R-:W3:Y:S01]  /*81610*/  LDL.LU R7, [R1+0x22d4] ;  /* 0x0022d40001077983 */ /* 0x000ee20000300800 */
[----:B------:R1:W-:Y:S01]  /*81620*/  LDGSTS.E [R3+0x1c00], [R4.64], P0 ;  /* 0x01c0000004037fae */ /* 0x0003e20008121844 */
[--C-:B------:R-:W-:Y:S01]  /*81630*/  IMAD.X R10, R10, 0x1, R2.reuse, P2 ;  /* 0x000000010a0a7824 */ /* 0x100fe200010e0602 */
[----:B------:R-:W-:Y:S01]  /*81640*/  IADD3 R13, P2, R13, R59, RZ ;  /* 0x0000003b0d0d7210 */ /* 0x000fe20007f5e0ff */
[----:B------:R-:W-:-:S02]  /*81650*/  IMAD.X R19, R19, 0x1, R2, P1 ;  /* 0x0000000113137824 */ /* 0x000fc400008e0602 */
[----:B-1----:R-:W-:Y:S02]  /*81660*/  IMAD.MOV.U32 R4, RZ, RZ, R12 ;  /* 0x000000ffff047224 */ /* 0x002fe400078e000c */
[----:B------:R-:W-:Y:S01]  /*81670*/  IMAD.MOV.U32 R5, RZ, RZ, R20 ;  /* 0x000000ffff057224 */ /* 0x000fe200078e0014 */
[----:B------:R-:W3:Y:S01]  /*81680*/  LDL.LU R12, [R1+0x22cc] ;  /* 0x0022cc00010c7983 */ /* 0x000ee20000300800 */
[----:B------:R-:W-:Y:S02]  /*81690*/  STL [R1+0x22fc], R9 ;  /* 0x0022fc0901007387 */ /* 0x000fe40000100800 */
[----:B------:R1:W-:Y:S01]  /*816a0*/  STL [R1+0x22f8], R10 ;  /* 0x0022f80a01007387 */ /* 0x0003e20000100800 */
[----:B------:R1:W-:Y:S01]  /*816b0*/  LDGSTS.E [R3+0x2400], [R4.64], P0 ;  /* 0x0240000004037fae */ /* 0x0003e20008121844 */
[----:B------:R-:W-:Y:S02]  /*816c0*/  IMAD.X R14, R14, 0x1, R2, P2 ;  /* 0x000000010e0e7824 */ /* 0x000fe400010e0602 */
[----:B-1----:R-:W-:-:S02]  /*816d0*/  IMAD.MOV.U32 R4, RZ, RZ, R8 ;  /* 0x000000ffff047224 */ /* 0x002fc400078e0008 */
[----:B------:R-:W-:Y:S02]  /*816e0*/  IMAD.MOV.U32 R5, RZ, RZ, R10 ;  /* 0x000000ffff057224 */ /* 0x000fe400078e000a */
[----:B------:R-:W3:Y:S01]  /*816f0*/  LDL.LU R10, [R1+0x22c8] ;  /* 0x0022c800010a7983 */ /* 0x000ee20000300800 */
[----:B------:R1:W-:Y:S02]  /*81700*/  STL [R1+0x22f4], R13 ;  /* 0x0022f40d01007387 */ /* 0x0003e40000100800 */
[----:B------:R-:W-:Y:S02]  /*81710*/  STL [R1+0x22f0], R19 ;  /* 0x0022f01301007387 */ /* 0x000fe40000100800 */
[----:B------:R-:W3:Y:S01]  /*81720*/  LDL.LU R8, [R1+0x22c4] ;  /* 0x0022c40001087983 */ /* 0x000ee20000300800 */
[----:B------:R1:W-:Y:S04]  /*81730*/  LDGSTS.E [R3+0x2c00], [R4.64], P0 ;  /* 0x02c0000004037fae */ /* 0x0003e80008121844 */
[----:B------:R-:W3:Y:S01]  /*81740*/  LDL.LU R21, [R1+0x22c0] ;  /* 0x0022c00001157983 */ /* 0x000ee20000300800 */
[----:B-1----:R-:W-:-:S02]  /*81750*/  IMAD.MOV.U32 R4, RZ, RZ, R9 ;  /* 0x000000ffff047224 */ /* 0x002fc400078e0009 */
[----:B------:R-:W-:-:S05]  /*81760*/  IMAD.MOV.U32 R5, RZ, RZ, R19 ;  /* 0x000000ffff057224 */ /* 0x000fca00078e0013 */
[----:B------:R1:W-:Y:S02]  /*81770*/  LDGSTS.E [R3+0x3400], [R4.64], P0 ;  /* 0x0340000004037fae */ /* 0x0003e40008121844 */
[----:B-1----:R-:W-:Y:S02]  /*81780*/  IMAD.MOV.U32 R4, RZ, RZ, R13 ;  /* 0x000000ffff047224 */ /* 0x002fe400078e000d */
[----:B------:R-:W-:-:S05]  /*81790*/  IMAD.MOV.U32 R5, RZ, RZ, R14 ;  /* 0x000000ffff057224 */ /* 0x000fca00078e000e */
[----:B------:R1:W-:Y:S01]  /*817a0*/  LDGSTS.E [R3+0x3c00], [R4.64], P0 ;  /* 0x03c0000004037fae */ /* 0x0003e20008121844 */
[----:B--2---:R-:W-:-:S05]  /*817b0*/  IADD3 R11, P1, R11, R59, RZ ;  /* 0x0000003b0b0b7210 */ /* 0x004fca0007f3e0ff */
[----:B------:R-:W-:Y:S01]  /*817c0*/  STL [R1+0x22ec], R11 ;  /* 0x0022ec0b01007387 */ /* 0x000fe20000100800 */
[----:B------:R2:W-:Y:S02]  /*817d0*/  STL [R1+0x22e8], R14 ;  /* 0x0022e80e01007387 */ /* 0x0005e40000100800 */
[----:B----4-:R-:W-:Y:S02]  /*817e0*/  IMAD.X R18, R18, 0x1, R2, P1 ;  /* 0x0000000112127824 */ /* 0x010fe400008e0602 */
[----:B------:R-:W4:Y:S01]  /*817f0*/  LDL.LU R9, [R1+0x22bc] ;  /* 0x0022bc0001097983 */ /* 0x000f220000300800 */
[----:B------:R-:W4:Y:S01]  /*81800*/  LDL.LU R13, [R1+0x22b8] ;  /* 0x0022b800010d7983 */ /* 0x000f220000300800 */
[----:B------:R-:W-:-:S05]  /*81810*/  IADD3 R16, P2, R16, R59, RZ ;  /* 0x0000003b10107210 */ /* 0x000fca0007f5e0ff */
[----:B------:R-:W-:Y:S01]  /*81820*/  STL [R1+0x22e4], R16 ;  /* 0x0022e41001007387 */ /* 0x000fe20000100800 */
[----:B------:R3:W-:Y:S02]  /*81830*/  STL [R1+0x22e0], R18 ;  /* 0x0022e01201007387 */ /* 0x0007e40000100800 */
[----:B--2---:R-:W2:Y:S02]  /*81840*/  LDL.LU R14, [R1+0x22b4] ;  /* 0x0022b400010e7983 */ /* 0x004ea40000300800 */
[----:B------:R-:W2:Y:S02]  /*81850*/  LDL.LU R20, [R1+0x22b0] ;  /* 0x0022b00001147983 */ /* 0x000ea40000300800 */
[----:B---3--:R-:W-:Y:S01]  /*81860*/  IMAD.X R17, R17, 0x1, R2, P2 ;  /* 0x0000000111117824 */ /* 0x008fe200010e0602 */
[----:B------:R-:W-:Y:S01]  /*81870*/  IADD3 R6, P1, R6, R59, RZ ;  /* 0x0000003b06067210 */ /* 0x000fe20007f3e0ff */
[----:B-1----:R-:W-:-:S04]  /*81880*/  IMAD.MOV.U32 R4, RZ, RZ, R11 ;  /* 0x000000ffff047224 */ /* 0x002fc800078e000b */
[----:B------:R-:W-:Y:S01]  /*81890*/  STL [R1+0x22dc], R6 ;  /* 0x0022dc0601007387 */ /* 0x000fe20000100800 */
[----:B------:R1:W-:Y:S02]  /*818a0*/  STL [R1+0x22d8], R17 ;  /* 0x0022d81101007387 */ /* 0x0003e40000100800 */
[----:B------:R-:W3:Y:S02]  /*818b0*/  LDL.LU R11, [R1+0x22ac] ;  /* 0x0022ac00010b7983 */ /* 0x000ee40000300800 */
[----:B------:R-:W3:Y:S02]  /*818c0*/  LDL.LU R19, [R1+0x22a8] ;  /* 0x0022a80001137983 */ /* 0x000ee40000300800 */
[----:B------:R-:W-:-:S05]  /*818d0*/  IMAD.MOV.U32 R5, RZ, RZ, R18 ;  /* 0x000000ffff057224 */ /* 0x000fca00078e0012 */
[----:B------:R1:W-:Y:S01]  /*818e0*/  LDGSTS.E [R3+0x4400], [R4.64], P0 ;  /* 0x0440000004037fae */ /* 0x0003e20008121844 */
[----:B------:R-:W-:Y:S01]  /*818f0*/  IMAD.X R15, R15, 0x1, R2, P1 ;  /* 0x000000010f0f7824 */ /* 0x000fe200008e0602 */
[-C--:B------:R-:W-:Y:S01]  /*81900*/  IADD3 R7, P2, R7, R59.reuse, RZ ;  /* 0x0000003b07077210 */ /* 0x080fe20007f5e0ff */
[----:B-1----:R-:W-:Y:S02]  /*81910*/  IMAD.MOV.U32 R4, RZ, RZ, R16 ;  /* 0x000000ffff047224 */ /* 0x002fe400078e0010 */
[----:B------:R-:W-:Y:S02]  /*81920*/  IMAD.MOV.U32 R5, RZ, RZ, R17 ;  /* 0x000000ffff057224 */ /* 0x000fe400078e0011 */
[----:B------:R-:W-:Y:S01]  /*81930*/  STL [R1+0x22d4], R7 ;  /* 0x0022d40701007387 */ /* 0x000fe20000100800 */
[----:B------:R1:W-:Y:S02]  /*81940*/  STL [R1+0x22d0], R15 ;  /* 0x0022d00f01007387 */ /* 0x0003e40000100800 */
[----:B------:R-:W3:Y:S02]  /*81950*/  LDL.LU R18, [R1+0x22a0] ;  /* 0x0022a00001127983 */ /* 0x000ee40000300800 */
[----:B------:R-:W3:Y:S01]  /*81960*/  LDL.LU R16, [R1+0x22a4] ;  /* 0x0022a40001107983 */ /* 0x000ee20000300800 */
[----:B------:R1:W-:Y:S04]  /*81970*/  LDGSTS.E [R3+0x4c00], [R4.64], P0 ;  /* 0x04c0000004037fae */ /* 0x0003e80008121844 */
[----:B------:R-:W3:Y:S01]  /*81980*/  LDL.LU R17, [R1+0x2298] ;  /* 0x0022980001117983 */ /* 0x000ee20000300800 */
[----:B------:R-:W-:-:S05]  /*81990*/  IADD3 R12, P1, R12, R59, RZ ;  /* 0x0000003b0c0c7210 */ /* 0x000fca0007f3e0ff */
[----:B------:R-:W-:Y:S01]  /*819a0*/  STL [R1+0x22cc], R12 ;  /* 0x0022cc0c01007387 */ /* 0x000fe20000100800 */
[----:B-1----:R-:W-:Y:S02]  /*819b0*/  IMAD.MOV.U32 R4, RZ, RZ, R6 ;  /* 0x000000ffff047224 */ /* 0x002fe400078e0006 */
[----:B------:R-:W-:-:S05]  /*819c0*/  IMAD.MOV.U32 R5, RZ, RZ, R15 ;  /* 0x000000ffff057224 */ /* 0x000fca00078e000f */
[----:B------:R1:W-:Y:S01]  /*819d0*/  LDGSTS.E [R3+0x5400], [R4.64], P0 ;  /* 0x0540000004037fae */ /* 0x0003e20008121844 */
[--C-:B------:R-:W-:Y:S01]  /*819e0*/  IMAD.X R10, R10, 0x1, R2.reuse, P2 ;  /* 0x000000010a0a7824 */ /* 0x100fe200010e0602 */
[----:B------:R-:W-:Y:S01]  /*819f0*/  IADD3 R8, P2, R8, R59, RZ ;  /* 0x0000003b08087210 */ /* 0x000fe20007f5e0ff */
[----:B------:R-:W-:-:S03]  /*81a00*/  IMAD.X R21, R21, 0x1, R2, P1 ;  /* 0x0000000115157824 */ /* 0x000fc600008e0602 */
[----:B------:R1:W-:Y:S01]  /*81a10*/  STL [R1+0x22c8], R10 ;  /* 0x0022c80a01007387 */ /* 0x0003e20000100800 */
[----:B------:R-:W3:Y:S01]  /*81a20*/  LDL.LU R6, [R1+0x229c] ;  /* 0x00229c0001067983 */ /* 0x000ee20000300800 */
[----:B-1----:R-:W-:Y:S01]  /*81a30*/  MOV R4, R7 ;  /* 0x0000000700047202 */ /* 0x002fe20000000f00 */
[----:B------:R-:W-:Y:S01]  /*81a40*/  IMAD.MOV.U32 R5, RZ, RZ, R10 ;  /* 0x000000ffff057224 */ /* 0x000fe200078e000a */
[----:B------:R-:W3:Y:S01]  /*81a50*/  LDL.LU R15, [R1+0x2290] ;  /* 0x00229000010f7983 */ /* 0x000ee20000300800 */
[----:B------:R-:W-:Y:S02]  /*81a60*/  STL [R1+0x22c4], R8 ;  /* 0x0022c40801007387 */ /* 0x000fe40000100800 */
[----:B------:R-:W-:Y:S02]  /*81a70*/  STL [R1+0x22c0], R21 ;  /* 0x0022c01501007387 */ /* 0x000fe40000100800 */
[----:B------:R-:W3:Y:S01]  /*81a80*/  LDL.LU R7, [R1+0x2294] ;  /* 0x0022940001077983 */ /* 0x000ee20000300800 */
[----:B------:R1:W-:Y:S04]  /*81a90*/  LDGSTS.E [R3+0x5c00], [R4.64], P0 ;  /* 0x05c0000004037fae */ /* 0x0003e80008121844 */
[----:B------:R-:W3:Y:S01]  /*81aa0*/  LDL.LU R10, [R1+0x228c] ;  /* 0x00228c00010a7983 */ /* 0x000ee20000300800 */
[----:B-1----:R-:W-:-:S02]  /*81ab0*/  IMAD.MOV.U32 R4, RZ, RZ, R12 ;  /* 0x000000ffff047224 */ /* 0x002fc400078e000c */
[----:B------:R-:W-:Y:S01]  /*81ac0*/  IMAD.MOV.U32 R5, RZ, RZ, R21 ;  /* 0x000000ffff057224 */ /* 0x000fe200078e0015 */
[----:B------:R-:W3:Y:S04]  /*81ad0*/  LDL.LU R12, [R1+0x2288] ;  /* 0x00228800010c7983 */ /* 0x000ee80000300800 */
[----:B------:R1:W-:Y:S02]  /*81ae0*/  LDGSTS.E [R3+0x6400], [R4.64], P0 ;  /* 0x0640000004037fae */ /* 0x0003e40008121844 */
[----:B-1----:R-:W-:Y:S01]  /*81af0*/  IMAD.MOV.U32 R4, RZ, RZ, R8 ;  /* 0x000000ffff047224 */ /* 0x002fe200078e0008 */
[----:B----4-:R-:W-:Y:S01]  /*81b00*/  IADD3 R9, P1, R9, R59, RZ ;  /* 0x0000003b09097210 */ /* 0x010fe20007f3e0ff */
[----:B------:R-:W-:-:S04]  /*81b10*/  IMAD.X R13, R13, 0x1, R2, P2 ;  /* 0x000000010d0d7824 */ /* 0x000fc800010e0602 */
[----:B------:R-:W-:Y:S01]  /*81b20*/  STL [R1+0x22bc], R9 ;  /* 0x0022bc0901007387 */ /* 0x000fe20000100800 */
[----:B------:R1:W-:Y:S01]  /*81b30*/  STL [R1+0x22b8], R13 ;  /* 0x0022b80d01007387 */ /* 0x0003e20000100800 */
[-C--:B--2---:R-:W-:Y:S01]  /*81b40*/  IADD3 R14, P2, R14, R59.reuse, RZ ;  /* 0x0000003b0e0e7210 */ /* 0x084fe20007f5e0ff */
[--C-:B------:R-:W-:Y:S02]  /*81b50*/  IMAD.X R20, R20, 0x1, R2.reuse, P1 ;  /* 0x0000000114147824 */ /* 0x100fe400008e0602 */
[----:B------:R-:W-:Y:S02]  /*81b60*/  IMAD.MOV.U32 R5, RZ, RZ, R13 ;  /* 0x000000ffff057224 */ /* 0x000fe400078e000d */
[----:B-1----:R-:W2:Y:S01]  /*81b70*/  LDL.LU R13, [R1+0x2280] ;  /* 0x00228000010d7983 */ /* 0x002ea20000300800 */
[----:B------:R1:W-:Y:S02]  /*81b80*/  STL [R1+0x22b4], R14 ;  /* 0x0022b40e01007387 */ /* 0x0003e40000100800 */
[----:B------:R-:W-:Y:S02]  /*81b90*/  STL [R1+0x22b0], R20 ;  /* 0x0022b01401007387 */ /* 0x000fe40000100800 */
[----:B------:R-:W4:Y:S01]  /*81ba0*/  LDL.LU R8, [R1+0x2284] ;  /* 0x0022840001087983 */ /* 0x000f220000300800 */
[----:B------:R1:W-:Y:S01]  /*81bb0*/  LDGSTS.E [R3+0x6c00], [R4.64], P0 ;  /* 0x06c0000004037fae */ /* 0x0003e20008121844 */
[----:B---3--:R-:W-:Y:S01]  /*81bc0*/  IADD3 R11, P1, R11, R59, RZ ;  /* 0x0000003b0b0b7210 */ /* 0x008fe20007f3e0ff */
[----:B------:R-:W-:-:S02]  /*81bd0*/  IMAD.X R19, R19, 0x1, R2, P2 ;  /* 0x0000000113137824 */ /* 0x000fc400010e0602 */
[----:B-1----:R-:W-:Y:S02]  /*81be0*/  IMAD.MOV.U32 R4, RZ, RZ, R9 ;  /* 0x000000ffff047224 */ /* 0x002fe400078e0009 */
[----:B------:R-:W-:Y:S01]  /*81bf0*/  IMAD.MOV.U32 R5, RZ, RZ, R20 ;  /* 0x000000ffff057224 */ /* 0x000fe200078e0014 */
[----:B------:R-:W3:Y:S01]  /*81c00*/  LDL.LU R9, [R1+0x227c] ;  /* 0x00227c0001097983 */ /* 0x000ee20000300800 */
[----:B------:R1:W-:Y:S02]  /*81c10*/  STL [R1+0x22ac], R11 ;  /* 0x0022ac0b01007387 */ /* 0x0003e40000100800 */
[----:B------:R-:W-:Y:S01]  /*81c20*/  STL [R1+0x22a8], R19 ;  /* 0x0022a81301007387 */ /* 0x000fe20000100800 */
[----:B------:R1:W-:Y:S02]  /*81c30*/  LDGSTS.E [R3+0x7400], [R4.64], P0 ;  /* 0x0740000004037fae */ /* 0x0003e40008121844 */
[----:B-1----:R-:W-:Y:S02]  /*81c40*/  IMAD.MOV.U32 R4, RZ, RZ, R14 ;  /* 0x000000ffff047224 */ /* 0x002fe400078e000e */
[----:B------:R-:W3:Y:S01]  /*81c50*/  LDL.LU R14, [R1+0x2278] ;  /* 0x00227800010e7983 */ /* 0x000ee20000300800 */
[----:B------:R-:W-:Y:S01]  /*81c60*/  IADD3 R16, P2, R16, R59, RZ ;  /* 0x0000003b10107210 */ /* 0x000fe20007f5e0ff */
[----:B------:R-:W-:-:S02]  /*81c70*/  IMAD.X R18, R18, 0x1, R2, P1 ;  /* 0x0000000112127824 */ /* 0x000fc400008e0602 */
[----:B------:R-:W-:Y:S02]  /*81c80*/  IMAD.MOV.U32 R5, RZ, RZ, R19 ;  /* 0x000000ffff057224 */ /* 0x000fe400078e0013 */
[----:B------:R-:W-:Y:S01]  /*81c90*/  STL [R1+0x22a4], R16 ;  /* 0x0022a41001007387 */ /* 0x000fe20000100800 */
[----:B------:R1:W-:Y:S03]  /*81ca0*/  STL [R1+0x22a0], R18 ;  /* 0x0022a01201007387 */ /* 0x0003e60000100800 */
[----:B------:R1:W-:Y:S01]  /*81cb0*/  LDGSTS.E [R3+0x7c00], [R4.64], P0 ;  /* 0x07c0000004037fae */ /* 0x0003e20008121844 */
[----:B------:R-:W3:Y:S02]  /*81cc0*/  LDL.LU R22, [R1+0x2274] ;  /* 0x0022740001167983 */ /* 0x000ee40000300800 */
[----:B------:R-:W-:Y:S02]  /*81cd0*/  IMAD.X R17, R17, 0x1, R2, P2 ;  /* 0x0000000111117824 */ /* 0x000fe400010e0602 */
[----:B-1----:R-:W-:-:S02]  /*81ce0*/  IMAD.MOV.U32 R4, RZ, RZ, R11 ;  /* 0x000000ffff047224 */ /* 0x002fc400078e000b */
[----:B------:R-:W3:Y:S01]  /*81cf0*/  LDL.LU R11, [R1+0x2270] ;  /* 0x00227000010b7983 */ /* 0x000ee20000300800 */
[----:B------:R-:W-:Y:S01]  /*81d00*/  IADD3 R6, P1, R6, R59, RZ ;  /* 0x0000003b06067210 */ /* 0x000fe20007f3e0ff */
[----:B------:R-:W-:-:S04]  /*81d10*/  IMAD.MOV.U32 R5, RZ, RZ, R18 ;  /* 0x000000ffff057224 */ /* 0x000fc800078e0012 */
[----:B------:R1:W-:Y:S01]  /*81d20*/  STL [R1+0x229c], R6 ;  /* 0x00229c0601007387 */ /* 0x0003e20000100800 */
[-C--:B------:R-:W-:Y:S01]  /*81d30*/  IADD3 R7, P2, R7, R59.reuse, RZ ;  /* 0x0000003b07077210 */ /* 0x080fe20007f5e0ff */
[----:B------:R-:W-:Y:S02]  /*81d40*/  STL [R1+0x2298], R17 ;  /* 0x0022981101007387 */ /* 0x000fe40000100800 */
[--C-:B------:R-:W-:Y:S01]  /*81d50*/  IMAD.X R15, R15, 0x1, R2.reuse, P1 ;  /* 0x000000010f0f7824 */ /* 0x100fe200008e0602 */
[----:B------:R-:W3:Y:S01]  /*81d60*/  LDL.LU R20, [R1+0x226c] ;  /* 0x00226c0001147983 */ /* 0x000ee20000300800 */
[----:B------:R-:W3:Y:S01]  /*81d70*/  LDL.LU R23, [R1+0x2268] ;  /* 0x0022680001177983 */ /* 0x000ee20000300800 */
[----:B------:R-:W-:Y:S02]  /*81d80*/  IADD3 R10, P1, R10, R59, RZ ;  /* 0x0000003b0a0a7210 */ /* 0x000fe40007f3e0ff */
[----:B------:R1:W-:Y:S01]  /*81d90*/  LDGSTS.E [R3+0x8400], [R4.64], P0 ;  /* 0x0840000004037fae */ /* 0x0003e20008121844 */
[----:B------:R-:W-:Y:S02]  /*81da0*/  STL [R1+0x2294], R7 ;  /* 0x0022940701007387 */ /* 0x000fe40000100800 */
[----:B------:R-:W-:Y:S02]  /*81db0*/  STL [R1+0x2290], R15 ;  /* 0x0022900f01007387 */ /* 0x000fe40000100800 */
[----:B------:R-:W3:Y:S01]  /*81dc0*/  LDL.LU R21, [R1+0x2260] ;  /* 0x0022600001157983 */ /* 0x000ee20000300800 */
[----:B------:R-:W-:Y:S01]  /*81dd0*/  STL [R1+0x228c], R10 ;  /* 0x00228c0a01007387 */ /* 0x000fe20000100800 */
[----:B------:R-:W-:-:S02]  /*81de0*/  IMAD.X R12, R12, 0x1, R2, P2 ;  /* 0x000000010c0c7824 */ /* 0x000fc400010e0602 */
[----:B-1----:R-:W-:Y:S02]  /*81df0*/  IMAD.MOV.U32 R4, RZ, RZ, R16 ;  /* 0x000000ffff047224 */ /* 0x002fe400078e0010 */
[----:B------:R-:W-:Y:S01]  /*81e00*/  IMAD.MOV.U32 R5, RZ, RZ, R17 ;  /* 0x000000ffff057224 */ /* 0x000fe200078e0011 */
[----:B------:R1:W-:Y:S01]  /*81e10*/  STL [R1+0x2288], R12 ;  /* 0x0022880c01007387 */ /* 0x0003e20000100800 */
[----:B------:R-:W3:Y:S03]  /*81e20*/  LDL.LU R18, [R1+0x2264] ;  /* 0x0022640001127983 */ /* 0x000ee60000300800 */
[----:B------:R1:W-:Y:S02]  /*81e30*/  LDGSTS.E [R3+0x8c00], [R4.64], P0 ;  /* 0x08c0000004037fae */ /* 0x0003e40008121844 */
[----:B-1----:R-:W-:Y:S02]  /*81e40*/  IMAD.MOV.U32 R4, RZ, RZ, R6 ;  /* 0x000000ffff047224 */ /* 0x002fe400078e0006 */
[----:B------:R-:W-:Y:S01]  /*81e50*/  IMAD.MOV.U32 R5, RZ, RZ, R15 ;  /* 0x000000ffff057224 */ /* 0x000fe200078e000f */
[----:B------:R-:W3:Y:S01]  /*81e60*/  LDL.LU R6, [R1+0x225c] ;  /* 0x00225c0001067983 */ /* 0x000ee20000300800 */
[----:B------:R-:W3:Y:S03]  /*81e70*/  LDL.LU R19, [R1+0x2258] ;  /* 0x0022580001137983 */ /* 0x000ee60000300800 */
[----:B------:R1:W-:Y:S02]  /*81e80*/  LDGSTS.E [R3+0x9400], [R4.64], P0 ;  /* 0x0940000004037fae */ /* 0x0003e40008121844 */
[----:B-1----:R-:W-:-:S02]  /*81e90*/  IMAD.MOV.U32 R5, RZ, RZ, R12 ;  /* 0x000000ffff057224 */ /* 0x002fc400078e000c */
[----:B------:R-:W-:-:S05]  /*81ea0*/  IMAD.MOV.U32 R4, RZ, RZ, R7 ;  /* 0x000000ffff047224 */ /* 0x000fca00078e0007 */
[----:B------:R1:W-:Y:S01]  /*81eb0*/  LDGSTS.E [R3+0x9c00], [R4.64], P0 ;  /* 0x09c0000004037fae */ /* 0x0003e20008121844 */
[----:B--2---:R-:W-:Y:S01]  /*81ec0*/  IMAD.X R13, R13, 0x1, R2, P1 ;  /* 0x000000010d0d7824 */ /* 0x004fe200008e0602 */
[----:B----4-:R-:W-:-:S05]  /*81ed0*/  IADD3 R8, P2, R8, R59, RZ ;  /* 0x0000003b08087210 */ /* 0x010fca0007f5e0ff */
[----:B------:R-:W-:Y:S01]  /*81ee0*/  STL [R1+0x2284], R8 ;  /* 0x0022840801007387 */ /* 0x000fe20000100800 */
[----:B------:R2:W-:Y:S02]  /*81ef0*/  STL [R1+0x2280], R13 ;  /* 0x0022800d01007387 */ /* 0x0005e40000100800 */
[----:B------:R-:W4:Y:S02]  /*81f00*/  LDL.LU R12, [R1+0x2250] ;  /* 0x00225000010c7983 */ /* 0x000f240000300800 */
[----:B------:R-:W4:Y:S01]  /*81f10*/  LDL.LU R7, [R1+0x2254] ;  /* 0x0022540001077983 */ /* 0x000f220000300800 */
[----:B------:R-:W4:Y:S01]  /*81f20*/  LDL.LU R15, [R1+0x224c] ;  /* 0x00224c00010f7983 */ /* 0x000f220000300800 */
[----:B------:R-:W4:Y:S01]  /*81f30*/  LDL.LU R17, [R1+0x2248] ;  /* 0x0022480001117983 */ /* 0x000f220000300800 */
[----:B---3--:R-:W-:Y:S02]  /*81f40*/  IADD3 R9, P1, R9, R59, RZ ;  /* 0x0000003b09097210 */ /* 0x008fe40007f3e0ff */
[----:B-1----:R-:W-:-:S03]  /*81f50*/  MOV R5, R13 ;  /* 0x0000000d00057202 */ /* 0x002fc60000000f00 */
[----:B------:R-:W-:Y:S01]  /*81f60*/  STL [R1+0x227c], R9 ;  /* 0x00227c0901007387 */ /* 0x000fe20000100800 */
[----:B------:R-:W-:-:S05]  /*81f70*/  IMAD.X R14, R14, 0x1, R2, P2 ;  /* 0x000000010e0e7824 */ /* 0x000fca00010e0602 */
[----:B------:R1:W-:Y:S01]  /*81f80*/  STL [R1+0x2278], R14 ;  /* 0x0022780e01007387 */ /* 0x0003e20000100800 */
[----:B--2---:R-:W2:Y:S02]  /*81f90*/  LDL.LU R13, [R1+0x2244] ;  /* 0x00224400010d7983 */ /* 0x004ea40000300800 */
[----:B------:R-:W-:Y:S01]  /*81fa0*/  IMAD.MOV.U32 R4, RZ, RZ, R10 ;  /* 0x000000ffff047224 */ /* 0x000fe200078e000a */
[----:B------:R-:W-:Y:S01]  /*81fb0*/  IADD3 R22, P2, R22, R59, RZ ;  /* 0x0000003b16167210 */ /* 0x000fe20007f5e0ff */
[----:B------:R-:W3:Y:S04]  /*81fc0*/  LDL.LU R10, [R1+0x223c] ;  /* 0x00223c00010a7983 */ /* 0x000ee80000300800 */
[----:B------:R1:W-:Y:S01]  /*81fd0*/  LDGSTS.E [R3+0xa400], [R4.64], P0 ;  /* 0x0a40000004037fae */ /* 0x0003e20008121844 */
[----:B------:R-:W3:Y:S02]  /*81fe0*/  LDL.LU R16, [R1+0x2240] ;  /* 0x0022400001107983 */ /* 0x000ee40000300800 */
[----:B-1----:R-:W-:-:S02]  /*81ff0*/  IMAD.MOV.U32 R4, RZ, RZ, R8 ;  /* 0x000000ffff047224 */ /* 0x002fc400078e0008 */
[----:B------:R-:W-:Y:S02]  /*82000*/  IMAD.MOV.U32 R5, RZ, RZ, R14 ;  /* 0x000000ffff057224 */ /* 0x000fe400078e000e */
[----:B------:R-:W-:-:S03]  /*82010*/  IMAD.X R11, R11, 0x1, R2, P1 ;  /* 0x000000010b0b7824 */ /* 0x000fc600008e0602 */
[----:B------:R1:W-:Y:S01]  /*82020*/  LDGSTS.E [R3+0xac00], [R4.64], P0 ;  /* 0x0ac0000004037fae */ /* 0x0003e20008121844 */
[----:B------:R-:W-:Y:S01]  /*82030*/  IADD3 R20, P1, R20, R59, RZ ;  /* 0x0000003b14147210 */ /* 0x000fe20007f3e0ff */
[--C-:B------:R-:W-:Y:S02]  /*82040*/  IMAD.X R23, R23, 0x1, R2.reuse, P2 ;  /* 0x0000000117177824 */ /* 0x100fe400010e0602 */
[----:B-1----:R-:W-:Y:S02]  /*82050*/  IMAD.MOV.U32 R4, RZ, RZ, R9 ;  /* 0x000000ffff047224 */ /* 0x002fe400078e0009 */
[----:B------:R-:W-:Y:S02]  /*82060*/  IMAD.MOV.U32 R5, RZ, RZ, R11 ;  /* 0x000000ffff057224 */ /* 0x000fe400078e000b */
[----:B------:R-:W-:-:S03]  /*82070*/  IMAD.X R21, R21, 0x1, R2, P1 ;  /* 0x0000000115157824 */ /* 0x000fc600008e0602 */
[----:B------:R1:W-:Y:S04]  /*82080*/  LDGSTS.E [R3+0xb400], [R4.64], P0 ;  /* 0x0b40000004037fae */ /* 0x0003e80008121844 */
[----:B------:R-:W-:Y:S01]  /*82090*/  STL [R1+0x2274], R22 ;  /* 0x0022741601007387 */ /* 0x000fe20000100800 */
[-C--:B------:R-:W-:Y:S01]  /*820a0*/  IADD3 R18, P2, R18, R59.reuse, RZ ;  /* 0x0000003b12127210 */ /* 0x080fe20007f5e0ff */
[----:B-1----:R-:W-:Y:S02]  /*820b0*/  IMAD.MOV.U32 R4, RZ, RZ, R22 ;  /* 0x000000ffff047224 */ /* 0x002fe400078e0016 */
[----:B------:R-:W-:Y:S01]  /*820c0*/  IMAD.MOV.U32 R5, RZ, RZ, R23 ;  /* 0x000000ffff057224 */ /* 0x000fe200078e0017 */
[----:B------:R1:W-:Y:S01]  /*820d0*/  STL [R1+0x2270], R11 ;  /* 0x0022700b01007387 */ /* 0x0003e20000100800 */
[----:B------:R-:W3:Y:S02]  /*820e0*/  LDL.LU R8, [R1+0x2234] ;  /* 0x0022340001087983 */ /* 0x000ee40000300800 */
[----:B------:R-:W3:Y:S01]  /*820f0*/  LDL.LU R14, [R1+0x2238] ;  /* 0x00223800010e7983 */ /* 0x000ee20000300800 */
[----:B------:R1:W-:Y:S01]  /*82100*/  LDGSTS.E [R3+0xbc00], [R4.64], P0 ;  /* 0x0bc0000004037fae */ /* 0x0003e20008121844 */
[----:B------:R-:W-:Y:S02]  /*82110*/  STL [R1+0x226c], R20 ;  /* 0x00226c1401007387 */ /* 0x000fe40000100800 */
[----:B------:R-:W-:Y:S01]  /*82120*/  STL [R1+0x2268], R23 ;  /* 0x0022681701007387 */ /* 0x000fe20000100800 */
[----:B------:R-:W-:Y:S01]  /*82130*/  IADD3 R6, P1, R6, R59, RZ ;  /* 0x0000003b06067210 */ /* 0x000fe20007f3e0ff */
[----:B------:R-:W-:Y:S01]  /*82140*/  IMAD.X R19, R19, 0x1, R2, P2 ;  /* 0x0000000113137824 */ /* 0x000fe200010e0602 */
[----:B-1----:R-:W3:Y:S01]  /*82150*/  LDL.LU R11, [R1+0x2230] ;  /* 0x00223000010b7983 */ /* 0x002ee20000300800 */
[----:B------:R-:W3:Y:S02]  /*82160*/  LDL.LU R9, [R1+0x222c] ;  /* 0x00222c0001097983 */ /* 0x000ee40000300800 */
[----:B------:R-:W-:-:S02]  /*82170*/  IMAD.MOV.U32 R4, RZ, RZ, R20 ;  /* 0x000000ffff047224 */ /* 0x000fc400078e0014 */
[----:B------:R-:W-:Y:S01]  /*82180*/  IMAD.MOV.U32 R5, RZ, RZ, R21 ;  /* 0x000000ffff057224 */ /* 0x000fe200078e0015 */
[----:B------:R-:W-:Y:S04]  /*82190*/  STL [R1+0x2264], R18 ;  /* 0x0022641201007387 */ /* 0x000fe80000100800 */
[----:B------:R1:W-:Y:S01]  /*821a0*/  LDGSTS.E [R3+0xc400], [R4.64], P0 ;  /* 0x0c40000004037fae */ /* 0x0003e20008121844 */
[----:B------:R-:W-:Y:S02]  /*821b0*/  STL [R1+0x2260], R21 ;  /* 0x0022601501007387 */ /* 0x000fe40000100800 */
[----:B------:R1:W-:Y:S02]  /*821c0*/  STL [R1+0x225c], R6 ;  /* 0x00225c0601007387 */ /* 0x0003e40000100800 */
[----:B------:R-:W-:Y:S02]  /*821d0*/  STL [R1+0x2258], R19 ;  /* 0x0022581301007387 */ /* 0x000fe40000100800 */
[----:B-1----:R-:W-:-:S02]  /*821e0*/  IMAD.MOV.U32 R4, RZ, RZ, R18 ;  /* 0x000000ffff047224 */ /* 0x002fc400078e0012 */
[----:B------:R-:W-:-:S05]  /*821f0*/  IMAD.MOV.U32 R5, RZ, RZ, R19 ;  /* 0x000000ffff057224 */ /* 0x000fca00078e0013 */
[----:B------:R1:W-:Y:S02]  /*82200*/  LDGSTS.E [R3+0xcc00], [R4.64], P0 ;  /* 0x0cc0000004037fae */ /* 0x0003e40008121844 */
[----:B-1----:R-:W-:Y:S01]  /*82210*/  IMAD.MOV.U32 R4, RZ, RZ, R6 ;  /* 0x000000ffff047224 */ /* 0x002fe200078e0006 */
[-C--:B----4-:R-:W-:Y:S01]  /*82220*/  IADD3 R7, P2, R7, R59.reuse, RZ ;  /* 0x0000003b07077210 */ /* 0x090fe20007f5e0ff */
[----:B------:R-:W-:Y:S01]  /*82230*/  IMAD.X R12, R12, 0x1, R2, P1 ;  /* 0x000000010c0c7824 */ /* 0x000fe200008e0602 */
[----:B------:R-:W-:-:S03]  /*82240*/  IADD3 R15, P1, R15, R59, RZ ;  /* 0x0000003b0f0f7210 */ /* 0x000fc60007f3e0ff */
[----:B------:R-:W-:Y:S01]  /*82250*/  IMAD.X R17, R17, 0x1, R2, P2 ;  /* 0x0000000111117824 */ /* 0x000fe200010e0602 */
[----:B------:R-:W-:Y:S01]  /*82260*/  STL [R1+0x2254], R7 ;  /* 0x0022540701007387 */ /* 0x000fe20000100800 */
[----:B------:R-:W-:Y:S02]  /*82270*/  IMAD.MOV.U32 R5, RZ, RZ, R12 ;  /* 0x000000ffff057224 */ /* 0x000fe400078e000c */
[----:B------:R1:W-:Y:S02]  /*82280*/  STL [R1+0x2250], R12 ;  /* 0x0022500c01007387 */ /* 0x0003e40000100800 */
[----:B------:R-:W4:Y:S01]  /*82290*/  LDL.LU R6, [R1+0x2228] ;  /* 0x0022280001067983 */ /* 0x000f220000300800 */
[----:B------:R2:W-:Y:S01]  /*822a0*/  STL [R1+0x224c], R15 ;  /* 0x00224c0f01007387 */ /* 0x0005e20000100800 */
[----:B------:R-:W-:Y:S03]  /*822b0*/  STL [R1+0x2248], R17 ;  /* 0x0022481101007387 */ /* 0x000fe60000100800 */
[----:B------:R1:W-:Y:S04]  /*822c0*/  LDGSTS.E [R3+0xd400], [R4.64], P0 ;  /* 0x0d40000004037fae */ /* 0x0003e80008121844 */
[----:B-1----:R-:W4:Y:S01]  /*822d0*/  LDL.LU R12, [R1+0x2224] ;  /* 0x00222400010c7983 */ /* 0x002f220000300800 */
[----:B------:R-:W-:Y:S01]  /*822e0*/  IMAD.MOV.U32 R4, RZ, RZ, R7 ;  /* 0x000000ffff047224 */ /* 0x000fe200078e0007 */
[----:B--2---:R-:W-:-:S05]  /*822f0*/  IADD3 R13, P2, R13, R59, RZ ;  /* 0x0000003b0d0d7210 */ /* 0x004fca0007f5e0ff */
[----:B------:R-:W-:Y:S01]  /*82300*/  STL [R1+0x2244], R13 ;  /* 0x0022440d01007387 */ /* 0x000fe20000100800 */
[----:B------:R-:W2:Y:S02]  /*82310*/  LDL.LU R7, [R1+0x2220] ;  /* 0x0022200001077983 */ /* 0x000ea40000300800 */
[----:B---3--:R-:W-:Y:S01]  /*82320*/  IMAD.X R16, R16, 0x1, R2, P1 ;  /* 0x0000000110107824 */ /* 0x008fe200008e0602 */
[----:B------:R-:W-:-:S04]  /*82330*/  IADD3 R10, P3, R10, R59, RZ ;  /* 0x0000003b0a0a7210 */ /* 0x000fc80007f7e0ff */
[----:B------:R-:W-:Y:S01]  /*82340*/  STL [R1+0x2240], R16 ;  /* 0x0022401001007387 */ /* 0x000fe20000100800 */
[----:B------:R-:W-:Y:S02]  /*82350*/  STL [R1+0x223c], R10 ;  /* 0x00223c0a01007387 */ /* 0x000fe40000100800 */
[----:B------:R-:W-:Y:S02]  /*82360*/  IMAD.MOV.U32 R239, RZ, RZ, R125 ;  /* 0x000000ffffef7224 */ /* 0x000fe400078e007d */
[----:B------:R-:W-:Y:S02]  /*82370*/  IMAD.MOV.U32 R238, RZ, RZ, R126 ;  /* 0x000000ffffee7224 */ /* 0x000fe400078e007e */
[----:B------:R-:W-:Y:S02]  /*82380*/  IMAD.MOV.U32 R5, RZ, RZ, R17 ;  /* 0x000000ffff057224 */ /* 0x000fe400078e0011 */
[----:B------:R-:W-:Y:S02]  /*82390*/  IMAD.MOV.U32 R237, RZ, RZ, R127 ;  /* 0x000000ffffed7224 */ /* 0x000fe400078e007f */
[----:B------:R-:W-:-:S02]  /*823a0*/  IMAD.MOV.U32 R236, RZ, RZ, R120 ;  /* 0x000000ffffec7224 */ /* 0x000fc400078e0078 */
[----:B------:R-:W-:Y:S02]  /*823b0*/  IMAD.MOV.U32 R235, RZ, RZ, R121 ;  /* 0x000000ffffeb7224 */ /* 0x000fe400078e0079 */
[----:B------:R-:W-:Y:S01]  /*823c0*/  IMAD.MOV.U32 R234, RZ, RZ, R122 ;  /* 0x000000ffffea7224 */ /* 0x000fe200078e007a */
[----:B------:R1:W-:Y:S01]  /*823d0*/  LDGSTS.E [R3+0xdc00], [R4.64], P0 ;  /* 0x0dc0000004037fae */ /* 0x0003e20008121844 */
[----:B------:R-:W-:Y:S02]  /*823e0*/  IMAD.MOV.U32 R233, RZ, RZ, R123 ;  /* 0x000000ffffe97224 */ /* 0x000fe400078e007b */
[----:B------:R-:W-:Y:S02]  /*823f0*/  IMAD.MOV.U32 R232, RZ, RZ, R116 ;  /* 0x000000ffffe87224 */ /* 0x000fe400078e0074 */
[----:B------:R-:W-:Y:S02]  /*82400*/  IMAD.MOV.U32 R67, RZ, RZ, R117 ;  /* 0x000000ffff437224 */ /* 0x000fe400078e0075 */
[----:B------:R-:W-:-:S02]  /*82410*/  IMAD.MOV.U32 R66, RZ, RZ, R118 ;  /* 0x000000ffff427224 */ /* 0x000fc400078e0076 */
[----:B------:R-:W-:Y:S02]  /*82420*/  IMAD.MOV.U32 R65, RZ, RZ, R119 ;  /* 0x000000ffff417224 */ /* 0x000fe400078e0077 */
[----:B------:R-:W-:Y:S02]  /*82430*/  IMAD.MOV.U32 R64, RZ, RZ, R112 ;  /* 0x000000ffff407224 */ /* 0x000fe400078e0070 */
[----:B-1----:R-:W-:Y:S01]  /*82440*/  IMAD.MOV.U32 R4, RZ, RZ, R15 ;  /* 0x000000ffff047224 */ /* 0x002fe200078e000f */
[----:B------:R-:W-:Y:S01]  /*82450*/  IADD3 R8, P1, R8, R59, RZ ;  /* 0x0000003b08087210 */ /* 0x000fe20007f3e0ff */
[----:B------:R-:W-:-:S04]  /*82460*/  IMAD.X R14, R14, 0x1, R2, P2 ;  /* 0x000000010e0e7824 */ /* 0x000fc800010e0602 */
[----:B------:R-:W-:Y:S01]  /*82470*/  STL [R1+0x2234], R8 ;  /* 0x0022340801007387 */ /* 0x000fe20000100800 */
[--C-:B------:R-:W-:Y:S02]  /*82480*/  IMAD.X R11, R11, 0x1, R2.reuse, P3 ;  /* 0x000000010b0b7824 */ /* 0x100fe400018e0602 */
[----:B------:R-:W-:Y:S01]  /*82490*/  IMAD.X R9, R9, 0x1, R2, P1 ;  /* 0x0000000109097824 */ /* 0x000fe200008e0602 */
[----:B------:R1:W-:Y:S02]  /*824a0*/  STL [R1+0x2238], R14 ;  /* 0x0022380e01007387 */ /* 0x0003e40000100800 */
[----:B------:R-:W-:Y:S02]  /*824b0*/  STL [R1+0x2230], R11 ;  /* 0x0022300b01007387 */ /* 0x000fe40000100800 */
[----:B------:R3:W-:Y:S01]  /*824c0*/  STL [R1+0x222c], R9 ;  /* 0x00222c0901007387 */ /* 0x0007e20000100800 */
        /* <DEDUP_REMOVED lines=8> */
[----:B-1----:R-:W-:Y:S01]  /*82550*/  IMAD.MOV.U32 R4, RZ, RZ, R13 ;  /* 0x000000ffff047224 */ /* 0x002fe200078e000d */
[----:B------:R-:W-:-:S05]  /*82560*/  MOV R5, R14 ;  /* 0x0000000e00057202 */ /* 0x000fca0000000f00 */
[----:B------:R1:W-:Y:S01]  /*82570*/  LDGSTS.E [R3+0xec00], [R4.64], P0 ;  /* 0x0ec0000004037fae */ /* 0x0003e20008121844 */
[----:B------:R-:W-:Y:S02]  /*82580*/  IMAD.MOV.U32 R55, RZ, RZ, R111 ;  /* 0x000000ffff377224 */ /* 0x000fe400078e006f */
[----:B------:R-:W-:Y:S02]  /*82590*/  IMAD.MOV.U32 R54, RZ, RZ, R104 ;  /* 0x000000ffff367224 */ /* 0x000fe400078e0068 */
[----:B-1----:R-:W-:Y:S02]  /*825a0*/  IMAD.MOV.U32 R4, RZ, RZ, R10 ;  /* 0x000000ffff047224 */ /* 0x002fe400078e000a */
[----:B------:R-:W-:-:S05]  /*825b0*/  IMAD.MOV.U32 R5, RZ, RZ, R11 ;  /* 0x000000ffff057224 */ /* 0x000fca00078e000b */
[----:B------:R1:W-:Y:S01]  /*825c0*/  LDGSTS.E [R3+0xf400], [R4.64], P0 ;  /* 0x0f40000004037fae */ /* 0x0003e20008121844 */
[----:B------:R-:W-:Y:S01]  /*825d0*/  IMAD.MOV.U32 R53, RZ, RZ, R107 ;  /* 0x000000ffff357224 */ /* 0x000fe200078e006b */
[----:B------:R-:W-:Y:S01]  /*825e0*/  MOV R52, R100 ;  /* 0x0000006400347202 */ /* 0x000fe20000000f00 */
[----:B------:R-:W-:Y:S02]  /*825f0*/  IMAD.MOV.U32 R15, RZ, RZ, R101 ;  /* 0x000000ffff0f7224 */ /* 0x000fe400078e0065 */
[----:B------:R-:W-:Y:S02]  /*82600*/  IMAD.MOV.U32 R14, RZ, RZ, R102 ;  /* 0x000000ffff0e7224 */ /* 0x000fe400078e0066 */
[----:B-1----:R-:W-:Y:S02]  /*82610*/  IMAD.MOV.U32 R5, RZ, RZ, R9 ;  /* 0x000000ffff057224 */ /* 0x002fe400078e0009 */
[----:B------:R-:W-:Y:S02]  /*82620*/  IMAD.MOV.U32 R4, RZ, RZ, R8 ;  /* 0x000000ffff047224 */ /* 0x000fe400078e0008 */
[----:B---3--:R-:W-:-:S02]  /*82630*/  IMAD.MOV.U32 R9, RZ, RZ, R105 ;  /* 0x000000ffff097224 */ /* 0x008fc400078e0069 */
        /* <DEDUP_REMOVED lines=8> */
[----:B------:R-:W-:Y:S01]  /*826c0*/  IMAD.MOV.U32 R44, RZ, RZ, R158 ;  /* 0x000000ffff2c7224 */ /* 0x000fe200078e009e */
[----:B------:R-:W1:Y:S01]  /*826d0*/  S2R R13, SR_TID.X ;  /* 0x00000000000d7919 */ /* 0x000e620000002100 */
        /* <DEDUP_REMOVED lines=16> */
[----:B------:R3:W-:Y:S01]  /*827e0*/  LDGSTS.E [R3+0xfc00], [R4.64], P0 ;  /* 0x0fc0000004037fae */ /* 0x0007e20008121844 */
[----:B------:R-:W-:Y:S01]  /*827f0*/  IMAD.MOV.U32 R19, RZ, RZ, R143 ;  /* 0x000000ffff137224 */ /* 0x000fe200078e008f */
[----:B------:R-:W-:Y:S01]  /*82800*/  MOV R18, R136 ;  /* 0x0000008800127202 */ /* 0x000fe20000000f00 */
[----:B------:R-:W-:Y:S02]  /*82810*/  IMAD.MOV.U32 R31, RZ, RZ, R137 ;  /* 0x000000ffff1f7224 */ /* 0x000fe400078e0089 */
[----:B------:R-:W-:Y:S02]  /*82820*/  IMAD.MOV.U32 R30, RZ, RZ, R138 ;  /* 0x000000ffff1e7224 */ /* 0x000fe400078e008a */
[----:B------:R-:W-:Y:S02]  /*82830*/  IMAD.MOV.U32 R29, RZ, RZ, R139 ;  /* 0x000000ffff1d7224 */ /* 0x000fe400078e008b */
[----:B------:R-:W-:Y:S01]  /*82840*/  IMAD.MOV.U32 R28, RZ, RZ, R132 ;  /* 0x000000ffff1c7224 */ /* 0x000fe200078e0084 */
[----:B-1----:R-:W-:Y:S01]  /*82850*/  LOP3.LUT R58, R13, 0x3f, RZ, 0xc0, !PT ;  /* 0x0000003f0d3a7812 */ /* 0x002fe200078ec0ff */
[----:B------:R-:W-:-:S02]  /*82860*/  IMAD.MOV.U32 R27, RZ, RZ, R133 ;  /* 0x000000ffff1b7224 */ /* 0x000fc400078e0085 */
[----:B------:R-:W-:Y:S01]  /*82870*/  IMAD.MOV.U32 R26, RZ, RZ, R134 ;  /* 0x000000ffff1a7224 */ /* 0x000fe200078e0086 */
[----:B------:R1:W-:Y:S01]  /*82880*/  LDGSTS.E [R3+0x10400], [R92.64], P0 ;  /* 0x104000005c037fae */ /* 0x0003e20008121844 */
[----:B------:R-:W-:Y:S01]  /*82890*/  IMAD.MOV.U32 R25, RZ, RZ, R135 ;  /* 0x000000ffff197224 */ /* 0x000fe200078e0087 */
[----:B---3--:R-:W-:Y:S01]  /*828a0*/  SHF.R.S32.HI R5, RZ, 0x6, R13 ;  /* 0x00000006ff057819 */ /* 0x008fe2000001140d */
[----:B------:R-:W-:Y:S01]  /*828b0*/  IMAD.SHL.U32 R4, R58, 0x4, RZ ;  /* 0x000000043a047824 */ /* 0x000fe200078e00ff */
[----:B------:R3:W-:Y:S01]  /*828c0*/  LDGSTS.E [R3+0x10c00], [R238.64], P0 ;  /* 0x10c00000ee037fae */ /* 0x0007e20008121844 */
[----:B------:R-:W-:Y:S01]  /*828d0*/  IMAD.MOV.U32 R24, RZ, RZ, R96 ;  /* 0x000000ffff187224 */ /* 0x000fe200078e0060 */
[----:B------:R-:W-:Y:S01]  /*828e0*/  SGXT R5, R5, 0x1 ;  /* 0x000000010505781a */ /* 0x000fe20000000200 */
[----:B------:R3:W-:Y:S01]  /*828f0*/  LDGSTS.E [R3+0x11400], [R236.64], P0 ;  /* 0x11400000ec037fae */ /* 0x0007e20008121844 */
[----:B------:R3:W-:Y:S01]  /*82900*/  LDGSTS.E [R3+0x11c00], [R234.64], P0 ;  /* 0x11c00000ea037fae */ /* 0x0007e20008121844 */
[----:B------:R-:W-:Y:S01]  /*82910*/  IMAD.MOV.U32 R23, RZ, RZ, R97 ;  /* 0x000000ffff177224 */ /* 0x000fe200078e0061 */
[----:B------:R-:W-:Y:S01]  /*82920*/  LOP3.LUT R4, R4, 0x110, R5, 0x78, !PT ;  /* 0x0000011004047812 */ /* 0x000fe200078e7805 */
[----:B------:R3:W-:Y:S02]  /*82930*/  LDGSTS.E [R3+0x12400], [R232.64], P0 ;  /* 0x12400000e8037fae */ /* 0x0007e40008121844 */
[----:B------:R-:W-:Y:S01]  /*82940*/  IMAD.MOV.U32 R22, RZ, RZ, R98 ;  /* 0x000000ffff167224 */ /* 0x000fe200078e0062 */
[----:B------:R3:W-:Y:S01]  /*82950*/  LDGSTS.E [R3+0x12c00], [R66.64], P0 ;  /* 0x12c0000042037fae */ /* 0x0007e20008121844 */
[----:B------:R-:W-:Y:S01]  /*82960*/  LOP3.LUT R4, R4, 0x60, RZ, 0x3c, !PT ;  /* 0x0000006004047812 */ /* 0x000fe200078e3cff */
[----:B------:R3:W-:Y:S02]  /*82970*/  LDGSTS.E [R3+0x13400], [R64.64], P0 ;  /* 0x1340000040037fae */ /* 0x0007e40008121844 */
[----:B------:R3:W-:Y:S01]  /*82980*/  LDGSTS.E [R3+0x13c00], [R62.64], P0 ;  /* 0x13c000003e037fae */ /* 0x0007e20008121844 */
[----:B------:R3:W-:Y:S01]  /*82990*/  LDGSTS.E [R3+0x14400], [R60.64], P0 ;  /* 0x144000003c037fae */ /* 0x0007e20008121844 */
[----:B------:R3:W-:Y:S01]  /*829a0*/  LDGSTS.E [R3+0x14c00], [R56.64], P0 ;  /* 0x14c0000038037fae */ /* 0x0007e20008121844 */
[----:B----4-:R-:W-:-:S02]  /*829b0*/  IADD3 R6, P1, R6, R59, RZ ;  /* 0x0000003b06067210 */ /* 0x010fc40007f3e0ff */
[----:B------:R-:W-:-:S03]  /*829c0*/  IADD3 R12, P2, R12, R59, RZ ;  /* 0x0000003b0c0c7210 */ /* 0x000fc60007f5e0ff */
[----:B------:R-:W-:Y:S01]  /*829d0*/  STL [R1+0x2228], R6 ;  /* 0x0022280601007387 */ /* 0x000fe20000100800 */
[----:B------:R4:W5:Y:S02]  /*829e0*/  LDL.LU R125, [R1+0x2770] ;  /* 0x00277000017d7983 */ /* 0x0009640000300800 */
[----:B------:R4:W5:Y:S02]  /*829f0*/  LDL.LU R126, [R1+0x276c] ;  /* 0x00276c00017e7983 */ /* 0x0009640000300800 */
[----:B------:R-:W-:Y:S01]  /*82a00*/  IMAD R4, R99, 0x20000, R4 ;  /* 0x0002000063047824 */ /* 0x000fe200078e0204 */
[----:B------:R-:W-:Y:S04]  /*82a10*/  STL [R1+0x2224], R12 ;  /* 0x0022240c01007387 */ /* 0x000fe80000100800 */
        /* <DEDUP_REMOVED lines=13> */
[----:B--2---:R-:W-:-:S03]  /*82af0*/  IMAD.X R7, R7, 0x1, R2, P1 ;  /* 0x0000000107077824 */ /* 0x004fc600008e0602 */
[----:B------:R3:W-:Y:S01]  /*82b00*/  LDGSTS.E [R3+0x1bc00], [R36.64], P0 ;  /* 0x1bc0000024037fae */ /* 0x0007e20008121844 */
[----:B------:R3:W-:Y:S03]  /*82b10*/  LDGSTS.E [R3+0x1c400], [R34.64], P0 ;  /* 0x1c40000022037fae */ /* 0x0007e60008121844 */
[----:B------:R3:W-:Y:S04]  /*82b20*/  LDGSTS.E [R3+0x1cc00], [R32.64], P0 ;  /* 0x1cc0000020037fae */ /* 0x0007e80008121844 */
[----:B------:R-:W-:Y:S01]  /*82b30*/  STL [R1+0x2220], R7 ;  /* 0x0022200701007387 */ /* 0x000fe20000100800 */
[----:B------:R1:W-:Y:S02]  /*82b40*/  STL.64 [R1+0x1978], R92 ;  /* 0x0019785c01007387 */ /* 0x0003e40000100a00 */
[----:B------:R4:W5:Y:S02]  /*82b50*/  LDL.LU R127, [R1+0x2768] ;  /* 0x00276800017f7983 */ /* 0x0009640000300800 */
[----:B------:R4:W5:Y:S01]  /*82b60*/  LDL.LU R120, [R1+0x2764] ;  /* 0x0027640001787983 */ /* 0x0009620000300800 */
[----:B------:R-:W-:Y:S01]  /*82b70*/  STL.64 [R1+0x1980], R238 ;  /* 0x001980ee01007387 */ /* 0x000fe20000100a00 */
[----:B------:R4:W5:Y:S02]  /*82b80*/  LDL.LU R121, [R1+0x2760] ;  /* 0x0027600001797983 */ /* 0x0009640000300800 */
[----:B------:R4:W5:Y:S02]  /*82b90*/  LDL.LU R122, [R1+0x275c] ;  /* 0x00275c00017a7983 */ /* 0x0009640000300800 */
[----:B------:R4:W5:Y:S01]  /*82ba0*/  LDL.LU R123, [R1+0x2758] ;  /* 0x00275800017b7983 */ /* 0x0009620000300800 */
[----:B------:R4:W5:Y:S01]  /*82bb0*/  LDL.LU R116, [R1+0x2754] ;  /* 0x0027540001747983 */ /* 0x0009620000300800 */
        /* <DEDUP_REMOVED lines=29> */
[----:B------:R2:W-:Y:S02]  /*82d90*/  STL.64 [R1+0x1b20], R8 ;  /* 0x001b200801007387 */ /* 0x0005e40000100a00 */
        /* <DEDUP_REMOVED lines=52> */
[----:B------:R-:W-:Y:S01]  /*830e0*/  STL.64 [R1+0x1a90], R26 ;  /* 0x001a901a01007387 */ /* 0x000fe20000100a00 */
[----:B-1----:R4:W5:Y:S01]  /*830f0*/  LDL.LU.64 R92, [R1+0x2670] ;  /* 0x00267000015c7983 */ /* 0x0029620000300a00 */
[----:B------:R-:W-:Y:S02]  /*83100*/  STL.64 [R1+0x1a88], R24 ;  /* 0x001a881801007387 */ /* 0x000fe40000100a00 */
[----:B------:R-:W-:Y:S02]  /*83110*/  STL.64 [R1+0x1a80], R22 ;  /* 0x001a801601007387 */ /* 0x000fe40000100a00 */
[----:B--2---:R-:W2:Y:S01]  /*83120*/  LDL.LU R8, [R1+0x221c] ;  /* 0x00221c0001087983 */ /* 0x004ea20000300800 */
[----:B------:R-:W3:Y:S01]  /*83130*/  LDL.LU R14, [R1+0x2218] ;  /* 0x00221800010e7983 */ /* 0x000ee20000300800 */
[----:B------:R-:W4:Y:S02]  /*83140*/  LDL.LU R20, [R1+0x2214] ;  /* 0x0022140001147983 */ /* 0x000f240000300800 */
[----:B------:R-:W4:Y:S02]  /*83150*/  LDL.LU R16, [R1+0x2210] ;  /* 0x0022100001107983 */ /* 0x000f240000300800 */
[----:B------:R-:W4:Y:S01]  /*83160*/  LDL.LU R10, [R1+0x220c] ;  /* 0x00220c00010a7983 */ /* 0x000f220000300800 */
[----:B------:R-:W4:Y:S01]  /*83170*/  LDL.LU R21, [R1+0x2208] ;  /* 0x0022080001157983 */ /* 0x000f220000300800 */
[----:B------:R-:W4:Y:S02]  /*83180*/  LDL.LU R5, [R1+0x2204] ;  /* 0x0022040001057983 */ /* 0x000f240000300800 */
[----:B------:R-:W4:Y:S01]  /*83190*/  LDL.LU R15, [R1+0x2200] ;  /* 0x00220000010f7983 */ /* 0x000f220000300800 */
[----:B------:R1:W-:Y:S01]  /*831a0*/  LDGSTS.E [R3+0x1d400], [R18.64], P0 ;  /* 0x1d40000012037fae */ /* 0x0003e20008121844 */
[----:B------:R2:W-:Y:S02]  /*831b0*/  LDGSTS.E [R3+0x1dc00], [R30.64], P0 ;  /* 0x1dc000001e037fae */ /* 0x0005e40008121844 */
[----:B------:R2:W-:Y:S02]  /*831c0*/  LDGSTS.E [R3+0x1e400], [R28.64], P0 ;  /* 0x1e4000001c037fae */ /* 0x0005e40008121844 */
[----:B------:R2:W-:Y:S01]  /*831d0*/  LDGSTS.E [R3+0x1ec00], [R26.64], P0 ;  /* 0x1ec000001a037fae */ /* 0x0005e20008121844 */
[----:B------:R2:W-:Y:S01]  /*831e0*/  LDGSTS.E [R3+0x1f400], [R24.64], P0 ;  /* 0x1f40000018037fae */ /* 0x0005e20008121844 */
[----:B------:R2:W-:Y:S02]  /*831f0*/  LDGSTS.E [R3+0x1fc00], [R22.64], P0 ;  /* 0x1fc0000016037fae */ /* 0x0005e40008121844 */
[----:B------:R1:W-:Y:S02]  /*83200*/  LDGSTS.E [R4+0x600], [R6.64], P0 ;  /* 0x0060000006047fae */ /* 0x0003e40008121844 */
[----:B-1----:R-:W4:Y:S01]  /*83210*/  LDL.LU R18, [R1+0x21fc] ;  /* 0x0021fc0001127983 */ /* 0x002f220000300800 */
[----:B------:R-:W4:Y:S02]  /*83220*/  LDL.LU R13, [R1+0x21f8] ;  /* 0x0021f800010d7983 */ /* 0x000f240000300800 */
[----:B------:R-:W4:Y:S02]  /*83230*/  LDL.LU R11, [R1+0x21f4] ;  /* 0x0021f400010b7983 */ /* 0x000f240000300800 */
[----:B------:R-:W4:Y:S01]  /*83240*/  LDL.LU R19, [R1+0x21f0] ;  /* 0x0021f00001137983 */ /* 0x000f220000300800 */
[----:B------:R-:W4:Y:S01]  /*83250*/  LDL.LU R17, [R1+0x21e8] ;  /* 0x0021e80001117983 */ /* 0x000f220000300800 */
[----:B------:R-:W-:Y:S01]  /*83260*/  IMAD.MOV.U32 R6, RZ, RZ, R12 ;  /* 0x000000ffff067224 */ /* 0x000fe200078e000c */
[-C--:B--2---:R-:W-:Y:S01]  /*83270*/  IADD3 R8, P1, R8, R59.reuse, RZ ;  /* 0x0000003b08087210 */ /* 0x084fe20007f3e0ff */
[----:B---3--:R-:W-:Y:S01]  /*83280*/  IMAD.X R14, R14, 0x1, R2, P2 ;  /* 0x000000010e0e7824 */ /* 0x008fe200010e0602 */
[----:B----4-:R-:W-:-:S03]  /*83290*/  IADD3 R20, P2, R20, R59, RZ ;  /* 0x0000003b14147210 */ /* 0x010fc60007f5e0ff */
[----:B------:R-:W-:Y:S01]  /*832a0*/  STL [R1+0x221c], R8 ;  /* 0x00221c0801007387 */ /* 0x000fe20000100800 */
[----:B------:R1:W-:Y:S02]  /*832b0*/  STL [R1+0x2218], R14 ;  /* 0x0022180e01007387 */ /* 0x0003e40000100800 */
[----:B------:R-:W-:Y:S02]  /*832c0*/  IMAD.X R16, R16, 0x1, R2, P1 ;  /* 0x0000000110107824 */ /* 0x000fe400008e0602 */
[----:B------:R-:W2:Y:S02]  /*832d0*/  LDL.LU R9, [R1+0x21ec] ;  /* 0x0021ec0001097983 */ /* 0x000ea40000300800 */
[----:B------:R-:W-:Y:S01]  /*832e0*/  IMAD.MOV.U32 R7, RZ, RZ, R14 ;  /* 0x000000ffff077224 */ /* 0x000fe200078e000e */
[----:B------:R-:W-:Y:S01]  /*832f0*/  IADD3 R10, P1, R10, R59, RZ ;  /* 0x0000003b0a0a7210 */ /* 0x000fe20007f3e0ff */
[----:B------:R-:W-:-:S03]  /*83300*/  IMAD.X R21, R21, 0x1, R2, P2 ;  /* 0x0000000115157824 */ /* 0x000fc600010e0602 */
[----:B------:R3:W-:Y:S04]  /*83310*/  LDGSTS.E [R4+0xe00], [R6.64], P0 ;  /* 0x00e0000006047fae */ /* 0x0007e80008121844 */
[----:B-1----:R-:W4:Y:S01]  /*83320*/  LDL.LU R14, [R1+0x21e0] ;  /* 0x0021e000010e7983 */ /* 0x002f220000300800 */
[----:B------:R-:W-:Y:S02]  /*83330*/  STL [R1+0x2214], R20 ;  /* 0x0022141401007387 */ /* 0x000fe40000100800 */
[----:B------:R1:W-:Y:S02]  /*83340*/  STL [R1+0x2210], R16 ;  /* 0x0022101001007387 */ /* 0x0003e40000100800 */
[----:B------:R-:W4:Y:S01]  /*83350*/  LDL.LU R12, [R1+0x21e4] ;  /* 0x0021e400010c7983 */ /* 0x000f220000300800 */
[----:B------:R-:W-:Y:S01]  /*83360*/  IADD3 R5, P2, R5, R59, RZ ;  /* 0x0000003b05057210 */ /* 0x000fe20007f5e0ff */
[----:B---3--:R-:W-:-:S02]  /*83370*/  IMAD.MOV.U32 R6, RZ, RZ, R8 ;  /* 0x000000ffff067224 */ /* 0x008fc400078e0008 */
[----:B------:R-:W-:Y:S02]  /*83380*/  IMAD.MOV.U32 R7, RZ, RZ, R16 ;  /* 0x000000ffff077224 */ /* 0x000fe400078e0010 */
[----:B-1----:R-:W3:Y:S01]  /*83390*/  LDL.LU R16, [R1+0x21d8] ;  /* 0x0021d80001107983 */ /* 0x002ee20000300800 */
[----:B------:R-:W-:Y:S02]  /*833a0*/  STL [R1+0x220c], R10 ;  /* 0x00220c0a01007387 */ /* 0x000fe40000100800 */
[----:B------:R-:W-:Y:S02]  /*833b0*/  STL [R1+0x2208], R21 ;  /* 0x0022081501007387 */ /* 0x000fe40000100800 */
[----:B------:R-:W3:Y:S01]  /*833c0*/  LDL.LU R8, [R1+0x21dc] ;  /* 0x0021dc0001087983 */ /* 0x000ee20000300800 */
[----:B------:R1:W-:Y:S01]  /*833d0*/  LDGSTS.E [R4+0x1600], [R6.64], P0 ;  /* 0x0160000006047fae */ /* 0x0003e20008121844 */
[----:B------:R-:W-:-:S03]  /*833e0*/  IMAD.X R15, R15, 0x1, R2, P1 ;  /* 0x000000010f0f7824 */ /* 0x000fc600008e0602 */
[----:B------:R-:W3:Y:S01]  /*833f0*/  LDL.LU R3, [R1+0x21d4] ;  /* 0x0021d40001037983 */ /* 0x000ee20000300800 */
[----:B------:R-:W-:Y:S03]  /*83400*/  STL [R1+0x2204], R5 ;  /* 0x0022040501007387 */ /* 0x000fe60000100800 */
[----:B------:R1:W-:Y:S02]  /*83410*/  STL [R1+0x2200], R15 ;  /* 0x0022000f01007387 */ /* 0x0003e40000100800 */
[----:B-1----:R-:W-:Y:S02]  /*83420*/  IMAD.MOV.U32 R6, RZ, RZ, R20 ;  /* 0x000000ffff067224 */ /* 0x002fe400078e0014 */
[----:B------:R-:W-:-:S05]  /*83430*/  IMAD.MOV.U32 R7, RZ, RZ, R21 ;  /* 0x000000ffff077224 */ /* 0x000fca00078e0015 */
[----:B------:R1:W-:Y:S02]  /*83440*/  LDGSTS.E [R4+0x1e00], [R6.64], P0 ;  /* 0x01e0000006047fae */ /* 0x0003e40008121844 */
[----:B-1----:R-:W-:Y:S02]  /*83450*/  IMAD.MOV.U32 R7, RZ, RZ, R15 ;  /* 0x000000ffff077224 */ /* 0x002fe400078e000f */
[----:B------:R-:W3:Y:S01]  /*83460*/  LDL.LU R15, [R1+0x21d0] ;  /* 0x0021d000010f7983 */ /* 0x000ee20000300800 */
[-C--:B------:R-:W-:Y:S01]  /*83470*/  IADD3 R18, P1, R18, R59.reuse, RZ ;  /* 0x0000003b12127210 */ /* 0x080fe20007f3e0ff */
[----:B------:R-:W-:Y:S02]  /*83480*/  IMAD.X R13, R13, 0x1, R2, P2 ;  /* 0x000000010d0d7824 */ /* 0x000fe400010e0602 */
[----:B------:R-:W-:Y:S01]  /*83490*/  IMAD.MOV.U32 R6, RZ, RZ, R10 ;  /* 0x000000ffff067224 */ /* 0x000fe200078e000a */
[----:B------:R-:W-:Y:S01]  /*834a0*/  IADD3 R11, P2, R11, R59, RZ ;  /* 0x0000003b0b0b7210 */ /* 0x000fe20007f5e0ff */
[----:B------:R-:W-:Y:S01]  /*834b0*/  STL [R1+0x21fc], R18 ;  /* 0x0021fc1201007387 */ /* 0x000fe20000100800 */
[----:B------:R1:W-:Y:S03]  /*834c0*/  STL [R1+0x21f8], R13 ;  /* 0x0021f80d01007387 */ /* 0x0003e60000100800 */
[----:B------:R1:W-:Y:S01]  /*834d0*/  LDGSTS.E [R4+0x2600], [R6.64], P0 ;  /* 0x0260000006047fae */ /* 0x0003e20008121844 */
[----:B------:R-:W3:Y:S02]  /*834e0*/  LDL.LU R10, [R1+0x21cc] ;  /* 0x0021cc00010a7983 */ /* 0x000ee40000300800 */
[----:B------:R-:W-:-:S02]  /*834f0*/  IMAD.X R19, R19, 0x1, R2, P1 ;  /* 0x0000000113137824 */ /* 0x000fc400008e0602 */
[----:B------:R-:W-:Y:S01]  /*83500*/  IMAD.X R17, R17, 0x1, R2, P2 ;  /* 0x0000000111117824 */ /* 0x000fe200010e0602 */
[----:B-1----:R-:W-:Y:S01]  /*83510*/  MOV R6, R5 ;  /* 0x0000000500067202 */ /* 0x002fe20000000f00 */
[----:B------:R-:W-:Y:S02]  /*83520*/  IMAD.MOV.U32 R7, RZ, RZ, R13 ;  /* 0x000000ffff077224 */ /* 0x000fe400078e000d */
[----:B------:R-:W3:Y:S01]  /*83530*/  LDL.LU R13, [R1+0x21c8] ;  /* 0x0021c800010d7983 */ /* 0x000ee20000300800 */
[----:B------:R-:W-:Y:S02]  /*83540*/  STL [R1+0x21f4], R11 ;  /* 0x0021f40b01007387 */ /* 0x000fe40000100800 */
[----:B------:R1:W-:Y:S01]  /*83550*/  STL [R1+0x21f0], R19 ;  /* 0x0021f01301007387 */ /* 0x0003e20000100800 */
[----:B------:R1:W-:Y:S01]  /*83560*/  LDGSTS.E [R4+0x2e00], [R6.64], P0 ;  /* 0x02e0000006047fae */ /* 0x0003e20008121844 */
[----:B------:R-:W3:Y:S02]  /*83570*/  LDL.LU R5, [R1+0x21c4] ;  /* 0x0021c40001057983 */ /* 0x000ee40000300800 */
[----:B------:R-:W3:Y:S02]  /*83580*/  LDL.LU R21, [R1+0x21c0] ;  /* 0x0021c00001157983 */ /* 0x000ee40000300800 */
        /* <DEDUP_REMOVED lines=17> */
[----:B-1----:R-:W-:Y:S02]  /*836a0*/  IMAD.MOV.U32 R6, RZ, RZ, R9 ;  /* 0x000000ffff067224 */ /* 0x002fe400078e0009 */
[----:B---3--:R-:W-:Y:S01]  /*836b0*/  IMAD.X R16, R16, 0x1, R2, P2 ;  /* 0x0000000110107824 */ /* 0x008fe200010e0602 */
[----:B------:R-:W-:Y:S01]  /*836c0*/  IADD3 R8, P1, R8, R59, RZ ;  /* 0x0000003b08087210 */ /* 0x000fe20007f3e0ff */
[----:B------:R-:W-:-:S04]  /*836d0*/  IMAD.MOV.U32 R7, RZ, RZ, R14 ;  /* 0x000000ffff077224 */ /* 0x000fc800078e000e */
[----:B------:R-:W-:Y:S01]  /*836e0*/  STL [R1+0x21dc], R8 ;  /* 0x0021dc0801007387 */ /* 0x000fe20000100800 */
[----:B------:R1:W-:Y:S02]  /*836f0*/  STL [R1+0x21d8], R16 ;  /* 0x0021d81001007387 */ /* 0x0003e40000100800 */
[----:B------:R-:W3:Y:S02]  /*83700*/  LDL.LU R18, [R1+0x21a8] ;  /* 0x0021a80001127983 */ /* 0x000ee40000300800 */
[----:B------:R-:W3:Y:S01]  /*83710*/  LDL.LU R9, [R1+0x21ac] ;  /* 0x0021ac0001097983 */ /* 0x000ee20000300800 */
[----:B------:R1:W-:Y:S01]  /*83720*/  LDGSTS.E [R4+0x4600], [R6.64], P0 ;  /* 0x0460000006047fae */ /* 0x0003e20008121844 */
[----:B------:R-:W-:-:S03]  /*83730*/  IADD3 R3, P2, R3, R59, RZ ;  /* 0x0000003b03037210 */ /* 0x000fc60007f5e0ff */
[----:B------:R-:W3:Y:S01]  /*83740*/  LDL.LU R14, [R1+0x21a4] ;  /* 0x0021a400010e7983 */ /* 0x000ee20000300800 */
[----:B-1----:R-:W-:Y:S02]  /*83750*/  IMAD.MOV.U32 R6, RZ, RZ, R12 ;  /* 0x000000ffff067224 */ /* 0x002fe400078e000c */
[----:B------:R-:W-:Y:S02]  /*83760*/  IMAD.MOV.U32 R7, RZ, RZ, R16 ;  /* 0x000000ffff077224 */ /* 0x000fe400078e0010 */
[----:B------:R-:W3:Y:S01]  /*83770*/  LDL.LU R16, [R1+0x21a0] ;  /* 0x0021a00001107983 */ /* 0x000ee20000300800 */
[----:B------:R-:W-:Y:S03]  /*83780*/  STL [R1+0x21d4], R3 ;  /* 0x0021d40301007387 */ /* 0x000fe60000100800 */
[----:B------:R1:W-:Y:S01]  /*83790*/  LDGSTS.E [R4+0x4e00], [R6.64], P0 ;  /* 0x04e0000006047fae */ /* 0x0003e20008121844 */
[----:B------:R-:W-:-:S05]  /*837a0*/  IMAD.X R15, R15, 0x1, R2, P1 ;  /* 0x000000010f0f7824 */ /* 0x000fca00008e0602 */
[----:B------:R1:W-:Y:S01]  /*837b0*/  STL [R1+0x21d0], R15 ;  /* 0x0021d00f01007387 */ /* 0x0003e20000100800 */
[----:B------:R-:W3:Y:S02]  /*837c0*/  LDL.LU R12, [R1+0x219c] ;  /* 0x00219c00010c7983 */ /* 0x000ee40000300800 */
[----:B-1----:R-:W-:Y:S02]  /*837d0*/  IMAD.MOV.U32 R7, RZ, RZ, R15 ;  /* 0x000000ffff077224 */ /* 0x002fe400078e000f */
[----:B------:R-:W3:Y:S01]  /*837e0*/  LDL.LU R15, [R1+0x2198] ;  /* 0x00219800010f7983 */ /* 0x000ee20000300800 */
[----:B------:R-:W-:Y:S01]  /*837f0*/  IMAD.MOV.U32 R6, RZ, RZ, R8 ;  /* 0x000000ffff067224 */ /* 0x000fe200078e0008 */
[----:B------:R-:W-:-:S04]  /*83800*/  IADD3 R10, P1, R10, R59, RZ ;  /* 0x0000003b0a0a7210 */ /* 0x000fc80007f3e0ff */
[----:B------:R1:W-:Y:S01]  /*83810*/  LDGSTS.E [R4+0x5600], [R6.64], P0 ;  /* 0x0560000006047fae */ /* 0x0003e20008121844 */
[--C-:B------:R-:W-:Y:S01]  /*83820*/  IMAD.X R13, R13, 0x1, R2.reuse, P2 ;  /* 0x000000010d0d7824 */ /* 0x100fe200010e0602 */
[----:B------:R-:W-:Y:S01]  /*83830*/  IADD3 R5, P2, R5, R59, RZ ;  /* 0x0000003b05057210 */ /* 0x000fe20007f5e0ff */
[----:B------:R-:W-:Y:S02]  /*83840*/  IMAD.X R21, R21, 0x1, R2, P1 ;  /* 0x0000000115157824 */ /* 0x000fe400008e0602 */
[----:B-1----:R-:W-:Y:S02]  /*83850*/  IMAD.MOV.U32 R6, RZ, RZ, R3 ;  /* 0x000000ffff067224 */ /* 0x002fe400078e0003 */
[----:B------:R-:W-:Y:S01]  /*83860*/  IMAD.MOV.U32 R7, RZ, RZ, R13 ;  /* 0x000000ffff077224 */ /* 0x000fe200078e000d */
[----:B------:R-:W-:Y:S01]  /*83870*/  STL [R1+0x21cc], R10 ;  /* 0x0021cc0a01007387 */ /* 0x000fe20000100800 */
[----:B------:R1:W-:Y:S02]  /*83880*/  STL [R1+0x21c8], R13 ;  /* 0x0021c80d01007387 */ /* 0x0003e40000100800 */
[----:B------:R-:W3:Y:S01]  /*83890*/  LDL.LU R8, [R1+0x2194] ;  /* 0x0021940001087983 */ /* 0x000ee20000300800 */
[----:B------:R1:W-:Y:S04]  /*838a0*/  LDGSTS.E [R4+0x5e00], [R6.64], P0 ;  /* 0x05e0000006047fae */ /* 0x0003e80008121844 */
[----:B-1----:R-:W3:Y:S01]  /*838b0*/  LDL.LU R13, [R1+0x2190] ;  /* 0x00219000010d7983 */ /* 0x002ee20000300800 */
[----:B------:R-:W-:-:S02]  /*838c0*/  IMAD.MOV.U32 R6, RZ, RZ, R10 ;  /* 0x000000ffff067224 */ /* 0x000fc400078e000a */
[----:B------:R-:W-:Y:S01]  /*838d0*/  IMAD.MOV.U32 R7, RZ, RZ, R21 ;  /* 0x000000ffff077224 */ /* 0x000fe200078e0015 */
[----:B------:R-:W-:Y:S01]  /*838e0*/  STL [R1+0x21c4], R5 ;  /* 0x0021c40501007387 */ /* 0x000fe20000100800 */
[----:B------:R-:W-:Y:S02]  /*838f0*/  STL [R1+0x21c0], R21 ;  /* 0x0021c01501007387 */ /* 0x000fe40000100800 */
[----:B------:R-:W3:Y:S02]  /*83900*/  LDL.LU R3, [R1+0x218c] ;  /* 0x00218c0001037983 */ /* 0x000ee40000300800 */
[----:B------:R-:W3:Y:S01]  /*83910*/  LDL.LU R10, [R1+0x2188] ;  /* 0x00218800010a7983 */ /* 0x000ee20000300800 */
[----:B------:R1:W-:Y:S02]  /*83920*/  LDGSTS.E [R4+0x6600], [R6.64], P0 ;  /* 0x0660000006047fae */ /* 0x0003e40008121844 */
[----:B-1----:R-:W-:Y:S01]  /*83930*/  IMAD.MOV.U32 R6, RZ, RZ, R5 ;  /* 0x000000ffff067224 */ /* 0x002fe200078e0005 */
[----:B----4-:R-:W-:Y:S01]  /*83940*/  IADD3 R19, P1, R19, R59, RZ ;  /* 0x0000003b13137210 */ /* 0x010fe20007f3e0ff */
[----:B------:R-:W-:-:S04]  /*83950*/  IMAD.X R11, R11, 0x1, R2, P2 ;  /* 0x000000010b0b7824 */ /* 0x000fc800010e0602 */
[----:B------:R-:W-:Y:S01]  /*83960*/  IMAD.MOV.U32 R7, RZ, RZ, R11 ;  /* 0x000000ffff077224 */ /* 0x000fe200078e000b */
[----:B------:R-:W-:Y:S01]  /*83970*/  STL [R1+0x21bc], R19 ;  /* 0x0021bc1301007387 */ /* 0x000fe20000100800 */
[-C--:B--2---:R-:W-:Y:S01]  /*83980*/  IADD3 R17, P2, R17, R59.reuse, RZ ;  /* 0x0000003b11117210 */ /* 0x084fe20007f5e0ff */
[--C-:B------:R-:W-:Y:S02]  /*83990*/  IMAD.X R20, R20, 0x1, R2.reuse, P1 ;  /* 0x0000000114147824 */ /* 0x100fe400008e0602 */
[----:B------:R1:W-:Y:S04]  /*839a0*/  STL [R1+0x21b8], R11 ;  /* 0x0021b80b01007387 */ /* 0x0003e80000100800 */
[----:B------:R2:W-:Y:S04]  /*839b0*/  LDGSTS.E [R4+0x6e00], [R6.64], P0 ;  /* 0x06e0000006047fae */ /* 0x0005e80008121844 */
[----:B-1----:R-:W4:Y:S01]  /*839c0*/  LDL.LU R11, [R1+0x2180] ;  /* 0x00218000010b7983 */ /* 0x002f220000300800 */
[----:B------:R-:W-:Y:S02]  /*839d0*/  STL [R1+0x21b4], R17 ;  /* 0x0021b41101007387 */ /* 0x000fe40000100800 */
[----:B------:R-:W-:Y:S02]  /*839e0*/  STL [R1+0x21b0], R20 ;  /* 0x0021b01401007387 */ /* 0x000fe40000100800 */
[----:B--2---:R-:W-:Y:S01]  /*839f0*/  IMAD.MOV.U32 R6, RZ, RZ, R19 ;  /* 0x000000ffff067224 */ /* 0x004fe200078e0013 */
[----:B------:R-:W-:Y:S01]  /*83a00*/  MOV R7, R20 ;  /* 0x0000001400077202 */ /* 0x000fe20000000f00 */
[----:B------:R-:W2:Y:S01]  /*83a10*/  LDL.LU R5, [R1+0x2184] ;  /* 0x0021840001057983 */ /* 0x000ea20000300800 */
[-C--:B---3--:R-:W-:Y:S01]  /*83a20*/  IADD3 R9, P1, R9, R59.reuse, RZ ;  /* 0x0000003b09097210 */ /* 0x088fe20007f3e0ff */
[--C-:B------:R-:W-:Y:S01]  /*83a30*/  IMAD.X R18, R18, 0x1, R2.reuse, P2 ;  /* 0x0000000112127824 */ /* 0x100fe200010e0602 */
[----:B------:R-:W-:Y:S01]  /*83a40*/  IADD3 R14, P2, R14, R59, RZ ;  /* 0x0000003b0e0e7210 */ /* 0x000fe20007f5e0ff */
[----:B------:R1:W-:Y:S04]  /*83a50*/  LDGSTS.E [R4+0x7600], [R6.64], P0 ;  /* 0x0760000006047fae */ /* 0x0003e80008121844 */
[----:B------:R3:W-:Y:S01]  /*83a60*/  STL [R1+0x21ac], R9 ;  /* 0x0021ac0901007387 */ /* 0x0007e20000100800 */
[----:B------:R1:W-:Y:S02]  /*83a70*/  STL [R1+0x21a8], R18 ;  /* 0x0021a81201007387 */ /* 0x0003e40000100800 */
[----:B------:R-:W2:Y:S02]  /*83a80*/  LDL.LU R24, [R1+0x217c] ;  /* 0x00217c0001187983 */ /* 0x000ea40000300800 */
[----:B------:R-:W-:Y:S02]  /*83a90*/  STL [R1+0x21a4], R14 ;  /* 0x0021a40e01007387 */ /* 0x000fe40000100800 */
[----:B------:R-:W-:-:S02]  /*83aa0*/  IMAD.X R16, R16, 0x1, R2, P1 ;  /* 0x0000000110107824 */ /* 0x000fc400008e0602 */
[----:B-1----:R-:W-:Y:S02]  /*83ab0*/  IMAD.MOV.U32 R6, RZ, RZ, R17 ;  /* 0x000000ffff067224 */ /* 0x002fe400078e0011 */
[----:B------:R-:W-:Y:S01]  /*83ac0*/  IMAD.MOV.U32 R7, RZ, RZ, R18 ;  /* 0x000000ffff077224 */ /* 0x000fe200078e0012 */
[----:B------:R1:W-:Y:S04]  /*83ad0*/  STL [R1+0x21a0], R16 ;  /* 0x0021a01001007387 */ /* 0x0003e80000100800 */
[----:B------:R1:W-:Y:S01]  /*83ae0*/  LDGSTS.E [R4+0x7e00], [R6.64], P0 ;  /* 0x07e0000006047fae */ /* 0x0003e20008121844 */
[----:B------:R-:W-:Y:S01]  /*83af0*/  IADD3 R12, P1, R12, R59, RZ ;  /* 0x0000003b0c0c7210 */ /* 0x000fe20007f3e0ff */
[----:B-1----:R-:W-:Y:S02]  /*83b00*/  IMAD.MOV.U32 R6, RZ, RZ, R9 ;  /* 0x000000ffff067224 */ /* 0x002fe400078e0009 */
[----:B---3--:R-:W3:Y:S01]  /*83b10*/  LDL.LU R9, [R1+0x2178] ;  /* 0x0021780001097983 */ /* 0x008ee20000300800 */
[----:B------:R-:W-:-:S03]  /*83b20*/  IMAD.X R15, R15, 0x1, R2, P2 ;  /* 0x000000010f0f7824 */ /* 0x000fc600010e0602 */
[----:B------:R-:W-:Y:S04]  /*83b30*/  STL [R1+0x219c], R12 ;  /* 0x00219c0c01007387 */ /* 0x000fe80000100800 */
[----:B------:R1:W-:Y:S01]  /*83b40*/  STL [R1+0x2198], R15 ;  /* 0x0021980f01007387 */ /* 0x0003e20000100800 */
[----:B------:R-:W3:Y:S02]  /*83b50*/  LDL.LU R22, [R1+0x2174] ;  /* 0x0021740001167983 */ /* 0x000ee40000300800 */
[----:B------:R-:W3:Y:S02]  /*83b60*/  LDL.LU R25, [R1+0x2170] ;  /* 0x0021700001197983 */ /* 0x000ee40000300800 */
[----:B------:R-:W-:-:S05]  /*83b70*/  IMAD.MOV.U32 R7, RZ, RZ, R16 ;  /* 0x000000ffff077224 */ /* 0x000fca00078e0010 */
[----:B------:R1:W-:Y:S01]  /*83b80*/  LDGSTS.E [R4+0x8600], [R6.64], P0 ;  /* 0x0860000006047fae */ /* 0x0003e20008121844 */
[----:B------:R-:W-:Y:S01]  /*83b90*/  IADD3 R8, P2, R8, R59, RZ ;  /* 0x0000003b08087210 */ /* 0x000fe20007f5e0ff */
[----:B-1----:R-:W-:Y:S02]  /*83ba0*/  IMAD.MOV.U32 R6, RZ, RZ, R14 ;  /* 0x000000ffff067224 */ /* 0x002fe400078e000e */
[----:B------:R-:W-:Y:S02]  /*83bb0*/  IMAD.MOV.U32 R7, RZ, RZ, R15 ;  /* 0x000000ffff077224 */ /* 0x000fe400078e000f */
[----:B------:R-:W-:Y:S01]  /*83bc0*/  STL [R1+0x2194], R8 ;  /* 0x0021940801007387 */ /* 0x000fe20000100800 */
[----:B------:R-:W-:-:S03]  /*83bd0*/  IMAD.X R13, R13, 0x1, R2, P1 ;  /* 0x000000010d0d7824 */ /* 0x000fc600008e0602 */
[----:B------:R1:W-:Y:S04]  /*83be0*/  LDGSTS.E [R4+0x8e00], [R6.64], P0 ;  /* 0x08e0000006047fae */ /* 0x0003e80008121844 */
[----:B------:R-:W-:Y:S01]  /*83bf0*/  STL [R1+0x2190], R13 ;  /* 0x0021900d01007387 */ /* 0x000fe20000100800 */
[----:B------:R-:W3:Y:S02]  /*83c00*/  LDL.LU R20, [R1+0x216c] ;  /* 0x00216c0001147983 */ /* 0x000ee40000300800 */
[----:B------:R-:W3:Y:S01]  /*83c10*/  LDL.LU R23, [R1+0x2168] ;  /* 0x0021680001177983 */ /* 0x000ee20000300800 */
[----:B------:R-:W-:Y:S01]  /*83c20*/  IADD3 R3, P1, R3, R59, RZ ;  /* 0x0000003b03037210 */ /* 0x000fe20007f3e0ff */
[----:B------:R-:W-:-:S04]  /*83c30*/  IMAD.X R10, R10, 0x1, R2, P2 ;  /* 0x000000010a0a7824 */ /* 0x000fc800010e0602 */
[----:B------:R-:W-:Y:S01]  /*83c40*/  STL [R1+0x218c], R3 ;  /* 0x00218c0301007387 */ /* 0x000fe20000100800 */
[----:B------:R2:W-:Y:S02]  /*83c50*/  STL [R1+0x2188], R10 ;  /* 0x0021880a01007387 */ /* 0x0005e40000100800 */
[----:B------:R-:W3:Y:S02]  /*83c60*/  LDL.LU R21, [R1+0x2160] ;  /* 0x0021600001157983 */ /* 0x000ee40000300800 */
[----:B-1----:R-:W-:Y:S02]  /*83c70*/  IMAD.MOV.U32 R6, RZ, RZ, R12 ;  /* 0x000000ffff067224 */ /* 0x002fe400078e000c */
[----:B------:R-:W-:Y:S01]  /*83c80*/  IMAD.MOV.U32 R7, RZ, RZ, R13 ;  /* 0x000000ffff077224 */ /* 0x000fe200078e000d */
[----:B------:R-:W3:Y:S01]  /*83c90*/  LDL.LU R18, [R1+0x2164] ;  /* 0x0021640001127983 */ /* 0x000ee20000300800 */
[----:B------:R-:W3:Y:S02]  /*83ca0*/  LDL.LU R16, [R1+0x215c] ;  /* 0x00215c0001107983 */ /* 0x000ee40000300800 */
[----:B------:R-:W3:Y:S01]  /*83cb0*/  LDL.LU R19, [R1+0x2158] ;  /* 0x0021580001137983 */ /* 0x000ee20000300800 */
[----:B------:R1:W-:Y:S02]  /*83cc0*/  LDGSTS.E [R4+0x9600], [R6.64], P0 ;  /* 0x0960000006047fae */ /* 0x0003e40008121844 */
[----:B-1----:R-:W-:-:S02]  /*83cd0*/  IMAD.MOV.U32 R6, RZ, RZ, R8 ;  /* 0x000000ffff067224 */ /* 0x002fc400078e0008 */
[----:B------:R-:W-:-:S05]  /*83ce0*/  IMAD.MOV.U32 R7, RZ, RZ, R10 ;  /* 0x000000ffff077224 */ /* 0x000fca00078e000a */
[----:B------:R1:W-:Y:S02]  /*83cf0*/  LDGSTS.E [R4+0x9e00], [R6.64], P0 ;  /* 0x09e0000006047fae */ /* 0x0003e40008121844 */
[----:B-1----:R-:W-:Y:S02]  /*83d00*/  IMAD.MOV.U32 R6, RZ, RZ, R3 ;  /* 0x000000ffff067224 */ /* 0x002fe400078e0003 */
[----:B----4-:R-:W-:Y:S01]  /*83d10*/  IMAD.X R11, R11, 0x1, R2, P1 ;  /* 0x000000010b0b7824 */ /* 0x010fe200008e0602 */
[----:B--2---:R-:W-:-:S05]  /*83d20*/  IADD3 R5, P2, R5, R59, RZ ;  /* 0x0000003b05057210 */ /* 0x004fca0007f5e0ff */
[----:B------:R-:W-:Y:S01]  /*83d30*/  STL [R1+0x2184], R5 ;  /* 0x0021840501007387 */ /* 0x000fe20000100800 */
[----:B------:R1:W-:Y:S02]  /*83d40*/  STL [R1+0x2180], R11 ;  /* 0x0021800b01007387 */ /* 0x0003e40000100800 */
[----:B------:R-:W2:Y:S02]  /*83d50*/  LDL.LU R17, [R1+0x2150] ;  /* 0x0021500001117983 */ /* 0x000ea40000300800 */
[----:B------:R-:W4:Y:S01]  /*83d60*/  LDL.LU R15, [R1+0x2148] ;  /* 0x00214800010f7983 */ /* 0x000f220000300800 */
[----:B------:R-:W4:Y:S01]  /*83d70*/  LDL.LU R14, [R1+0x2154] ;  /* 0x00215400010e7983 */ /* 0x000f220000300800 */
[----:B------:R-:W-:-:S03]  /*83d80*/  IADD3 R24, P1, R24, R59, RZ ;  /* 0x0000003b18187210 */ /* 0x000fc60007f3e0ff */
[----:B------:R-:W4:Y:S01]  /*83d90*/  LDL.LU R12, [R1+0x214c] ;  /* 0x00214c00010c7983 */ /* 0x000f220000300800 */
[----:B------:R-:W4:Y:S03]  /*83da0*/  LDL.LU R10, [R1+0x2144] ;  /* 0x00214400010a7983 */ /* 0x000f260000300800 */
[----:B------:R-:W4:Y:S01]  /*83db0*/  LDL.LU R8, [R1+0x213c] ;  /* 0x00213c0001087983 */ /* 0x000f220000300800 */
[----:B------:R-:W-:Y:S02]  /*83dc0*/  IMAD.MOV.U32 R7, RZ, RZ, R11 ;  /* 0x000000ffff077224 */ /* 0x000fe400078e000b */
[----:B------:R-:W4:Y:S02]  /*83dd0*/  LDL.LU R13, [R1+0x2140] ;  /* 0x00214000010d7983 */ /* 0x000f240000300800 */
[----:B------:R-:W-:Y:S01]  /*83de0*/  STL [R1+0x217c], R24 ;  /* 0x00217c1801007387 */ /* 0x000fe20000100800 */
[----:B------:R1:W-:Y:S01]  /*83df0*/  LDGSTS.E [R4+0xa600], [R6.64], P0 ;  /* 0x0a60000006047fae */ /* 0x0003e20008121844 */
[----:B---3--:R-:W-:-:S05]  /*83e00*/  IMAD.X R9, R9, 0x1, R2, P2 ;  /* 0x0000000109097824 */ /* 0x008fca00010e0602 */
[----:B------:R3:W-:Y:S01]  /*83e10*/  STL [R1+0x2178], R9 ;  /* 0x0021780901007387 */ /* 0x0007e20000100800 */
[----:B------:R-:W4:Y:S02]  /*83e20*/  LDL.LU R3, [R1+0x2134] ;  /* 0x0021340001037983 */ /* 0x000f240000300800 */
[----:B-1----:R-:W4:Y:S01]  /*83e30*/  LDL.LU R11, [R1+0x2138] ;  /* 0x00213800010b7983 */ /* 0x002f220000300800 */
[----:B------:R-:W-:Y:S01]  /*83e40*/  IADD3 R22, P2, R22, R59, RZ ;  /* 0x0000003b16167210 */ /* 0x000fe20007f5e0ff */
[----:B------:R-:W-:Y:S02]  /*83e50*/  IMAD.X R25, R25, 0x1, R2, P1 ;  /* 0x0000000119197824 */ /* 0x000fe400008e0602 */
[----:B------:R-:W-:Y:S02]  /*83e60*/  IMAD.MOV.U32 R7, RZ, RZ, R9 ;  /* 0x000000ffff077224 */ /* 0x000fe400078e0009 */
[----:B------:R-:W-:Y:S01]  /*83e70*/  IMAD.MOV.U32 R6, RZ, RZ, R5 ;  /* 0x000000ffff067224 */ /* 0x000fe200078e0005 */
[----:B------:R-:W-:Y:S01]  /*83e80*/  STL [R1+0x2174], R22 ;  /* 0x0021741601007387 */ /* 0x000fe20000100800 */
[----:B------:R1:W-:Y:S02]  /*83e90*/  STL [R1+0x2170], R25 ;  /* 0x0021701901007387 */ /* 0x0003e40000100800 */
[----:B---3--:R-:W3:Y:S02]  /*83ea0*/  LDL.LU R9, [R1+0x2130] ;  /* 0x0021300001097983 */ /* 0x008ee40000300800 */
[----:B------:R-:W3:Y:S02]  /*83eb0*/  LDL.LU R5, [R1+0x212c] ;  /* 0x00212c0001057983 */ /* 0x000ee40000300800 */
        /* <DEDUP_REMOVED lines=18> */
[----:B------:R-:W-:Y:S01]  /*83fe0*/  IMAD.MOV.U32 R52, RZ, RZ, R73 ;  /* 0x000000ffff347224 */ /* 0x000fe200078e0049 */
[----:B------:R1:W-:Y:S01]  /*83ff0*/  LDGSTS.E [R4+0xae00], [R6.64], P0 ;  /* 0x0ae0000006047fae */ /* 0x0003e20008121844 */
[----:B------:R-:W-:Y:S01]  /*84000*/  IADD3 R20, P1, R20, R59, RZ ;  /* 0x0000003b14147210 */ /* 0x000fe20007f3e0ff */
[----:B------:R-:W-:-:S04]  /*84010*/  IMAD.X R23, R23, 0x1, R2, P2 ;  /* 0x0000000117177824 */ /* 0x000fc800010e0602 */
[----:B------:R-:W-:Y:S01]  /*84020*/  IMAD.X R21, R21, 0x1, R2, P1 ;  /* 0x0000000115157824 */ /* 0x000fe200008e0602 */
[-C--:B------:R-:W-:Y:S02]  /*84030*/  IADD3 R18, P2, R18, R59.reuse, RZ ;  /* 0x0000003b12127210 */ /* 0x080fe40007f5e0ff */
[----:B------:R-:W-:Y:S02]  /*84040*/  IADD3 R16, P1, R16, R59, RZ ;  /* 0x0000003b10107210 */ /* 0x000fe40007f3e0ff */
[----:B------:R-:W-:Y:S01]  /*84050*/  IADD3.X R19, R19, R2, RZ, P2, !PT ;  /* 0x0000000213137210 */ /* 0x000fe200017fe4ff */
[----:B------:R-:W-:Y:S01]  /*84060*/  STL [R1+0x216c], R20 ;  /* 0x00216c1401007387 */ /* 0x000fe20000100800 */
[----:B------:R1:W-:Y:S02]  /*84070*/  STL [R1+0x2168], R23 ;  /* 0x0021681701007387 */ /* 0x0003e40000100800 */
[----:B------:R-:W-:Y:S02]  /*84080*/  STL [R1+0x2164], R18 ;  /* 0x0021641201007387 */ /* 0x000fe40000100800 */
[----:B------:R1:W-:Y:S01]  /*84090*/  STL [R1+0x2160], R21 ;  /* 0x0021601501007387 */ /* 0x0003e20000100800 */
[----:B------:R-:W-:Y:S01]  /*840a0*/  STL [R1+0x215c], R16 ;  /* 0x00215c1001007387 */ /* 0x000fe20000100800 */
[----:B------:R1:W-:Y:S02]  /*840b0*/  STL [R1+0x2158], R19 ;  /* 0x0021581301007387 */ /* 0x0003e40000100800 */
[----:B-1----:R-:W-:-:S02]  /*840c0*/  IMAD.MOV.U32 R6, RZ, RZ, R24 ;  /* 0x000000ffff067224 */ /* 0x002fc400078e0018 */
[----:B------:R-:W-:Y:S02]  /*840d0*/  IMAD.MOV.U32 R7, RZ, RZ, R25 ;  /* 0x000000ffff077224 */ /* 0x000fe400078e0019 */
[----:B------:R-:W-:Y:S02]  /*840e0*/  IMAD.MOV.U32 R49, RZ, RZ, R74 ;  /* 0x000000ffff317224 */ /* 0x000fe400078e004a */
[----:B------:R-:W-:Y:S02]  /*840f0*/  IMAD.MOV.U32 R48, RZ, RZ, R75 ;  /* 0x000000ffff307224 */ /* 0x000fe400078e004b */
[----:B------:R-:W-:Y:S02]  /*84100*/  IMAD.MOV.U32 R47, RZ, RZ, R68 ;  /* 0x000000ffff2f7224 */ /* 0x000fe400078e0044 */
[----:B------:R-:W-:Y:S01]  /*84110*/  IMAD.MOV.U32 R46, RZ, RZ, R69 ;  /* 0x000000ffff2e7224 */ /* 0x000fe200078e0045 */
[----:B------:R1:W-:Y:S01]  /*84120*/  LDGSTS.E [R4+0xb600], [R6.64], P0 ;  /* 0x0b60000006047fae */ /* 0x0003e20008121844 */
[----:B------:R-:W-:-:S02]  /*84130*/  IMAD.MOV.U32 R45, RZ, RZ, R70 ;  /* 0x000000ffff2d7224 */ /* 0x000fc400078e0046 */
[----:B------:R-:W-:Y:S02]  /*84140*/  IMAD.MOV.U32 R44, RZ, RZ, R71 ;  /* 0x000000ffff2c7224 */ /* 0x000fe400078e0047 */
[----:B------:R-:W-:Y:S02]  /*84150*/  IMAD.MOV.U32 R43, RZ, RZ, R204 ;  /* 0x000000ffff2b7224 */ /* 0x000fe400078e00cc */
[----:B------:R-:W-:Y:S02]  /*84160*/  IMAD.MOV.U32 R42, RZ, RZ, R205 ;  /* 0x000000ffff2a7224 */ /* 0x000fe400078e00cd */
[----:B------:R-:W-:Y:S02]  /*84170*/  IMAD.MOV.U32 R41, RZ, RZ, R206 ;  /* 0x000000ffff297224 */ /* 0x000fe400078e00ce */
[----:B-1----:R-:W-:Y:S02]  /*84180*/  IMAD.MOV.U32 R6, RZ, RZ, R22 ;  /* 0x000000ffff067224 */ /* 0x002fe400078e0016 */
[----:B------:R-:W-:-:S02]  /*84190*/  IMAD.MOV.U32 R7, RZ, RZ, R23 ;  /* 0x000000ffff077224 */ /* 0x000fc400078e0017 */
[----:B------:R-:W-:-:S03]  /*841a0*/  IMAD.MOV.U32 R40, RZ, RZ, R207 ;  /* 0x000000ffff287224 */ /* 0x000fc600078e00cf */
[----:B------:R1:W-:Y:S01]  /*841b0*/  LDGSTS.E [R4+0xbe00], [R6.64], P0 ;  /* 0x0be0000006047fae */ /* 0x0003e20008121844 */
[----:B------:R-:W-:Y:S02]  /*841c0*/  IMAD.MOV.U32 R39, RZ, RZ, R208 ;  /* 0x000000ffff277224 */ /* 0x000fe400078e00d0 */
[----:B------:R-:W-:Y:S01]  /*841d0*/  IMAD.MOV.U32 R38, RZ, RZ, R209 ;  /* 0x000000ffff267224 */ /* 0x000fe200078e00d1 */
[----:B------:R-:W-:Y:S01]  /*841e0*/  MOV R37, R210 ;  /* 0x000000d200257202 */ /* 0x000fe20000000f00 */
[----:B------:R-:W-:Y:S02]  /*841f0*/  IMAD.MOV.U32 R36, RZ, RZ, R211 ;  /* 0x000000ffff247224 */ /* 0x000fe400078e00d3 */
[----:B-1----:R-:W-:Y:S02]  /*84200*/  IMAD.MOV.U32 R6, RZ, RZ, R20 ;  /* 0x000000ffff067224 */ /* 0x002fe400078e0014 */
[----:B------:R-:W-:Y:S02]  /*84210*/  IMAD.MOV.U32 R7, RZ, RZ, R21 ;  /* 0x000000ffff077224 */ /* 0x000fe400078e0015 */
[----:B------:R-:W-:-:S03]  /*84220*/  IMAD.MOV.U32 R35, RZ, RZ, R212 ;  /* 0x000000ffff237224 */ /* 0x000fc600078e00d4 */
[----:B------:R1:W-:Y:S01]  /*84230*/  LDGSTS.E [R4+0xc600], [R6.64], P0 ;  /* 0x0c60000006047fae */ /* 0x0003e20008121844 */
[----:B------:R-:W-:Y:S02]  /*84240*/  IMAD.MOV.U32 R34, RZ, RZ, R213 ;  /* 0x000000ffff227224 */ /* 0x000fe400078e00d5 */
[----:B------:R-:W-:Y:S02]  /*84250*/  IMAD.MOV.U32 R33, RZ, RZ, R214 ;  /* 0x000000ffff217224 */ /* 0x000fe400078e00d6 */
        /* <DEDUP_REMOVED lines=20> */
[----:B--2---:R-:W-:Y:S01]  /*843a0*/  IMAD.X R17, R17, 0x1, R2, P1 ;  /* 0x0000000111117824 */ /* 0x004fe200008e0602 */
[-C--:B----4-:R-:W-:Y:S02]  /*843b0*/  IADD3 R14, P2, R14, R59.reuse, RZ ;  /* 0x0000003b0e0e7210 */ /* 0x090fe40007f5e0ff */
[----:B------:R-:W-:-:S03]  /*843c0*/  IADD3 R12, P1, R12, R59, RZ ;  /* 0x0000003b0c0c7210 */ /* 0x000fc60007f3e0ff */
[--C-:B------:R-:W-:Y:S01]  /*843d0*/  IMAD.X R15, R15, 0x1, R2.reuse, P2 ;  /* 0x000000010f0f7824 */ /* 0x100fe200010e0602 */
[-C--:B------:R-:W-:Y:S02]  /*843e0*/  IADD3 R10, P2, R10, R59.reuse, RZ ;  /* 0x0000003b0a0a7210 */ /* 0x080fe40007f5e0ff */
[-C--:B------:R-:W-:Y:S01]  /*843f0*/  IADD3 R8, P3, R8, R59.reuse, RZ ;  /* 0x0000003b08087210 */ /* 0x080fe20007f7e0ff */
[--C-:B------:R-:W-:Y:S01]  /*84400*/  IMAD.X R13, R13, 0x1, R2.reuse, P1 ;  /* 0x000000010d0d7824 */ /* 0x100fe200008e0602 */
[----:B------:R-:W-:Y:S01]  /*84410*/  STL [R1+0x2154], R14 ;  /* 0x0021540e01007387 */ /* 0x000fe20000100800 */
[----:B------:R1:W-:Y:S02]  /*84420*/  STL [R1+0x2150], R17 ;  /* 0x0021501101007387 */ /* 0x0003e40000100800 */
[----:B------:R-:W-:Y:S02]  /*84430*/  STL [R1+0x214c], R12 ;  /* 0x00214c0c01007387 */ /* 0x000fe40000100800 */
[----:B------:R2:W-:Y:S01]  /*84440*/  STL [R1+0x2148], R15 ;  /* 0x0021480f01007387 */ /* 0x0005e20000100800 */
[----:B------:R-:W-:Y:S01]  /*84450*/  STL [R1+0x2144], R10 ;  /* 0x0021440a01007387 */ /* 0x000fe20000100800 */
[----:B------:R4:W-:Y:S02]  /*84460*/  STL [R1+0x2140], R13 ;  /* 0x0021400d01007387 */ /* 0x0009e40000100800 */
[----:B------:R-:W-:Y:S01]  /*84470*/  STL [R1+0x213c], R8 ;  /* 0x00213c0801007387 */ /* 0x000fe20000100800 */
[----:B------:R-:W-:Y:S01]  /*84480*/  IADD3 R3, P1, R3, R59, RZ ;  /* 0x0000003b03037210 */ /* 0x000fe20007f3e0ff */
[----:B------:R-:W-:-:S04]  /*84490*/  IMAD.X R11, R11, 0x1, R2, P2 ;  /* 0x000000010b0b7824 */ /* 0x000fc800010e0602 */
[----:B------:R-:W-:Y:S01]  /*844a0*/  STL [R1+0x2134], R3 ;  /* 0x0021340301007387 */ /* 0x000fe20000100800 */
[----:B------:R1:W-:Y:S02]  /*844b0*/  STL [R1+0x2138], R11 ;  /* 0x0021380b01007387 */ /* 0x0003e40000100800 */
[--C-:B---3--:R-:W-:Y:S02]  /*844c0*/  IMAD.X R9, R9, 0x1, R2.reuse, P3 ;  /* 0x0000000109097824 */ /* 0x108fe400018e0602 */
[----:B------:R-:W-:-:S03]  /*844d0*/  IMAD.X R5, R5, 0x1, R2, P1 ;  /* 0x0000000105057824 */ /* 0x000fc600008e0602 */
[----:B------:R3:W-:Y:S02]  /*844e0*/  STL [R1+0x2130], R9 ;  /* 0x0021300901007387 */ /* 0x0007e40000100800 */
[----:B------:R1:W-:Y:S02]  /*844f0*/  STL [R1+0x212c], R5 ;  /* 0x00212c0501007387 */ /* 0x0003e40000100800 */
[----:B------:R1:W5:Y:S02]  /*84500*/  LDL.LU R94, [R1+0x2668] ;  /* 0x00266800015e7983 */ /* 0x0003640000300800 */
[----:B------:R1:W5:Y:S01]  /*84510*/  LDL.LU R95, [R1+0x2664] ;  /* 0x00266400015f7983 */ /* 0x0003620000300800 */
[----:B------:R1:W5:Y:S01]  /*84520*/  LDL.LU R88, [R1+0x2660] ;  /* 0x0026600001587983 */ /* 0x0003620000300800 */
[----:B------:R1:W5:Y:S01]  /*84530*/  LDL.LU R89, [R1+0x265c] ;  /* 0x00265c0001597983 */ /* 0x0003620000300800 */
[----:B------:R-:W-:Y:S02]  /*84540*/  MOV R59, R90 ;  /* 0x0000005a003b7202 */ /* 0x000fe40000000f00 */
[----:B------:R1:W5:Y:S01]  /*84550*/  LDL.LU R90, [R1+0x2658] ;  /* 0x00265800015a7983 */ /* 0x0003620000300800 */
[----:B------:R1:W5:Y:S02]  /*84560*/  LDL.LU R91, [R1+0x2654] ;  /* 0x00265400015b7983 */ /* 0x0003640000300800 */
        /* <DEDUP_REMOVED lines=11> */
[----:B------:R1:W-:Y:S02]  /*84620*/  STL.64 [R1+0x1950], R66 ;  /* 0x0019504201007387 */ /* 0x0003e40000100a00 */
        /* <DEDUP_REMOVED lines=32> */
[----:B------:R-:W-:-:S02]  /*84830*/  IMAD.MOV.U32 R7, RZ, RZ, R17 ;  /* 0x000000ffff077224 */ /* 0x000fc400078e0011 */
[----:B------:R1:W-:Y:S01]  /*84840*/  STL.64 [R1+0x1a08], R40 ;  /* 0x001a082801007387 */ /* 0x0003e20000100a00 */
[----:B------:R1:W5:Y:S01]  /*84850*/  LDL.LU R214, [R1+0x25d8] ;  /* 0x0025d80001d67983 */ /* 0x0003620000300800 */
[----:B------:R1:W5:Y:S02]  /*84860*/  LDL.LU R215, [R1+0x25d4] ;  /* 0x0025d40001d77983 */ /* 0x0003640000300800 */
[----:B------:R1:W-:Y:S02]  /*84870*/  STL.64 [R1+0x1a00], R38 ;  /* 0x001a002601007387 */ /* 0x0003e40000100a00 */
[----:B------:R1:W5:Y:S01]  /*84880*/  LDL.LU R216, [R1+0x25d0] ;  /* 0x0025d00001d87983 */ /* 0x0003620000300800 */
[----:B------:R1:W-:Y:S04]  /*84890*/  LDGSTS.E [R4+0xd600], [R6.64], P0 ;  /* 0x0d60000006047fae */ /* 0x0003e80008121844 */
[----:B------:R1:W5:Y:S01]  /*848a0*/  LDL.LU R217, [R1+0x25cc] ;  /* 0x0025cc0001d97983 */ /* 0x0003620000300800 */
[----:B------:R2:W-:Y:S02]  /*848b0*/  STL.64 [R1+0x19f8], R36 ;  /* 0x0019f82401007387 */ /* 0x0005e40000100a00 */
[----:B------:R1:W5:Y:S02]  /*848c0*/  LDL.LU R218, [R1+0x25c8] ;  /* 0x0025c80001da7983 */ /* 0x0003640000300800 */
[----:B------:R1:W5:Y:S01]  /*848d0*/  LDL.LU R219, [R1+0x25c4] ;  /* 0x0025c40001db7983 */ /* 0x0003620000300800 */
[----:B------:R2:W-:Y:S01]  /*848e0*/  STL.64 [R1+0x19f0], R34 ;  /* 0x0019f02201007387 */ /* 0x0005e20000100a00 */
[----:B------:R2:W5:Y:S02]  /*848f0*/  LDL.LU R220, [R1+0x25c0] ;  /* 0x0025c00001dc7983 */ /* 0x0005640000300800 */
[----:B------:R2:W5:Y:S02]  /*84900*/  LDL.LU R221, [R1+0x25bc] ;  /* 0x0025bc0001dd7983 */ /* 0x0005640000300800 */
[----:B-1----:R-:W-:-:S02]  /*84910*/  IMAD.MOV.U32 R6, RZ, RZ, R14 ;  /* 0x000000ffff067224 */ /* 0x002fc400078e000e */
[----:B------:R-:W-:Y:S01]  /*84920*/  IMAD.MOV.U32 R7, RZ, RZ, R15 ;  /* 0x000000ffff077224 */ /* 0x000fe200078e000f */
[----:B------:R1:W-:Y:S01]  /*84930*/  STL.64 [R1+0x19e8], R32 ;  /* 0x0019e82001007387 */ /* 0x0003e20000100a00 */
[----:B------:R1:W5:Y:S02]  /*84940*/  LDL.LU R222, [R1+0x25b8] ;  /* 0x0025b80001de7983 */ /* 0x0003640000300800 */
[----:B------:R1:W5:Y:S01]  /*84950*/  LDL.LU R223, [R1+0x25b4] ;  /* 0x0025b40001df7983 */ /* 0x0003620000300800 */
[----:B------:R1:W-:Y:S01]  /*84960*/  LDGSTS.E [R4+0xde00], [R6.64], P0 ;  /* 0x0de0000006047fae */ /* 0x0003e20008121844 */
        /* <DEDUP_REMOVED lines=13> */
[----:B------:R-:W-:Y:S02]  /*84a40*/  IMAD.MOV.U32 R17, RZ, RZ, R230 ;  /* 0x000000ffff117224 */ /* 0x000fe400078e00e6 */
[----:B------:R1:W5:Y:S01]  /*84a50*/  LDL.LU R230, [R1+0x2598] ;  /* 0x0025980001e67983 */ /* 0x0003620000300800 */
[----:B------:R2:W5:Y:S02]  /*84a60*/  LDL.LU R231, [R1+0x2594] ;  /* 0x0025940001e77983 */ /* 0x0005640000300800 */
[----:B-1----:R-:W-:-:S02]  /*84a70*/  IMAD.MOV.U32 R6, RZ, RZ, R10 ;  /* 0x000000ffff067224 */ /* 0x002fc400078e000a */
[----:B------:R-:W-:Y:S01]  /*84a80*/  IMAD.MOV.U32 R7, RZ, RZ, R11 ;  /* 0x000000ffff077224 */ /* 0x000fe200078e000b */
[----:B------:R1:W-:Y:S04]  /*84a90*/  STL.64 [R1+0x19c0], R22 ;  /* 0x0019c01601007387 */ /* 0x0003e80000100a00 */
[----:B------:R1:W-:Y:S01]  /*84aa0*/  LDGSTS.E [R4+0xee00], [R6.64], P0 ;  /* 0x0ee0000006047fae */ /* 0x0003e20008121844 */
[----:B--2---:R-:W-:Y:S02]  /*84ab0*/  IMAD.MOV.U32 R15, RZ, RZ, R244 ;  /* 0x000000ffff0f7224 */ /* 0x004fe400078e00f4 */
[----:B------:R-:W-:Y:S02]  /*84ac0*/  IMAD.MOV.U32 R14, RZ, RZ, R245 ;  /* 0x000000ffff0e7224 */ /* 0x000fe400078e00f5 */
[----:B------:R2:W5:Y:S01]  /*84ad0*/  LDL.LU R244, [R1+0x2590] ;  /* 0x0025900001f47983 */ /* 0x0005620000300800 */
[----:B------:R2:W5:Y:S01]  /*84ae0*/  LDL.LU R245, [R1+0x258c] ;  /* 0x00258c0001f57983 */ /* 0x0005620000300800 */
[----:B------:R2:W-:Y:S02]  /*84af0*/  STL.64 [R1+0x19b8], R20 ;  /* 0x0019b81401007387 */ /* 0x0005e40000100a00 */
[----:B----4-:R-:W-:-:S02]  /*84b00*/  IMAD.MOV.U32 R13, RZ, RZ, R246 ;  /* 0x000000ffff0d7224 */ /* 0x010fc400078e00f6 */
[----:B------:R-:W-:Y:S01]  /*84b10*/  IMAD.MOV.U32 R12, RZ, RZ, R247 ;  /* 0x000000ffff0c7224 */ /* 0x000fe200078e00f7 */
[----:B------:R2:W5:Y:S01]  /*84b20*/  LDL.LU R246, [R1+0x2588] ;  /* 0x0025880001f67983 */ /* 0x0005620000300800 */
[----:B------:R2:W5:Y:S02]  /*84b30*/  LDL.LU R247, [R1+0x2584] ;  /* 0x0025840001f77983 */ /* 0x0005640000300800 */
[----:B-1----:R-:W-:Y:S02]  /*84b40*/  IMAD.MOV.U32 R6, RZ, RZ, R8 ;  /* 0x000000ffff067224 */ /* 0x002fe400078e0008 */
[----:B------:R-:W-:Y:S01]  /*84b50*/  IMAD.MOV.U32 R7, RZ, RZ, R9 ;  /* 0x000000ffff077224 */ /* 0x000fe200078e0009 */
[----:B------:R2:W-:Y:S04]  /*84b60*/  STL.64 [R1+0x19b0], R18 ;  /* 0x0019b01201007387 */ /* 0x0005e80000100a00 */
[----:B------:R1:W-:Y:S01]  /*84b70*/  LDGSTS.E [R4+0xf600], [R6.64], P0 ;  /* 0x0f60000006047fae */ /* 0x0003e20008121844 */
[----:B------:R-:W-:-:S02]  /*84b80*/  IMAD.MOV.U32 R11, RZ, RZ, R248 ;  /* 0x000000ffff0b7224 */ /* 0x000fc400078e00f8 */
[----:B------:R-:W-:Y:S02]  /*84b90*/  IMAD.MOV.U32 R10, RZ, RZ, R249 ;  /* 0x000000ffff0a7224 */ /* 0x000fe400078e00f9 */
[----:B------:R2:W5:Y:S01]  /*84ba0*/  LDL.LU R248, [R1+0x2580] ;  /* 0x0025800001f87983 */ /* 0x0005620000300800 */
[----:B------:R2:W5:Y:S01]  /*84bb0*/  LDL.LU R249, [R1+0x257c] ;  /* 0x00257c0001f97983 */ /* 0x0005620000300800 */
[----:B------:R2:W-:Y:S02]  /*84bc0*/  STL.64 [R1+0x19a8], R16 ;  /* 0x0019a81001007387 */ /* 0x0005e40000100a00 */
[----:B------:R-:W-:Y:S01]  /*84bd0*/  IMAD.MOV.U32 R8, RZ, RZ, R250 ;  /* 0x000000ffff087224 */ /* 0x000fe200078e00fa */
[----:B---3--:R-:W-:Y:S01]  /*84be0*/  MOV R9, R51 ;  /* 0x0000003300097202 */ /* 0x008fe20000000f00 */
[----:B------:R2:W5:Y:S01]  /*84bf0*/  LDL.LU R250, [R1+0x2578] ;  /* 0x0025780001fa7983 */ /* 0x0005620000300800 */
[----:B-1----:R-:W-:Y:S02]  /*84c00*/  IMAD.MOV.U32 R6, RZ, RZ, R3 ;  /* 0x000000ffff067224 */ /* 0x002fe400078e0003 */
[----:B------:R-:W-:Y:S01]  /*84c10*/  IMAD.MOV.U32 R7, RZ, RZ, R5 ;  /* 0x000000ffff077224 */ /* 0x000fe200078e0005 */
[----:B------:R2:W-:Y:S04]  /*84c20*/  STL.64 [R1+0x19a0], R14 ;  /* 0x0019a00e01007387 */ /* 0x0005e80000100a00 */
[----:B------:R1:W-:Y:S02]  /*84c30*/  LDGSTS.E [R4+0xfe00], [R6.64], P0 ;  /* 0x0fe0000006047fae */ /* 0x0003e40008121844 */
[----:B-1----:R-:W-:-:S02]  /*84c40*/  IMAD.MOV.U32 R6, RZ, RZ, R251 ;  /* 0x000000ffff067224 */ /* 0x002fc400078e00fb */
[----:B------:R-:W-:Y:S01]  /*84c50*/  IMAD.MOV.U32 R7, RZ, RZ, R50 ;  /* 0x000000ffff077224 */ /* 0x000fe200078e0032 */
[----:B------:R2:W5:Y:S01]  /*84c60*/  LDL.LU R251, [R1+0x2574] ;  /* 0x0025740001fb7983 */ /* 0x0005620000300800 */
[----:B------:R2:W-:Y:S03]  /*84c70*/  STL.64 [R1+0x1998], R12 ;  /* 0x0019980c01007387 */ /* 0x0005e60000100a00 */
[----:B------:R2:W-:Y:S01]  /*84c80*/  STL.64 [R1+0x1a58], R6 ;  /* 0x001a580601007387 */ /* 0x0005e20000100a00 */
[----:B------:R2:W-:Y:S02]  /*84c90*/  STL.64 [R1+0x1a40], R10 ;  /* 0x001a400a01007387 */ /* 0x0005e40000100a00 */
[----:B------:R2:W-:Y:S02]  /*84ca0*/  STL.64 [R1+0x1a50], R8 ;  /* 0x001a500801007387 */ /* 0x0005e40000100a00 */
[----:B------:R1:W-:Y:S04]  /*84cb0*/  LDGSTS.E [R4+0x10600], [R234.64], P0 ;  /* 0x10600000ea047fae */ /* 0x0003e80008121844 */
[----:B------:R1:W-:Y:S04]  /*84cc0*/  LDGSTS.E [R4+0x10e00], [R232.64], P0 ;  /* 0x10e00000e8047fae */ /* 0x0003e80008121844 */
[----:B------:R3:W-:Y:S04]  /*84cd0*/  LDGSTS.E [R4+0x11600], [R58.64], P0 ;  /* 0x116000003a047fae */ /* 0x0007e80008121844 */
[----:B------:R1:W-:Y:S04]  /*84ce0*/  LDGSTS.E [R4+0x11e00], [R66.64], P0 ;  /* 0x11e0000042047fae */ /* 0x0003e80008121844 */
[----:B------:R1:W-:Y:S04]  /*84cf0*/  LDGSTS.E [R4+0x12600], [R64.64], P0 ;  /* 0x1260000040047fae */ /* 0x0003e80008121844 */
[----:B---3--:R-:W3:Y:S01]  /*84d00*/  LDL.LU R59, [R1+0x1930] ;  /* 0x00193000013b7983 */ /* 0x008ee20000300800 */
[----:B------:R-:W-:-:S03]  /*84d10*/  IMAD.MOV.U32 R58, RZ, RZ, 0x3f ;  /* 0x0000003fff3a7424 */ /* 0x000fc600078e00ff */
[----:B------:R1:W-:Y:S02]  /*84d20*/  LDGSTS.E [R4+0x12e00], [R62.64], P0 ;  /* 0x12e000003e047fae */ /* 0x0003e40008121844 */
[----:B------:R-:W-:Y:S02]  /*84d30*/  IADD3 R58, R58, c[0x0][0x180], RZ ;  /* 0x000060003a3a7a10 */ /* 0x000fe40007ffe0ff */
[----:B------:R1:W-:Y:S02]  /*84d40*/  LDGSTS.E [R4+0x13600], [R60.64], P0 ;  /* 0x136000003c047fae */ /* 0x0003e40008121844 */
[----:B------:R-:W-:Y:S02]  /*84d50*/  SHF.R.S32.HI R3, RZ, 0x1f, R58 ;  /* 0x0000001fff037819 */ /* 0x000fe4000001143a */
[----:B------:R1:W-:Y:S02]  /*84d60*/  LDGSTS.E [R4+0x13e00], [R56.64], P0 ;  /* 0x13e0000038047fae */ /* 0x0003e40008121844 */
[----:B------:R-:W-:-:S02]  /*84d70*/  LEA.HI R3, R3, R58, RZ, 0x6 ;  /* 0x0000003a03037211 */ /* 0x000fc400078f30ff */
[----:B------:R1:W-:Y:S02]  /*84d80*/  LDGSTS.E [R4+0x14600], [R54.64], P0 ;  /* 0x1460000036047fae */ /* 0x0003e40008121844 */
[----:B------:R-:W-:Y:S02]  /*84d90*/  SHF.R.S32.HI R3, RZ, 0x6, R3 ;  /* 0x00000006ff037819 */ /* 0x000fe40000011403 */
        /* <DEDUP_REMOVED lines=24> */
[----:B---3--:R-:W-:-:S04]  /*84f20*/  IADD3 R59, R59, 0x1, RZ ;  /* 0x000000013b3b7810 */ /* 0x008fc80007ffe0ff */
[----:B------:R-:W-:Y:S01]  /*84f30*/  ISETP.NE.U32.AND P0, PT, R59, R3, PT ;  /* 0x000000033b00720c */ /* 0x000fe20003f05070 */
[----:B------:R1:W-:-:S12]  /*84f40*/  STL [R1+0x1930], R59 ;  /* 0x0019303b01007387 */ /* 0x0003d80000100800 */
[----:B-1----:R-:W-:Y:S01]  /*84f50*/  @!P0 CALL.REL.NOINC `(.L_x_1) ;  /* 0x0000001000008944 */ /* 0x002fe20003c00000 */
[----:B------:R-:W-:Y:S05]  /*84f60*/  BRA `(.L_x_2) ;  /* 0xfffb722000007947 */ /* 0x000fea000383ffff */
.L_x_1:
[----:B--2---:R-:W2:Y:S01]  /*84f70*/  LDL R8, [R1+0x1910] ;  /* 0x0019100001087983 */ /* 0x004ea20000100800 */
[----:B------:R-:W-:-:S04]  /*84f80*/  DEPBAR.LE SB0, 0x0 ;  /* 0x000080000000791a */ /* 0x000fc80000000000 */
[----:B------:R-:W3:Y:S04]  /*84f90*/  LDL.LU R6, [R1+0x2560] ;  /* 0x0025600001067983 */ /* 0x000ee80000300800 */
[----:B------:R-:W4:Y:S02]  /*84fa0*/  S2R R7, SR_TID.X ;  /* 0x0000000000077919 */ /* 0x000f240000002100 */
[C---:B----4-:R-:W-:Y:S02]  /*84fb0*/  IMAD.SHL.U32 R3, R7.reuse, 0x20, RZ ;  /* 0x0000002007037824 */ /* 0x050fe400078e00ff */
[----:B------:R-:W-:-:S03]  /*84fc0*/  IMAD.SHL.U32 R4, R7, 0x4, RZ ;  /* 0x0000000407047824 */ /* 0x000fc600078e00ff */
[----:B------:R-:W-:Y:S01]  /*84fd0*/  LOP3.LUT R3, R3, 0x60, RZ, 0xc0, !PT ;  /* 0x0000006003037812 */ /* 0x000fe200078ec0ff */
[----:B------:R-:W-:-:S03]  /*84fe0*/  IMAD.SHL.U32 R5, R7, 0x400, RZ ;  /* 0x0000040007057824 */ /* 0x000fc600078e00ff */
[----:B------:R-:W-:Y:S01]  /*84ff0*/  LOP3.LUT R3, R3, 0x70, R4, 0x78, !PT ;  /* 0x0000007003037812 */ /* 0x000fe200078e7804 */
[C---:B------:R-:W-:Y:S01]  /*85000*/  IMAD.SHL.U32 R4, R7.reuse, 0x1000, RZ ;  /* 0x0000100007047824 */ /* 0x040fe200078e00ff */
[----:B------:R-:W-:Y:S02]  /*85010*/  LOP3.LUT R7, R7, 0x7f, RZ, 0xc0, !PT ;  /* 0x0000007f07077812 */ /* 0x000fe400078ec0ff */
[----:B------:R-:W-:Y:S02]  /*85020*/  LOP3.LUT R5, R5, 0x6000, RZ, 0xc0, !PT ;  /* 0x0000600005057812 */ /* 0x000fe400078ec0ff */
[----:B------:R-:W-:Y:S01]  /*85030*/  LOP3.LUT R4, R4, 0x6000, RZ, 0xc0, !PT ;  /* 0x0000600004047812 */ /* 0x000fe200078ec0ff */
[----:B------:R-:W-:Y:S01]  /*85040*/  BAR.SYNC.DEFER_BLOCKING 0x0 ;  /* 0x0000000000007b1d */ /* 0x000fe20000010000 */
[C---:B--2---:R-:W-:Y:S02]  /*85050*/  IADD3 R2, R8.reuse, 0x104, RZ ;  /* 0x0000010408027810 */ /* 0x044fe40007ffe0ff */
[----:B-1----:R-:W-:-:S02]  /*85060*/  IADD3 R0, R8, 0x103, RZ ;  /* 0x0000010308007810 */ /* 0x002fc40007ffe0ff */
[----:B------:R-:W-:Y:S02]  /*85070*/  ISETP.GE.AND P0, PT, R2, c[0x0][0x17c], PT ;  /* 0x00005f0002007a0c */ /* 0x000fe40003f06270 */
[----:B------:R-:W-:Y:S02]  /*85080*/  ISETP.GE.AND P1, PT, R0, c[0x0][0x17c], PT ;  /* 0x00005f0000007a0c */ /* 0x000fe40003f26270 */
[C---:B------:R-:W-:Y:S02]  /*85090*/  IADD3 R2, R8.reuse, 0x2, RZ ;  /* 0x0000000208027810 */ /* 0x040fe40007ffe0ff */
[----:B------:R-:W-:Y:S02]  /*850a0*/  IADD3 R0, R8, 0x1, RZ ;  /* 0x0000000108007810 */ /* 0x000fe40007ffe0ff */
[----:B------:R-:W-:Y:S01]  /*850b0*/  ISETP.GE.AND P4, PT, R2, c[0x0][0x17c], PT ;  /* 0x00005f0002007a0c */ /* 0x000fe20003f86270 */
[----:B------:R-:W-:Y:S01]  /*850c0*/  IMAD R2, R7, 0x10, R4 ;  /* 0x0000001007027824 */ /* 0x000fe200078e0204 */
[----:B------:R-:W-:Y:S01]  /*850d0*/  ISETP.GE.AND P3, PT, R0, c[0x0][0x17c], PT ;  /* 0x00005f0000007a0c */ /* 0x000fe20003f66270 */
[----:B------:R-:W2:Y:S01]  /*850e0*/  LDL.LU R4, [R1+0xde0] ;  /* 0x000de00001047983 */ /* 0x000ea20000300800 */
[----:B---3--:R-:W-:-:S03]  /*850f0*/  IADD3 R0, R3, R5, R6 ;  /* 0x0000000503007210 */ /* 0x008fc60007ffe006 */
        /* <DEDUP_REMOVED lines=19> */
[----:B--2---:R1:W-:Y:S04]  /*85230*/  STS.128 [R0], R4 ;  /* 0x0000000400007388 */ /* 0x0043e80000000c00 */
[----:B-1----:R-:W2:Y:S04]  /*85240*/  LDL.LU R4, [R1+0x378] ;  /* 0x0003780001047983 */ /* 0x002ea80000300800 */
[----:B------:R-:W2:Y:S04]  /*85250*/  LDL.LU R5, [R1+0x37c] ;  /* 0x00037c0001057983 */ /* 0x000ea80000300800 */
[----:B------:R-:W2:Y:S04]  /*85260*/  LDL.LU R6, [R1+0x368] ;  /* 0x0003680001067983 */ /* 0x000ea80000300800 */
[----:B------:R-:W2:Y:S04]  /*85270*/  LDL.LU R7, [R1+0x36c] ;  /* 0x00036c0001077983 */ /* 0x000ea80000300800 */
[----:B----4-:R1:W-:Y:S04]  /*85280*/  STS.128 [R0+0x100], R16 ;  /* 0x0001001000007388 */ /* 0x0103e80000000c00 */
[----:B-1----:R-:W4:Y:S04]  /*85290*/  LDL.LU R16, [R1+0x150] ;  /* 0x0001500001107983 */ /* 0x002f280000300800 */
[----:B------:R-:W4:Y:S04]  /*852a0*/  LDL.LU R17, [R1+0x154] ;  /* 0x0001540001117983 */ /* 0x000f280000300800 */
[----:B------:R-:W4:Y:S04]  /*852b0*/  LDL.LU R18, [R1+0x140] ;  /* 0x0001400001127983 */ /* 0x000f280000300800 */
[----:B---3--:R1:W-:Y:S04]  /*852c0*/  STS.128 [R0+0x180], R12 ;  /* 0x0001800c00007388 */ /* 0x0083e80000000c00 */
[----:B------:R-:W4:Y:S04]  /*852d0*/  LDL.LU R19, [R1+0x144] ;  /* 0x0001440001137983 */ /* 0x000f280000300800 */
[----:B------:R3:W-:Y:S04]  /*852e0*/  STS.128 [R0+0x200], R8 ;  /* 0x0002000800007388 */ /* 0x0007e80000000c00 */
[----:B-1----:R-:W4:Y:S04]  /*852f0*/  LDL.LU R12, [R1+0x158] ;  /* 0x00015800010c7983 */ /* 0x002f280000300800 */
[----:B------:R-:W4:Y:S04]  /*85300*/  LDL.LU R13, [R1+0x15c] ;  /* 0x00015c00010d7983 */ /* 0x000f280000300800 */
[----:B------:R-:W4:Y:S04]  /*85310*/  LDL.LU R14, [R1+0x148] ;  /* 0x00014800010e7983 */ /* 0x000f280000300800 */
[----:B------:R-:W4:Y:S04]  /*85320*/  LDL.LU R15, [R1+0x14c] ;  /* 0x00014c00010f7983 */ /* 0x000f280000300800 */
[----:B---3--:R-:W3:Y:S04]  /*85330*/  LDL.LU R8, [R1+0x170] ;  /* 0x0001700001087983 */ /* 0x008ee80000300800 */
[----:B------:R-:W3:Y:S01]  /*85340*/  LDL.LU R9, [R1+0x174] ;  /* 0x0001740001097983 */ /* 0x000ee20000300800 */
[----:B-----5:R-:W-:-:S02]  /*85350*/  IMAD.MOV.U32 R10, RZ, RZ, R228 ;  /* 0x000000ffff0a7224 */ /* 0x020fc400078e00e4 */
[----:B------:R-:W-:Y:S01]  /*85360*/  IMAD.MOV.U32 R11, RZ, RZ, R229 ;  /* 0x000000ffff0b7224 */ /* 0x000fe200078e00e5 */
[----:B------:R-:W4:Y:S04]  /*85370*/  LDL.LU R228, [R1+0x178] ;  /* 0x0001780001e47983 */ /* 0x000f280000300800 */
[----:B------:R-:W4:Y:S04]  /*85380*/  LDL.LU R229, [R1+0x17c] ;  /* 0x00017c0001e57983 */ /* 0x000f280000300800 */
[----:B--2---:R1:W-:Y:S02]  /*85390*/  STS.128 [R0+0x280], R4 ;  /* 0x0002800400007388 */ /* 0x0043e40000000c00 */
[----:B-1----:R-:W-:-:S02]  /*853a0*/  IMAD.MOV.U32 R4, RZ, RZ, R132 ;  /* 0x000000ffff047224 */ /* 0x002fc400078e0084 */
[----:B------:R-:W-:Y:S02]  /*853b0*/  IMAD.MOV.U32 R5, RZ, RZ, R133 ;  /* 0x000000ffff057224 */ /* 0x000fe400078e0085 */
[----:B------:R-:W-:Y:S02]  /*853c0*/  IMAD.MOV.U32 R6, RZ, RZ, R136 ;  /* 0x000000ffff067224 */ /* 0x000fe400078e0088 */
[----:B------:R-:W-:-:S05]  /*853d0*/  IMAD.MOV.U32 R7, RZ, RZ, R137 ;  /* 0x000000ffff077224 */ /* 0x000fca00078e0089 */
[----:B------:R-:W-:Y:S04]  /*853e0*/  STS.128 [R0+0x500], R4 ;  /* 0x0005000400007388 */ /* 0x000fe80000000c00 */
[----:B---3--:R1:W-:Y:S04]  /*853f0*/  STS.128 [R0+0x400], R8 ;  /* 0x0004000800007388 */ /* 0x0083e80000000c00 */
[----:B-1----:R-:W2:Y:S04]  /*85400*/  LDL.LU R8, [R1+0x330] ;  /* 0x0003300001087983 */ /* 0x002ea80000300800 */
[----:B------:R-:W2:Y:S04]  /*85410*/  LDL.LU R9, [R1+0x334] ;  /* 0x0003340001097983 */ /* 0x000ea80000300800 */
[----:B------:R-:W2:Y:S04]  /*85420*/  LDL.LU R10, [R1+0x320] ;  /* 0x00032000010a7983 */ /* 0x000ea80000300800 */
[----:B------:R-:W2:Y:S04]  /*85430*/  LDL.LU R11, [R1+0x324] ;  /* 0x00032400010b7983 */ /* 0x000ea80000300800 */
[----:B------:R-:W3:Y:S04]  /*85440*/  LDL.LU R4, [R1+0x338] ;  /* 0x0003380001047983 */ /* 0x000ee80000300800 */
[----:B------:R-:W3:Y:S04]  /*85450*/  LDL.LU R5, [R1+0x33c] ;  /* 0x00033c0001057983 */ /* 0x000ee80000300800 */
[----:B------:R-:W3:Y:S04]  /*85460*/  LDL.LU R6, [R1+0x328] ;  /* 0x0003280001067983 */ /* 0x000ee80000300800 */
[----:B------:R-:W3:Y:S01]  /*85470*/  LDL.LU R7, [R1+0x32c] ;  /* 0x00032c0001077983 */ /* 0x000ee20000300800 */
[----:B------:R-:W-:-:S03]  /*85480*/  IMAD.MOV.U32 R136, RZ, RZ, R134 ;  /* 0x000000ffff887224 */ /* 0x000fc600078e0086 */
[----:B----4-:R1:W-:Y:S01]  /*85490*/  STS.128 [R0+0x380], R12 ;  /* 0x0003800c00007388 */ /* 0x0103e20000000c00 */
[----:B------:R-:W-:-:S03]  /*854a0*/  IMAD.MOV.U32 R137, RZ, RZ, R135 ;  /* 0x000000ffff897224 */ /* 0x000fc600078e0087 */
[----:B------:R-:W-:Y:S04]  /*854b0*/  STS.128 [R0+0x80], R20 ;  /* 0x0000801400007388 */ /* 0x000fe80000000c00 */
[----:B------:R-:W-:Y:S01]  /*854c0*/  STS.128 [R0+0x300], R16 ;  /* 0x0003001000007388 */ /* 0x000fe20000000c00 */
[----:B-1----:R-:W-:Y:S02]  /*854d0*/  IMAD.MOV.U32 R14, RZ, RZ, R176 ;  /* 0x000000ffff0e7224 */ /* 0x002fe400078e00b0 */
[----:B------:R-:W-:Y:S02]  /*854e0*/  IMAD.MOV.U32 R15, RZ, RZ, R177 ;  /* 0x000000ffff0f7224 */ /* 0x000fe400078e00b1 */
[----:B------:R-:W-:Y:S02]  /*854f0*/  IMAD.MOV.U32 R12, RZ, RZ, R172 ;  /* 0x000000ffff0c7224 */ /* 0x000fe400078e00ac */
[----:B------:R-:W-:-:S02]  /*85500*/  IMAD.MOV.U32 R13, RZ, RZ, R173 ;  /* 0x000000ffff0d7224 */ /* 0x000fc400078e00ad */
[----:B------:R-:W-:Y:S02]  /*85510*/  IMAD.MOV.U32 R176, RZ, RZ, R174 ;  /* 0x000000ffffb07224 */ /* 0x000fe400078e00ae */
[----:B------:R-:W-:Y:S01]  /*85520*/  IMAD.MOV.U32 R177, RZ, RZ, R175 ;  /* 0x000000ffffb17224 */ /* 0x000fe200078e00af */
[----:B------:R-:W-:Y:S04]  /*85530*/  STS.128 [R0+0x480], R228 ;  /* 0x000480e400007388 */ /* 0x000fe80000000c00 */
[----:B------:R-:W-:Y:S04]  /*85540*/  STS.128 [R0+0x580], R136 ;  /* 0x0005808800007388 */ /* 0x000fe80000000c00 */
[----:B------:R-:W-:Y:S04]  /*85550*/  STS.128 [R0+0x600], R12 ;  /* 0x0006000c00007388 */ /* 0x000fe80000000c00 */
[----:B------:R-:W-:Y:S01]  /*85560*/  STS.128 [R0+0x680], R176 ;  /* 0x000680b000007388 */ /* 0x000fe20000000c00 */
[----:B------:R-:W-:-:S02]  /*85570*/  LOP3.LUT R132, R2, 0x20, RZ, 0x3c, !PT ;  /* 0x0000002002847812 */ /* 0x000fc400078e3cff */
[C---:B------:R-:W-:Y:S02]  /*85580*/  LOP3.LUT R3, R2.reuse, 0x40, RZ, 0x3c, !PT ;  /* 0x0000004002037812 */ /* 0x040fe400078e3cff */
[----:B------:R-:W-:Y:S01]  /*85590*/  LOP3.LUT R252, R2, 0x60, RZ, 0x3c, !PT ;  /* 0x0000006002fc7812 */ /* 0x000fe200078e3cff */
[----:B--2---:R-:W-:Y:S04]  /*855a0*/  STS.128 [R0+0x700], R8 ;  /* 0x0007000800007388 */ /* 0x004fe80000000c00 */
[----:B---3--:R1:W-:Y:S04]  /*855b0*/  STS.128 [R0+0x780], R4 ;  /* 0x0007800400007388 */ /* 0x0083e80000000c00 */
[----:B------:R-:W-:Y:S06]  /*855c0*/  BAR.SYNC.DEFER_BLOCKING 0x0 ;  /* 0x0000000000007b1d */ /* 0x000fec0000010000 */
[----:B-1----:R-:W3:Y:S04]  /*855d0*/  LDL.LU R4, [R1+0x1e0] ;  /* 0x0001e00001047983 */ /* 0x002ee80000300800 */
[----:B------:R-:W3:Y:S04]  /*855e0*/  LDL.LU R5, [R1+0x1e4] ;  /* 0x0001e40001057983 */ /* 0x000ee80000300800 */
[----:B------:R-:W3:Y:S04]  /*855f0*/  LDL.LU R6, [R1+0x230] ;  /* 0x0002300001067983 */ /* 0x000ee80000300800 */
[----:B------:R-:W3:Y:S04]  /*85600*/  LDL.LU R7, [R1+0x234] ;  /* 0x0002340001077983 */ /* 0x000ee80000300800 */
[----:B------:R-:W1:Y:S04]  /*85610*/  LDS.128 R8, [R2] ;  /* 0x0000000002087984 */ /* 0x000e680000000c00 */
[----:B------:R-:W3:Y:S04]  /*85620*/  LDS.128 R16, [R2+0x800] ;  /* 0x0008000002107984 */ /* 0x000ee80000000c00 */
[----:B------:R-:W4:Y:S04]  /*85630*/  LDS.128 R12, [R2+0x1000] ;  /* 0x00100000020c7984 */ /* 0x000f280000000c00 */
[----:B-1----:R-:W-:Y:S04]  /*85640*/  STL.64 [R1+0x330], R8 ;  /* 0x0003300801007387 */ /* 0x002fe80000100a00 */
[----:B------:R-:W-:Y:S04]  /*85650*/  STL.64 [R1+0x338], R10 ;  /* 0x0003380a01007387 */ /* 0x000fe80000100a00 */
[----:B------:R-:W1:Y:S04]  /*85660*/  LDS.128 R8, [R2+0x1800] ;  /* 0x0018000002087984 */ /* 0x000e680000000c00 */
[----:B---3--:R-:W-:Y:S04]  /*85670*/  STL.64 [R1+0x850], R16 ;  /* 0x0008501001007387 */ /* 0x008fe80000100a00 */
[----:B------:R-:W-:Y:S04]  /*85680*/  STL.64 [R1+0x858], R18 ;  /* 0x0008581201007387 */ /* 0x000fe80000100a00 */
[----:B------:R-:W3:Y:S04]  /*85690*/  LDS.128 R16, [R132] ;  /* 0x0000000084107984 */ /* 0x000ee80000000c00 */
[----:B----4-:R-:W-:Y:S04]  /*856a0*/  STL.64 [R1+0xbd0], R12 ;  /* 0x000bd00c01007387 */ /* 0x010fe80000100a00 */
[----:B------:R-:W-:Y:S04]  /*856b0*/  STL.64 [R1+0xbd8], R14 ;  /* 0x000bd80e01007387 */ /* 0x000fe80000100a00 */
[----:B------:R-:W4:Y:S04]  /*856c0*/  LDS.128 R12, [R132+0x800] ;  /* 0x00080000840c7984 */ /* 0x000f280000000c00 */
[----:B-1----:R-:W-:Y:S04]  /*856d0*/  STL.64 [R1+0xda0], R8 ;  /* 0x000da00801007387 */ /* 0x002fe80000100a00 */
[----:B------:R-:W-:Y:S04]  /*856e0*/  STL.64 [R1+0xda8], R10 ;  /* 0x000da80a01007387 */ /* 0x000fe80000100a00 */
[----:B------:R-:W1:Y:S04]  /*856f0*/  LDS.128 R8, [R132+0x1000] ;  /* 0x0010000084087984 */ /* 0x000e680000000c00 */
[----:B---3--:R-:W-:Y:S04]  /*85700*/  STL.64 [R1+0x370], R16 ;  /* 0x0003701001007387 */ /* 0x008fe80000100a00 */
[----:B------:R-:W-:Y:S04]  /*85710*/  STL.64 [R1+0x378], R18 ;  /* 0x0003781201007387 */ /* 0x000fe80000100a00 */
[----:B------:R-:W3:Y:S04]  /*85720*/  LDS.128 R16, [R132+0x1800] ;  /* 0x0018000084107984 */ /* 0x000ee80000000c00 */
[----:B----4-:R-:W-:Y:S04]  /*85730*/  STL.64 [R1+0xba0], R12 ;  /* 0x000ba00c01007387 */ /* 0x010fe80000100a00 */
[----:B------:R-:W-:Y:S04]  /*85740*/  STL.64 [R1+0xba8], R14 ;  /* 0x000ba80e01007387 */ /* 0x000fe80000100a00 */
[----:B------:R-:W4:Y:S04]  /*85750*/  LDS.128 R12, [R3] ;  /* 0x00000000030c7984 */ /* 0x000f280000000c00 */
        /* <DEDUP_REMOVED lines=8> */
[----:B------:R-:W4:Y:S04]  /*857e0*/  LDS.128 R12, [R3+0x1800] ;  /* 0x00180000030c7984 */ /* 0x000f280000000c00 */
[----:B-1----:R-:W-:Y:S04]  /*857f0*/  STL.64 [R1+0xbb0], R8 ;  /* 0x000bb00801007387 */ /* 0x002fe80000100a00 */
[----:B------:R-:W-:Y:S04]  /*85800*/  STL.64 [R1+0xbb8], R10 ;  /* 0x000bb80a01007387 */ /* 0x000fe80000100a00 */
[----:B------:R-:W1:Y:S04]  /*85810*/  LDS.128 R8, [R252] ;  /* 0x00000000fc087984 */ /* 0x000e680000000c00 */
        /* <DEDUP_REMOVED lines=8> */
[----:B------:R-:W1:Y:S04]  /*858a0*/  LDS.128 R8, [R252+0x1800] ;  /* 0x00180000fc087984 */ /* 0x000e680000000c00 */
[----:B------:R-:W-:Y:S06]  /*858b0*/  BAR.SYNC.DEFER_BLOCKING 0x0 ;  /* 0x0000000000007b1d */ /* 0x000fec0000010000 */
[----:B---3--:R3:W-:Y:S04]  /*858c0*/  STL.64 [R1+0xbc0], R16 ;  /* 0x000bc01001007387 */ /* 0x0087e80000100a00 */
[----:B------:R1:W-:Y:S04]  /*858d0*/  STL.64 [R1+0xbc8], R18 ;  /* 0x000bc81201007387 */ /* 0x0003e80000100a00 */
[----:B----4-:R4:W-:Y:S04]  /*858e0*/  STL.64 [R1+0xd90], R12 ;  /* 0x000d900c01007387 */ /* 0x0109e80000100a00 */
[----:B------:R1:W-:Y:S04]  /*858f0*/  STL.64 [R1+0xd98], R14 ;  /* 0x000d980e01007387 */ /* 0x0003e80000100a00 */
[----:B-1----:R1:W-:Y:S04]  /*85900*/  STL.64 [R1+0xdd0], R8 ;  /* 0x000dd00801007387 */ /* 0x0023e80000100a00 */
[----:B------:R1:W-:Y:S04]  /*85910*/  STL.64 [R1+0xdd8], R10 ;  /* 0x000dd80a01007387 */ /* 0x0003e80000100a00 */
        /* <DEDUP_REMOVED lines=8> */
[----:B----4-:R-:W4:Y:S04]  /*859a0*/  LDL.LU R12, [R1+0x5c8] ;  /* 0x0005c800010c7983 */ /* 0x010f280000300800 */
[----:B------:R-:W4:Y:S04]  /*859b0*/  LDL.LU R13, [R1+0x5cc] ;  /* 0x0005cc00010d7983 */ /* 0x000f280000300800 */
[----:B------:R-:W4:Y:S04]  /*859c0*/  LDL.LU R14, [R1+0x5b8] ;  /* 0x0005b800010e7983 */ /* 0x000f280000300800 */
[----:B------:R-:W4:Y:S04]  /*859d0*/  LDL.LU R15, [R1+0x5bc] ;  /* 0x0005bc00010f7983 */ /* 0x000f280000300800 */
[----:B-1----:R-:W4:Y:S04]  /*859e0*/  LDL.LU R8, [R1+0x4d0] ;  /* 0x0004d00001087983 */ /* 0x002f280000300800 */
[----:B------:R-:W4:Y:S04]  /*859f0*/  LDL.LU R9, [R1+0x4d4] ;  /* 0x0004d40001097983 */ /* 0x000f280000300800 */
[----:B------:R-:W4:Y:S04]  /*85a00*/  LDL.LU R10, [R1+0x5d0] ;  /* 0x0005d000010a7983 */ /* 0x000f280000300800 */
[----:B------:R1:W-:Y:S04]  /*85a10*/  STS.128 [R0], R4 ;  /* 0x0000000400007388 */ /* 0x0003e80000000c00 */
[----:B------:R-:W4:Y:S04]  /*85a20*/  LDL.LU R11, [R1+0x5d4] ;  /* 0x0005d400010b7983 */ /* 0x000f280000300800 */
[----:B-1----:R-:W4:Y:S04]  /*85a30*/  LDL.LU R4, [R1+0x4d8] ;  /* 0x0004d80001047983 */ /* 0x002f280000300800 */
[----:B------:R-:W4:Y:S04]  /*85a40*/  LDL.LU R5, [R1+0x4dc] ;  /* 0x0004dc0001057983 */ /* 0x000f280000300800 */
[----:B------:R-:W4:Y:S04]  /*85a50*/  LDL.LU R6, [R1+0x5d8] ;  /* 0x0005d80001067983 */ /* 0x000f280000300800 */
[----:B------:R-:W4:Y:S04]  /*85a60*/  LDL.LU R7, [R1+0x5dc] ;  /* 0x0005dc0001077983 */ /* 0x000f280000300800 */
[----:B--2---:R1:W-:Y:S04]  /*85a70*/  STS.128 [R0+0x80], R20 ;  /* 0x0000801400007388 */ /* 0x0043e80000000c00 */
[----:B-1----:R-:W2:Y:S04]  /*85a80*/  LDL.LU R20, [R1+0xa30] ;  /* 0x000a300001147983 */ /* 0x002ea80000300800 */
[----:B------:R-:W2:Y:S04]  /*85a90*/  LDL.LU R21, [R1+0xa34] ;  /* 0x000a340001157983 */ /* 0x000ea80000300800 */
[----:B------:R-:W2:Y:S04]  /*85aa0*/  LDL.LU R22, [R1+0xa40] ;  /* 0x000a400001167983 */ /* 0x000ea80000300800 */
[----:B---3--:R1:W-:Y:S04]  /*85ab0*/  STS.128 [R0+0x100], R16 ;  /* 0x0001001000007388 */ /* 0x0083e80000000c00 */
[----:B------:R-:W2:Y:S04]  /*85ac0*/  LDL.LU R23, [R1+0xa44] ;  /* 0x000a440001177983 */ /* 0x000ea80000300800 */
[----:B----4-:R3:W-:Y:S04]  /*85ad0*/  STS.128 [R0+0x180], R12 ;  /* 0x0001800c00007388 */ /* 0x0107e80000000c00 */
[----:B-1----:R-:W4:Y:S04]  /*85ae0*/  LDL.LU R16, [R1+0xa38] ;  /* 0x000a380001107983 */ /* 0x002f280000300800 */
[----:B------:R-:W4:Y:S04]  /*85af0*/  LDL.LU R17, [R1+0xa3c] ;  /* 0x000a3c0001117983 */ /* 0x000f280000300800 */
[----:B------:R-:W4:Y:S04]  /*85b00*/  LDL.LU R18, [R1+0xa48] ;  /* 0x000a480001127983 */ /* 0x000f280000300800 */
[----:B------:R-:W4:Y:S04]  /*85b10*/  LDL.LU R19, [R1+0xa4c] ;  /* 0x000a4c0001137983 */ /* 0x000f280000300800 */
[----:B---3--:R-:W3:Y:S04]  /*85b20*/  LDL.LU R12, [R1+0x730] ;  /* 0x00073000010c7983 */ /* 0x008ee80000300800 */
[----:B------:R-:W3:Y:S04]  /*85b30*/  LDL.LU R13, [R1+0x734] ;  /* 0x00073400010d7983 */ /* 0x000ee80000300800 */
[----:B------:R-:W3:Y:S04]  /*85b40*/  LDL.LU R14, [R1+0x740] ;  /* 0x00074000010e7983 */ /* 0x000ee80000300800 */
[----:B------:R1:W-:Y:S04]  /*85b50*/  STS.128 [R0+0x200], R8 ;  /* 0x0002000800007388 */ /* 0x0003e80000000c00 */
[----:B------:R-:W3:Y:S04]  /*85b60*/  LDL.LU R15, [R1+0x744] ;  /* 0x00074400010f7983 */ /* 0x000ee80000300800 */
[----:B------:R1:W-:Y:S04]  /*85b70*/  STS.128 [R0+0x280], R4 ;  /* 0x0002800400007388 */ /* 0x0003e80000000c00 */
[----:B-1----:R-:W3:Y:S04]  /*85b80*/  LDL.LU R8, [R1+0x738] ;  /* 0x0007380001087983 */ /* 0x002ee80000300800 */
[----:B------:R-:W3:Y:S04]  /*85b90*/  LDL.LU R9, [R1+0x73c] ;  /* 0x00073c0001097983 */ /* 0x000ee80000300800 */
[----:B------:R-:W3:Y:S04]  /*85ba0*/  LDL.LU R10, [R1+0x748] ;  /* 0x00074800010a7983 */ /* 0x000ee80000300800 */
[----:B------:R-:W3:Y:S04]  /*85bb0*/  LDL.LU R11, [R1+0x74c] ;  /* 0x00074c00010b7983 */ /* 0x000ee80000300800 */
[----:B------:R-:W3:Y:S04]  /*85bc0*/  LDL.LU R4, [R1+0xb10] ;  /* 0x000b100001047983 */ /* 0x000ee80000300800 */
[----:B------:R-:W3:Y:S04]  /*85bd0*/  LDL.LU R5, [R1+0xb14] ;  /* 0x000b140001057983 */ /* 0x000ee80000300800 */
[----:B------:R-:W3:Y:S04]  /*85be0*/  LDL.LU R6, [R1+0xb40] ;  /* 0x000b400001067983 */ /* 0x000ee80000300800 */
[----:B------:R-:W3:Y:S04]  /*85bf0*/  LDL.LU R7, [R1+0xb44] ;  /* 0x000b440001077983 */ /* 0x000ee80000300800 */
[----:B--2---:R1:W-:Y:S04]  /*85c00*/  STS.128 [R0+0x300], R20 ;  /* 0x0003001400007388 */ /* 0x0043e80000000c00 */
[----:B-1----:R-:W2:Y:S04]  /*85c10*/  LDL.LU R20, [R1+0xb18] ;  /* 0x000b180001147983 */ /* 0x002ea80000300800 */
[----:B------:R-:W2:Y:S04]  /*85c20*/  LDL.LU R21, [R1+0xb1c] ;  /* 0x000b1c0001157983 */ /* 0x000ea80000300800 */
[----:B------:R-:W2:Y:S04]  /*85c30*/  LDL.LU R22, [R1+0xb48] ;  /* 0x000b480001167983 */ /* 0x000ea80000300800 */
[----:B----4-:R1:W-:Y:S04]  /*85c40*/  STS.128 [R0+0x380], R16 ;  /* 0x0003801000007388 */ /* 0x0103e80000000c00 */
[----:B------:R-:W2:Y:S04]  /*85c50*/  LDL.LU R23, [R1+0xb4c] ;  /* 0x000b4c0001177983 */ /* 0x000ea80000300800 */
        /* <DEDUP_REMOVED lines=15> */
[----:B-1----:R-:W3:Y:S04]  /*85d50*/  LDL.LU R4, [R1+0xc88] ;  /* 0x000c880001047983 */ /* 0x002ee80000300800 */
[----:B------:R-:W3:Y:S04]  /*85d60*/  LDL.LU R5, [R1+0xc8c] ;  /* 0x000c8c0001057983 */ /* 0x000ee80000300800 */
[----:B------:R-:W3:Y:S04]  /*85d70*/  LDL.LU R6, [R1+0xc78] ;  /* 0x000c780001067983 */ /* 0x000ee80000300800 */
[----:B------:R-:W3:Y:S04]  /*85d80*/  LDL.LU R7, [R1+0xc7c] ;  /* 0x000c7c0001077983 */ /* 0x000ee80000300800 */
[----:B--2---:R-:W-:Y:S04]  /*85d90*/  STS.128 [R0+0x580], R20 ;  /* 0x0005801400007388 */ /* 0x004fe80000000c00 */
[----:B----4-:R-:W-:Y:S04]  /*85da0*/  STS.128 [R0+0x600], R16 ;  /* 0x0006001000007388 */ /* 0x010fe80000000c00 */
[----:B------:R-:W-:Y:S04]  /*85db0*/  STS.128 [R0+0x680], R12 ;  /* 0x0006800c00007388 */ /* 0x000fe80000000c00 */
[----:B---3--:R-:W-:Y:S04]  /*85dc0*/  STS.128 [R0+0x700], R8 ;  /* 0x0007000800007388 */ /* 0x008fe80000000c00 */
[----:B------:R1:W-:Y:S04]  /*85dd0*/  STS.128 [R0+0x780], R4 ;  /* 0x0007800400007388 */ /* 0x0003e80000000c00 */
        /* <DEDUP_REMOVED lines=66> */
[----:B-1----:R-:W2:Y:S04]  /*86200*/  LDL.LU R8, [R1+0x340] ;  /* 0x0003400001087983 */ /* 0x002ea80000300800 */
[----:B------:R-:W2:Y:S04]  /*86210*/  LDL.LU R9, [R1+0x344] ;  /* 0x0003440001097983 */ /* 0x000ea80000300800 */
[----:B------:R-:W2:Y:S04]  /*86220*/  LDL.LU R10, [R1+0x250] ;  /* 0x00025000010a7983 */ /* 0x000ea80000300800 */
[----:B------:R1:W-:Y:S04]  /*86230*/  STS.128 [R0], R4 ;  /* 0x0000000400007388 */ /* 0x0003e80000000c00 */
[----:B------:R-:W2:Y:S04]  /*86240*/  LDL.LU R11, [R1+0x254] ;  /* 0x00025400010b7983 */ /* 0x000ea80000300800 */
[----:B-1----:R-:W2:Y:S04]  /*86250*/  LDL.LU R4, [R1+0x348] ;  /* 0x0003480001047983 */ /* 0x002ea80000300800 */
[----:B------:R-:W2:Y:S04]  /*86260*/  LDL.LU R5, [R1+0x34c] ;  /* 0x00034c0001057983 */ /* 0x000ea80000300800 */
[----:B------:R-:W2:Y:S04]  /*86270*/  LDL.LU R6, [R1+0x258] ;  /* 0x0002580001067983 */ /* 0x000ea80000300800 */
[----:B------:R-:W2:Y:S04]  /*86280*/  LDL.LU R7, [R1+0x25c] ;  /* 0x00025c0001077983 */ /* 0x000ea80000300800 */
[----:B---3--:R1:W-:Y:S04]  /*86290*/  STS.128 [R0+0x100], R16 ;  /* 0x0001001000007388 */ /* 0x0083e80000000c00 */
[----:B-1----:R-:W3:Y:S04]  /*862a0*/  LDL.LU R16, [R1+0x130] ;  /* 0x0001300001107983 */ /* 0x002ee80000300800 */
[----:B------:R-:W3:Y:S04]  /*862b0*/  LDL.LU R17, [R1+0x134] ;  /* 0x0001340001117983 */ /* 0x000ee80000300800 */
[----:B------:R-:W3:Y:S04]  /*862c0*/  LDL.LU R18, [R1+0x120] ;  /* 0x0001200001127983 */ /* 0x000ee80000300800 */
[----:B----4-:R1:W-:Y:S04]  /*862d0*/  STS.128 [R0+0x180], R12 ;  /* 0x0001800c00007388 */ /* 0x0103e80000000c00 */
[----:B------:R-:W3:Y:S04]  /*862e0*/  LDL.LU R19, [R1+0x124] ;  /* 0x0001240001137983 */ /* 0x000ee80000300800 */
[----:B--2---:R2:W-:Y:S04]  /*862f0*/  STS.128 [R0+0x200], R8 ;  /* 0x0002000800007388 */ /* 0x0045e80000000c00 */
[----:B-1----:R-:W4:Y:S04]  /*86300*/  LDL.LU R12, [R1+0x138] ;  /* 0x00013800010c7983 */ /* 0x002f280000300800 */
[----:B------:R-:W4:Y:S01]  /*86310*/  LDL.LU R13, [R1+0x13c] ;  /* 0x00013c00010d7983 */ /* 0x000f220000300800 */
[----:B--2---:R-:W-:-:S03]  /*86320*/  IMAD.MOV.U32 R8, RZ, RZ, R224 ;  /* 0x000000ffff087224 */ /* 0x004fc600078e00e0 */
[----:B------:R-:W4:Y:S01]  /*86330*/  LDL.LU R14, [R1+0x128] ;  /* 0x00012800010e7983 */ /* 0x000f220000300800 */
[----:B------:R-:W-:Y:S02]  /*86340*/  IMAD.MOV.U32 R9, RZ, RZ, R225 ;  /* 0x000000ffff097224 */ /* 0x000fe400078e00e1 */
[----:B------:R-:W-:Y:S01]  /*86350*/  IMAD.MOV.U32 R10, RZ, RZ, R220 ;  /* 0x000000ffff0a7224 */ /* 0x000fe200078e00dc */
[----:B------:R-:W4:Y:S01]  /*86360*/  LDL.LU R15, [R1+0x12c] ;  /* 0x00012c00010f7983 */ /* 0x000f220000300800 */
[----:B------:R-:W-:-:S03]  /*86370*/  IMAD.MOV.U32 R11, RZ, RZ, R221 ;  /* 0x000000ffff0b7224 */ /* 0x000fc600078e00dd */
[----:B------:R1:W-:Y:S04]  /*86380*/  STS.128 [R0+0x280], R4 ;  /* 0x0002800400007388 */ /* 0x0003e80000000c00 */
[----:B------:R2:W-:Y:S01]  /*86390*/  STS.128 [R0+0x400], R8 ;  /* 0x0004000800007388 */ /* 0x0005e20000000c00 */
[----:B-1----:R-:W-:Y:S02]  /*863a0*/  IMAD.MOV.U32 R4, RZ, RZ, R140 ;  /* 0x000000ffff047224 */ /* 0x002fe400078e008c */
[----:B------:R-:W-:Y:S02]  /*863b0*/  IMAD.MOV.U32 R5, RZ, RZ, R141 ;  /* 0x000000ffff057224 */ /* 0x000fe400078e008d */
[----:B------:R-:W-:Y:S01]  /*863c0*/  IMAD.MOV.U32 R6, RZ, RZ, R144 ;  /* 0x000000ffff067224 */ /* 0x000fe200078e0090 */
[----:B--2---:R-:W2:Y:S01]  /*863d0*/  LDL.LU R8, [R1+0x310] ;  /* 0x0003100001087983 */ /* 0x004ea20000300800 */
[----:B------:R-:W-:-:S03]  /*863e0*/  IMAD.MOV.U32 R7, RZ, RZ, R145 ;  /* 0x000000ffff077224 */ /* 0x000fc600078e0091 */
[----:B------:R-:W2:Y:S04]  /*863f0*/  LDL.LU R9, [R1+0x314] ;  /* 0x0003140001097983 */ /* 0x000ea80000300800 */
[----:B------:R-:W2:Y:S04]  /*86400*/  LDL.LU R10, [R1+0x300] ;  /* 0x00030000010a7983 */ /* 0x000ea80000300800 */
[----:B------:R1:W-:Y:S04]  /*86410*/  STS.128 [R0+0x500], R4 ;  /* 0x0005000400007388 */ /* 0x0003e80000000c00 */
[----:B------:R-:W2:Y:S04]  /*86420*/  LDL.LU R11, [R1+0x304] ;  /* 0x00030400010b7983 */ /* 0x000ea80000300800 */
[----:B-1----:R-:W2:Y:S04]  /*86430*/  LDL.LU R4, [R1+0x318] ;  /* 0x0003180001047983 */ /* 0x002ea80000300800 */
[----:B------:R-:W2:Y:S04]  /*86440*/  LDL.LU R5, [R1+0x31c] ;  /* 0x00031c0001057983 */ /* 0x000ea80000300800 */
[----:B------:R-:W2:Y:S04]  /*86450*/  LDL.LU R6, [R1+0x308] ;  /* 0x0003080001067983 */ /* 0x000ea80000300800 */
[----:B------:R-:W2:Y:S01]  /*86460*/  LDL.LU R7, [R1+0x30c] ;  /* 0x00030c0001077983 */ /* 0x000ea20000300800 */
[----:B------:R-:W-:Y:S01]  /*86470*/  IMAD.MOV.U32 R220, RZ, RZ, R226 ;  /* 0x000000ffffdc7224 */ /* 0x000fe200078e00e2 */
[----:B------:R-:W-:Y:S01]  /*86480*/  MOV R221, R227 ;  /* 0x000000e300dd7202 */ /* 0x000fe20000000f00 */
[----:B------:R-:W-:-:S02]  /*86490*/  IMAD.MOV.U32 R144, RZ, RZ, R142 ;  /* 0x000000ffff907224 */ /* 0x000fc400078e008e */
[----:B------:R-:W-:Y:S01]  /*864a0*/  IMAD.MOV.U32 R145, RZ, RZ, R143 ;  /* 0x000000ffff917224 */ /* 0x000fe200078e008f */
[----:B------:R-:W-:Y:S04]  /*864b0*/  STS.128 [R0+0x80], R20 ;  /* 0x0000801400007388 */ /* 0x000fe80000000c00 */
[----:B------:R-:W-:Y:S04]  /*864c0*/  STS.128 [R0+0x480], R220 ;  /* 0x000480dc00007388 */ /* 0x000fe80000000c00 */
[----:B------:R-:W-:Y:S04]  /*864d0*/  STS.128 [R0+0x580], R144 ;  /* 0x0005809000007388 */ /* 0x000fe80000000c00 */
[----:B---3--:R-:W-:Y:S04]  /*864e0*/  STS.128 [R0+0x300], R16 ;  /* 0x0003001000007388 */ /* 0x008fe80000000c00 */
[----:B----4-:R1:W-:Y:S02]  /*864f0*/  STS.128 [R0+0x380], R12 ;  /* 0x0003800c00007388 */ /* 0x0103e40000000c00 */
[----:B-1----:R-:W-:-:S02]  /*86500*/  IMAD.MOV.U32 R14, RZ, RZ, R184 ;  /* 0x000000ffff0e7224 */ /* 0x002fc400078e00b8 */
[----:B------:R-:W-:Y:S02]  /*86510*/  IMAD.MOV.U32 R15, RZ, RZ, R185 ;  /* 0x000000ffff0f7224 */ /* 0x000fe400078e00b9 */
[----:B------:R-:W-:Y:S02]  /*86520*/  IMAD.MOV.U32 R12, RZ, RZ, R180 ;  /* 0x000000ffff0c7224 */ /* 0x000fe400078e00b4 */
[----:B------:R-:W-:Y:S02]  /*86530*/  IMAD.MOV.U32 R13, RZ, RZ, R181 ;  /* 0x000000ffff0d7224 */ /* 0x000fe400078e00b5 */
[----:B------:R-:W-:Y:S02]  /*86540*/  IMAD.MOV.U32 R184, RZ, RZ, R182 ;  /* 0x000000ffffb87224 */ /* 0x000fe400078e00b6 */
[----:B------:R-:W-:Y:S01]  /*86550*/  IMAD.MOV.U32 R185, RZ, RZ, R183 ;  /* 0x000000ffffb97224 */ /* 0x000fe200078e00b7 */
[----:B------:R-:W-:Y:S04]  /*86560*/  STS.128 [R0+0x600], R12 ;  /* 0x0006000c00007388 */ /* 0x000fe80000000c00 */
[----:B------:R-:W-:Y:S04]  /*86570*/  STS.128 [R0+0x680], R184 ;  /* 0x000680b800007388 */ /* 0x000fe80000000c00 */
[----:B--2---:R-:W-:Y:S04]  /*86580*/  STS.128 [R0+0x700], R8 ;  /* 0x0007000800007388 */ /* 0x004fe80000000c00 */
        /* <DEDUP_REMOVED lines=236> */
[----:B------:R-:W-:-:S02]  /*87450*/  IMAD.MOV.U32 R212, RZ, RZ, R218 ;  /* 0x000000ffffd47224 */ /* 0x000fc400078e00da */
[----:B------:R-:W-:Y:S02]  /*87460*/  IMAD.MOV.U32 R213, RZ, RZ, R219 ;  /* 0x000000ffffd57224 */ /* 0x000fe400078e00db */
[----:B------:R-:W-:Y:S02]  /*87470*/  IMAD.MOV.U32 R152, RZ, RZ, R150 ;  /* 0x000000ffff987224 */ /* 0x000fe400078e0096 */
[----:B------:R-:W-:Y:S01]  /*87480*/  IMAD.MOV.U32 R153, RZ, RZ, R151 ;  /* 0x000000ffff997224 */ /* 0x000fe200078e0097 */
[----:B------:R-:W-:Y:S04]  /*87490*/  STS.128 [R0+0x80], R20 ;  /* 0x0000801400007388 */ /* 0x000fe80000000c00 */
[----:B------:R-:W-:Y:S04]  /*874a0*/  STS.128 [R0+0x480], R212 ;  /* 0x000480d400007388 */ /* 0x000fe80000000c00 */
[----:B------:R-:W-:Y:S04]  /*874b0*/  STS.128 [R0+0x580], R152 ;  /* 0x0005809800007388 */ /* 0x000fe80000000c00 */
[----:B---3--:R-:W-:Y:S04]  /*874c0*/  STS.128 [R0+0x300], R16 ;  /* 0x0003001000007388 */ /* 0x008fe80000000c00 */
[----:B----4-:R1:W-:Y:S02]  /*874d0*/  STS.128 [R0+0x380], R12 ;  /* 0x0003800c00007388 */ /* 0x0103e40000000c00 */
[----:B-1----:R-:W-:Y:S01]  /*874e0*/  IMAD.MOV.U32 R14, RZ, RZ, R192 ;  /* 0x000000ffff0e7224 */ /* 0x002fe200078e00c0 */
[----:B------:R-:W-:Y:S01]  /*874f0*/  MOV R15, R193 ;  /* 0x000000c1000f7202 */ /* 0x000fe20000000f00 */
[----:B------:R-:W-:-:S02]  /*87500*/  IMAD.MOV.U32 R12, RZ, RZ, R188 ;  /* 0x000000ffff0c7224 */ /* 0x000fc400078e00bc */
        /* <DEDUP_REMOVED lines=483> */
[----:B-1----:R-:W-:Y:S01]  /*89340*/  IMAD.MOV.U32 R4, RZ, RZ, R100 ;  /* 0x000000ffff047224 */ /* 0x002fe200078e0064 */
[----:B------:R-:W-:Y:S01]  /*89350*/  MOV R5, R101 ;  /* 0x0000006500057202 */ /* 0x000fe20000000f00 */
[----:B------:R-:W-:Y:S02]  /*89360*/  IMAD.MOV.U32 R6, RZ, RZ, R104 ;  /* 0x000000ffff067224 */ /* 0x000fe400078e0068 */
[----:B------:R-:W-:Y:S01]  /*89370*/  IMAD.MOV.U32 R7, RZ, RZ, R105 ;  /* 0x000000ffff077224 */ /* 0x000fe200078e0069 */
[----:B--2---:R-:W2:Y:S04]  /*89380*/  LDL.LU R8, [R1+0x2b0] ;  /* 0x0002b00001087983 */ /* 0x004ea80000300800 */
        /* <DEDUP_REMOVED lines=158> */
[----:B-1----:R-:W4:Y:S04]  /*89d70*/  LDL.LU R4, [R1+0x880] ;  /* 0x0008800001047983 */ /* 0x002f280000300800 */
[----:B------:R-:W4:Y:S04]  /*89d80*/  LDL.LU R5, [R1+0x884] ;  /* 0x0008840001057983 */ /* 0x000f280000300800 */
[----:B------:R-:W4:Y:S04]  /*89d90*/  LDL.LU R6, [R1+0x840] ;  /* 0x0008400001067983 */ /* 0x000f280000300800 */
[----:B------:R-:W1:Y:S04]  /*89da0*/  LDS.128 R8, [R2] ;  /* 0x0000000002087984 */ /* 0x000e680000000c00 */
[----:B------:R-:W3:Y:S04]  /*89db0*/  LDS.128 R16, [R2+0x800] ;  /* 0x0008000002107984 */ /* 0x000ee80000000c00 */
[----:B------:R-:W4:Y:S04]  /*89dc0*/  LDL.LU R7, [R1+0x844] ;  /* 0x0008440001077983 */ /* 0x000f280000300800 */
        /* <DEDUP_REMOVED lines=40> */
[----:B---3--:R3:W-:Y:S04]  /*8a050*/  STL.64 [R1+0x530], R16 ;  /* 0x0005301001007387 */ /* 0x0087e80000100a00 */
[----:B------:R1:W-:Y:S04]  /*8a060*/  STL.64 [R1+0x538], R18 ;  /* 0x0005381201007387 */ /* 0x0003e80000100a00 */
[----:B------:R-:W-:Y:S06]  /*8a070*/  BAR.SYNC.DEFER_BLOCKING 0x0 ;  /* 0x0000000000007b1d */ /* 0x000fec0000010000 */
        /* <DEDUP_REMOVED lines=31> */
[----:B-1----:R-:W4:Y:S04]  /*8a270*/  LDL.LU R12, [R1+0xb8] ;  /* 0x0000b800010c7983 */ /* 0x002f280000300800 */
[----:B------:R-:W4:Y:S04]  /*8a280*/  LDL.LU R13, [R1+0xbc] ;  /* 0x0000bc00010d7983 */ /* 0x000f280000300800 */
[----:B------:R-:W4:Y:S04]  /*8a290*/  LDL.LU R14, [R1+0x98] ;  /* 0x00009800010e7983 */ /* 0x000f280000300800 */
[----:B------:R-:W4:Y:S04]  /*8a2a0*/  LDL.LU R15, [R1+0x9c] ;  /* 0x00009c00010f7983 */ /* 0x000f280000300800 */
[----:B--2---:R1:W-:Y:S04]  /*8a2b0*/  STS.128 [R0+0x200], R8 ;  /* 0x0002000800007388 */ /* 0x0043e80000000c00 */
[----:B------:R2:W-:Y:S01]  /*8a2c0*/  STS.128 [R0+0x280], R4 ;  /* 0x0002800400007388 */ /* 0x0005e20000000c00 */
[----:B-1----:R-:W-:-:S02]  /*8a2d0*/  IMAD.MOV.U32 R8, RZ, RZ, R76 ;  /* 0x000000ffff087224 */ /* 0x002fc400078e004c */
[----:B------:R-:W-:Y:S02]  /*8a2e0*/  IMAD.MOV.U32 R9, RZ, RZ, R77 ;  /* 0x000000ffff097224 */ /* 0x000fe400078e004d */
[----:B------:R-:W-:Y:S02]  /*8a2f0*/  IMAD.MOV.U32 R10, RZ, RZ, R80 ;  /* 0x000000ffff0a7224 */ /* 0x000fe400078e0050 */
[----:B------:R-:W-:Y:S02]  /*8a300*/  IMAD.MOV.U32 R11, RZ, RZ, R81 ;  /* 0x000000ffff0b7224 */ /* 0x000fe400078e0051 */
[----:B--2---:R-:W-:Y:S02]  /*8a310*/  IMAD.MOV.U32 R4, RZ, RZ, R108 ;  /* 0x000000ffff047224 */ /* 0x004fe400078e006c */
[----:B------:R-:W-:Y:S01]  /*8a320*/  IMAD.MOV.U32 R5, RZ, RZ, R109 ;  /* 0x000000ffff057224 */ /* 0x000fe200078e006d */
[----:B------:R-:W-:Y:S01]  /*8a330*/  STS.128 [R0+0x400], R8 ;  /* 0x0004000800007388 */ /* 0x000fe20000000c00 */
[----:B------:R-:W-:-:S02]  /*8a340*/  IMAD.MOV.U32 R6, RZ, RZ, R112 ;  /* 0x000000ffff067224 */ /* 0x000fc400078e0070 */
[----:B------:R-:W-:-:S05]  /*8a350*/  IMAD.MOV.U32 R7, RZ, RZ, R113 ;  /* 0x000000ffff077224 */ /* 0x000fca00078e0071 */
[----:B------:R-:W-:Y:S04]  /*8a360*/  STS.128 [R0+0x500], R4 ;  /* 0x0005000400007388 */ /* 0x000fe80000000c00 */
[----:B---3--:R1:W-:Y:S04]  /*8a370*/  STS.128 [R0+0x300], R16 ;  /* 0x0003001000007388 */ /* 0x0083e80000000c00 */
[----:B-1----:R-:W2:Y:S04]  /*8a380*/  LDL.LU R16, [R1+0xa0] ;  /* 0x0000a00001107983 */ /* 0x002ea80000300800 */
[----:B------:R-:W2:Y:S04]  /*8a390*/  LDL.LU R17, [R1+0xa4] ;  /* 0x0000a40001117983 */ /* 0x000ea80000300800 */
[----:B------:R-:W2:Y:S04]  /*8a3a0*/  LDL.LU R18, [R1+0x190] ;  /* 0x0001900001127983 */ /* 0x000ea80000300800 */
[----:B----4-:R1:W-:Y:S04]  /*8a3b0*/  STS.128 [R0+0x380], R12 ;  /* 0x0003800c00007388 */ /* 0x0103e80000000c00 */
        /* <DEDUP_REMOVED lines=17> */
[----:B------:R-:W-:Y:S04]  /*8a4d0*/  STS.128 [R0+0x80], R20 ;  /* 0x0000801400007388 */ /* 0x000fe80000000c00 */
[----:B------:R-:W-:Y:S04]  /*8a4e0*/  STS.128 [R0+0x480], R80 ;  /* 0x0004805000007388 */ /* 0x000fe80000000c00 */
[----:B------:R-:W-:Y:S04]  /*8a4f0*/  STS.128 [R0+0x580], R112 ;  /* 0x0005807000007388 */ /* 0x000fe80000000c00 */
[----:B--2---:R-:W-:Y:S04]  /*8a500*/  STS.128 [R0+0x600], R16 ;  /* 0x0006001000007388 */ /* 0x004fe80000000c00 */
[----:B---3--:R-:W-:Y:S04]  /*8a510*/  STS.128 [R0+0x680], R12 ;  /* 0x0006800c00007388 */ /* 0x008fe80000000c00 */
[----:B----4-:R-:W-:Y:S04]  /*8a520*/  STS.128 [R0+0x700], R8 ;  /* 0x0007000800007388 */ /* 0x010fe80000000c00 */
        /* <DEDUP_REMOVED lines=113> */
[----:B-1----:R-:W2:Y:S04]  /*8ac40*/  LDL.LU R12, [R1+0x9d8] ;  /* 0x0009d800010c7983 */ /* 0x002ea80000300800 */
[----:B------:R-:W2:Y:S04]  /*8ac50*/  LDL.LU R13, [R1+0x9dc] ;  /* 0x0009dc00010d7983 */ /* 0x000ea80000300800 */
[----:B------:R-:W2:Y:S04]  /*8ac60*/  LDL.LU R14, [R1+0x9e8] ;  /* 0x0009e800010e7983 */ /* 0x000ea80000300800 */
[----:B------:R-:W2:Y:S04]  /*8ac70*/  LDL.LU R15, [R1+0x9ec] ;  /* 0x0009ec00010f7983 */ /* 0x000ea80000300800 */
[----:B---3--:R-:W3:Y:S04]  /*8ac80*/  LDL.LU R8, [R1+0xcb0] ;  /* 0x000cb00001087983 */ /* 0x008ee80000300800 */
[----:B------:R-:W3:Y:S04]  /*8ac90*/  LDL.LU R9, [R1+0xcb4] ;  /* 0x000cb40001097983 */ /* 0x000ee80000300800 */
[----:B------:R-:W3:Y:S04]  /*8aca0*/  LDL.LU R10, [R1+0xca0] ;  /* 0x000ca000010a7983 */ /* 0x000ee80000300800 */
[----:B------:R1:W-:Y:S04]  /*8acb0*/  STS.128 [R0+0x500], R4 ;  /* 0x0005000400007388 */ /* 0x0003e80000000c00 */
[----:B------:R-:W3:Y:S04]  /*8acc0*/  LDL.LU R11, [R1+0xca4] ;  /* 0x000ca400010b7983 */ /* 0x000ee80000300800 */
[----:B-1----:R-:W2:Y:S04]  /*8acd0*/  LDL.LU R4, [R1+0xcb8] ;  /* 0x000cb80001047983 */ /* 0x002ea80000300800 */
[----:B------:R-:W2:Y:S04]  /*8ace0*/  LDL.LU R5, [R1+0xcbc] ;  /* 0x000cbc0001057983 */ /* 0x000ea80000300800 */
[----:B------:R-:W2:Y:S04]  /*8acf0*/  LDL.LU R6, [R1+0xca8] ;  /* 0x000ca80001067983 */ /* 0x000ea80000300800 */
[----:B------:R-:W2:Y:S04]  /*8ad00*/  LDL.LU R7, [R1+0xcac] ;  /* 0x000cac0001077983 */ /* 0x000ea80000300800 */
[----:B--2---:R1:W-:Y:S04]  /*8ad10*/  STS.128 [R0+0x780], R4 ;  /* 0x0007800400007388 */ /* 0x0043e80000000c00 */
[----:B-1----:R-:W4:Y:S04]  /*8ad20*/  LDL.LU R4, [R1+0x820] ;  /* 0x0008200001047983 */ /* 0x002f280000300800 */
[----:B------:R-:W4:Y:S04]  /*8ad30*/  LDL.LU R5, [R1+0x824] ;  /* 0x0008240001057983 */ /* 0x000f280000300800 */
[----:B------:R-:W4:Y:S04]  /*8ad40*/  LDL.LU R6, [R1+0x7f0] ;  /* 0x0007f00001067983 */ /* 0x000f280000300800 */
[----:B------:R-:W4:Y:S04]  /*8ad50*/  LDL.LU R7, [R1+0x7f4] ;  /* 0x0007f40001077983 */ /* 0x000f280000300800 */
[----:B------:R-:W-:Y:S04]  /*8ad60*/  STS.128 [R0+0x580], R20 ;  /* 0x0005801400007388 */ /* 0x000fe80000000c00 */
[----:B----4-:R-:W-:Y:S04]  /*8ad70*/  STS.128 [R0+0x600], R16 ;  /* 0x0006001000007388 */ /* 0x010fe80000000c00 */
[----:B------:R-:W-:Y:S04]  /*8ad80*/  STS.128 [R0+0x680], R12 ;  /* 0x0006800c00007388 */ /* 0x000fe80000000c00 */
[----:B---3--:R-:W-:Y:S04]  /*8ad90*/  STS.128 [R0+0x700], R8 ;  /* 0x0007000800007388 */ /* 0x008fe80000000c00 */
[----:B------:R-:W-:Y:S06]  /*8ada0*/  BAR.SYNC.DEFER_BLOCKING 0x0 ;  /* 0x0000000000007b1d */ /* 0x000fec0000010000 */
[----:B------:R-:W1:Y:S04]  /*8adb0*/  LDS.128 R8, [R2] ;  /* 0x0000000002087984 */ /* 0x000e680000000c00 */
[----:B------:R-:W3:Y:S04]  /*8adc0*/  LDS.128 R16, [R2+0x800] ;  /* 0x0008000002107984 */ /* 0x000ee80000000c00 */
[----:B------:R-:W4:Y:S04]  /*8add0*/  LDS.128 R12, [R2+0x1000] ;  /* 0x00100000020c7984 */ /* 0x000f280000000c00 */
[----:B------:R-:W-:Y:S04]  /*8ade0*/  LDS.128 R236, [R3+0x1000] ;  /* 0x0010000003ec7984 */ /* 0x000fe80000000c00 */
[----:B------:R-:W-:Y:S04]  /*8adf0*/  LDS.128 R232, [R3+0x1800] ;  /* 0x0018000003e87984 */ /* 0x000fe80000000c00 */
[----:B------:R-:W-:Y:S04]  /*8ae00*/  LDS.128 R228, [R252] ;  /* 0x00000000fce47984 */ /* 0x000fe80000000c00 */
[----:B------:R-:W-:Y:S04]  /*8ae10*/  LDS.128 R224, [R252+0x800] ;  /* 0x00080000fce07984 */ /* 0x000fe80000000c00 */
[----:B------:R-:W-:Y:S04]  /*8ae20*/  LDS.128 R220, [R252+0x1000] ;  /* 0x00100000fcdc7984 */ /* 0x000fe80000000c00 */
[----:B------:R-:W-:Y:S04]  /*8ae30*/  LDS.128 R216, [R252+0x1800] ;  /* 0x00180000fcd87984 */ /* 0x000fe80000000c00 */
        /* <DEDUP_REMOVED lines=26> */
[----:B-1----:R-:W-:Y:S04]  /*8afe0*/  STL.64 [R1+0x30], R8 ;  /* 0x0000300801007387 */ /* 0x002fe80000100a00 */
[----:B------:R-:W-:Y:S04]  /*8aff0*/  STL.64 [R1+0x38], R10 ;  /* 0x0000380a01007387 */ /* 0x000fe80000100a00 */
        /* <DEDUP_REMOVED lines=12> */
[----:B------:R1:W-:Y:S04]  /*8b0c0*/  STS.128 [R0], R4 ;  /* 0x0000000400007388 */ /* 0x0003e80000000c00 */
        /* <DEDUP_REMOVED lines=8> */
[----:B----4-:R-:W-:Y:S04]  /*8b150*/  STS.128 [R0+0x180], R12 ;  /* 0x0001800c00007388 */ /* 0x010fe80000000c00 */
[----:B--2---:R1:W-:Y:S04]  /*8b160*/  STS.128 [R0+0x200], R4 ;  /* 0x0002000400007388 */ /* 0x0043e80000000c00 */
[----:B-1----:R-:W2:Y:S04]  /*8b170*/  LDL.LU R4, [R1+0x80] ;  /* 0x0000800001047983 */ /* 0x002ea80000300800 */
[----:B------:R-:W2:Y:S04]  /*8b180*/  LDL.LU R5, [R1+0x84] ;  /* 0x0000840001057983 */ /* 0x000ea80000300800 */
[----:B------:R-:W2:Y:S04]  /*8b190*/  LDL.LU R6, [R1+0x70] ;  /* 0x0000700001067983 */ /* 0x000ea80000300800 */
[----:B------:R-:W2:Y:S04]  /*8b1a0*/  LDL.LU R7, [R1+0x74] ;  /* 0x0000740001077983 */ /* 0x000ea80000300800 */
[----:B------:R-:W4:Y:S04]  /*8b1b0*/  LDL.LU R12, [R1+0x88] ;  /* 0x00008800010c7983 */ /* 0x000f280000300800 */
[----:B------:R-:W4:Y:S04]  /*8b1c0*/  LDL.LU R13, [R1+0x8c] ;  /* 0x00008c00010d7983 */ /* 0x000f280000300800 */
[----:B------:R-:W4:Y:S04]  /*8b1d0*/  LDL.LU R14, [R1+0x78] ;  /* 0x00007800010e7983 */ /* 0x000f280000300800 */
[----:B------:R-:W4:Y:S04]  /*8b1e0*/  LDL.LU R15, [R1+0x7c] ;  /* 0x00007c00010f7983 */ /* 0x000f280000300800 */
[----:B---3--:R1:W-:Y:S04]  /*8b1f0*/  STS.128 [R0+0x280], R8 ;  /* 0x0002800800007388 */ /* 0x0083e80000000c00 */
[----:B------:R3:W-:Y:S01]  /*8b200*/  STS.128 [R0+0x100], R16 ;  /* 0x0001001000007388 */ /* 0x0007e20000000c00 */
[----:B-1----:R-:W-:-:S02]  /*8b210*/  IMAD.MOV.U32 R8, RZ, RZ, R84 ;  /* 0x000000ffff087224 */ /* 0x002fc400078e0054 */
[----:B------:R-:W-:Y:S02]  /*8b220*/  IMAD.MOV.U32 R9, RZ, RZ, R85 ;  /* 0x000000ffff097224 */ /* 0x000fe400078e0055 */
[----:B------:R-:W-:Y:S02]  /*8b230*/  IMAD.MOV.U32 R10, RZ, RZ, R88 ;  /* 0x000000ffff0a7224 */ /* 0x000fe400078e0058 */
[----:B------:R-:W-:Y:S02]  /*8b240*/  IMAD.MOV.U32 R11, RZ, RZ, R89 ;  /* 0x000000ffff0b7224 */ /* 0x000fe400078e0059 */
[----:B---3--:R-:W-:-:S03]  /*8b250*/  IMAD.MOV.U32 R16, RZ, RZ, R116 ;  /* 0x000000ffff107224 */ /* 0x008fc600078e0074 */
[----:B------:R-:W-:Y:S01]  /*8b260*/  STS.128 [R0+0x400], R8 ;  /* 0x0004000800007388 */ /* 0x000fe20000000c00 */
[----:B------:R-:W-:Y:S02]  /*8b270*/  IMAD.MOV.U32 R17, RZ, RZ, R117 ;  /* 0x000000ffff117224 */ /* 0x000fe400078e0075 */
[----:B------:R-:W-:Y:S02]  /*8b280*/  IMAD.MOV.U32 R18, RZ, RZ, R120 ;  /* 0x000000ffff127224 */ /* 0x000fe400078e0078 */
[----:B------:R-:W-:-:S05]  /*8b290*/  IMAD.MOV.U32 R19, RZ, RZ, R121 ;  /* 0x000000ffff137224 */ /* 0x000fca00078e0079 */
[----:B------:R-:W-:Y:S04]  /*8b2a0*/  STS.128 [R0+0x500], R16 ;  /* 0x0005001000007388 */ /* 0x000fe80000000c00 */
[----:B--2---:R1:W-:Y:S04]  /*8b2b0*/  STS.128 [R0+0x300], R4 ;  /* 0x0003000400007388 */ /* 0x0043e80000000c00 */
[----:B-1----:R-:W2:Y:S04]  /*8b2c0*/  LDL.LU R4, [R1+0x1b0] ;  /* 0x0001b00001047983 */ /* 0x002ea80000300800 */
[----:B------:R-:W2:Y:S04]  /*8b2d0*/  LDL.LU R5, [R1+0x1b4] ;  /* 0x0001b40001057983 */ /* 0x000ea80000300800 */
[----:B------:R-:W2:Y:S04]  /*8b2e0*/  LDL.LU R6, [R1+0x1d0] ;  /* 0x0001d00001067983 */ /* 0x000ea80000300800 */
[----:B------:R-:W3:Y:S04]  /*8b2f0*/  LDL.LU R8, [R1+0x1b8] ;  /* 0x0001b80001087983 */ /* 0x000ee80000300800 */
        /* <DEDUP_REMOVED lines=13> */
[----:B------:R1:W5:Y:S04]  /*8b3d0*/  LDL.LU R36, [R1+0x480] ;  /* 0x0004800001247983 */ /* 0x0003680000300800 */
[----:B------:R1:W5:Y:S04]  /*8b3e0*/  LDL.LU R37, [R1+0x484] ;  /* 0x0004840001257983 */ /* 0x0003680000300800 */
[----:B------:R1:W5:Y:S04]  /*8b3f0*/  LDL.LU R38, [R1+0x490] ;  /* 0x0004900001267983 */ /* 0x0003680000300800 */
[----:B------:R1:W5:Y:S01]  /*8b400*/  LDL.LU R39, [R1+0x494] ;  /* 0x0004940001277983 */ /* 0x0003620000300800 */
[----:B------:R-:W-:Y:S01]  /*8b410*/  IMAD.MOV.U32 R88, RZ, RZ, R86 ;  /* 0x000000ffff587224 */ /* 0x000fe200078e0056 */
[----:B------:R-:W-:Y:S01]  /*8b420*/  MOV R89, R87 ;  /* 0x0000005700597202 */ /* 0x000fe20000000f00 */
[----:B------:R-:W-:-:S02]  /*8b430*/  IMAD.MOV.U32 R120, RZ, RZ, R118 ;  /* 0x000000ffff787224 */ /* 0x000fc400078e0076 */
[----:B------:R-:W-:Y:S01]  /*8b440*/  IMAD.MOV.U32 R121, RZ, RZ, R119 ;  /* 0x000000ffff797224 */ /* 0x000fe200078e0077 */
[----:B------:R1:W-:Y:S04]  /*8b450*/  STS.128 [R0+0x80], R20 ;  /* 0x0000801400007388 */ /* 0x0003e80000000c00 */
[----:B------:R1:W-:Y:S04]  /*8b460*/  STS.128 [R0+0x480], R88 ;  /* 0x0004805800007388 */ /* 0x0003e80000000c00 */
[----:B------:R1:W-:Y:S04]  /*8b470*/  STS.128 [R0+0x580], R120 ;  /* 0x0005807800007388 */ /* 0x0003e80000000c00 */
[----:B---3--:R1:W-:Y:S04]  /*8b480*/  STS.128 [R0+0x680], R8 ;  /* 0x0006800800007388 */ /* 0x0083e80000000c00 */
[----:B----4-:R1:W-:Y:S04]  /*8b490*/  STS.128 [R0+0x700], R12 ;  /* 0x0007000c00007388 */ /* 0x0103e80000000c00 */
[----:B--2---:R1:W-:Y:S04]  /*8b4a0*/  STS.128 [R0+0x780], R16 ;  /* 0x0007801000007388 */ /* 0x0043e80000000c00 */
[----:B------:R1:W-:Y:S02]  /*8b4b0*/  STS.128 [R0+0x600], R4 ;  /* 0x0006000400007388 */ /* 0x0003e40000000c00 */
[----:B------:R-:W-:Y:S06]  /*8b4c0*/  BAR.SYNC.DEFER_BLOCKING 0x0 ;  /* 0x0000000000007b1d */ /* 0x000fec0000010000 */
[----:B------:R-:W2:Y:S04]  /*8b4d0*/  LDL.LU R40, [R1+0x488] ;  /* 0x0004880001287983 */ /* 0x000ea80000300800 */
[----:B------:R-:W2:Y:S04]  /*8b4e0*/  LDL.LU R41, [R1+0x48c] ;  /* 0x00048c0001297983 */ /* 0x000ea80000300800 */
[----:B------:R-:W2:Y:S04]  /*8b4f0*/  LDL.LU R42, [R1+0x498] ;  /* 0x00049800012a7983 */ /* 0x000ea80000300800 */
[----:B------:R-:W2:Y:S04]  /*8b500*/  LDL.LU R43, [R1+0x49c] ;  /* 0x00049c00012b7983 */ /* 0x000ea80000300800 */
[----:B------:R-:W3:Y:S04]  /*8b510*/  LDS.128 R212, [R2] ;  /* 0x0000000002d47984 */ /* 0x000ee80000000c00 */
[----:B------:R-:W-:Y:S04]  /*8b520*/  LDS.128 R208, [R2+0x800] ;  /* 0x0008000002d07984 */ /* 0x000fe80000000c00 */
[----:B------:R-:W-:Y:S04]  /*8b530*/  LDS.128 R204, [R2+0x1000] ;  /* 0x0010000002cc7984 */ /* 0x000fe80000000c00 */
[----:B------:R-:W-:Y:S04]  /*8b540*/  LDS.128 R200, [R2+0x1800] ;  /* 0x0018000002c87984 */ /* 0x000fe80000000c00 */
[----:B------:R-:W-:Y:S04]  /*8b550*/  LDS.128 R196, [R132] ;  /* 0x0000000084c47984 */ /* 0x000fe80000000c00 */
[----:B------:R-:W-:Y:S04]  /*8b560*/  LDS.128 R192, [R132+0x800] ;  /* 0x0008000084c07984 */ /* 0x000fe80000000c00 */
[----:B------:R-:W-:Y:S04]  /*8b570*/  LDS.128 R176, [R132+0x1000] ;  /* 0x0010000084b07984 */ /* 0x000fe80000000c00 */
[----:B------:R-:W-:Y:S04]  /*8b580*/  LDS.128 R112, [R132+0x1800] ;  /* 0x0018000084707984 */ /* 0x000fe80000000c00 */
[----:B------:R-:W-:Y:S04]  /*8b590*/  LDS.128 R32, [R3] ;  /* 0x0000000003207984 */ /* 0x000fe80000000c00 */
[----:B------:R-:W-:Y:S04]  /*8b5a0*/  LDS.128 R24, [R3+0x800] ;  /* 0x0008000003187984 */ /* 0x000fe80000000c00 */
[----:B-1----:R-:W-:Y:S04]  /*8b5b0*/  LDS.128 R16, [R3+0x1000] ;  /* 0x0010000003107984 */ /* 0x002fe80000000c00 */
[----:B------:R-:W-:Y:S04]  /*8b5c0*/  LDS.128 R8, [R3+0x1800] ;  /* 0x0018000003087984 */ /* 0x000fe80000000c00 */
[----:B------:R-:W-:Y:S04]  /*8b5d0*/  LDS.128 R28, [R252] ;  /* 0x00000000fc1c7984 */ /* 0x000fe80000000c00 */
[----:B------:R-:W-:Y:S04]  /*8b5e0*/  LDS.128 R20, [R252+0x800] ;  /* 0x00080000fc147984 */ /* 0x000fe80000000c00 */
[----:B------:R-:W-:Y:S04]  /*8b5f0*/  LDS.128 R12, [R252+0x1000] ;  /* 0x00100000fc0c7984 */ /* 0x000fe80000000c00 */
[----:B------:R-:W-:Y:S04]  /*8b600*/  LDS.128 R4, [R252+0x1800] ;  /* 0x00180000fc047984 */ /* 0x000fe80000000c00 */
[----:B------:R-:W-:Y:S06]  /*8b610*/  BAR.SYNC.DEFER_BLOCKING 0x0 ;  /* 0x0000000000007b1d */ /* 0x000fec0000010000 */
[----:B-----5:R1:W-:Y:S04]  /*8b620*/  STS.128 [R0], R36 ;  /* 0x0000002400007388 */ /* 0x0203e80000000c00 */
        /* <DEDUP_REMOVED lines=16> */
[----:B----4-:R1:W-:Y:S04]  /*8b730*/  STS.128 [R0+0x100], R36 ;  /* 0x0001002400007388 */ /* 0x0103e80000000c00 */
[----:B-1----:R-:W4:Y:S04]  /*8b740*/  LDL.LU R36, [R1+0xaf0] ;  /* 0x000af00001247983 */ /* 0x002f280000300800 */
[----:B------:R-:W4:Y:S04]  /*8b750*/  LDL.LU R37, [R1+0xaf4] ;  /* 0x000af40001257983 */ /* 0x000f280000300800 */
[----:B------:R-:W4:Y:S04]  /*8b760*/  LDL.LU R38, [R1+0xb00] ;  /* 0x000b000001267983 */ /* 0x000f280000300800 */
[----:B------:R-:W4:Y:S04]  /*8b770*/  LDL.LU R39, [R1+0xb04] ;  /* 0x000b040001277983 */ /* 0x000f280000300800 */
[----:B--2---:R1:W-:Y:S04]  /*8b780*/  STS.128 [R0+0x180], R44 ;  /* 0x0001802c00007388 */ /* 0x0043e80000000c00 */
[----:B------:R2:W-:Y:S04]  /*8b790*/  STS.128 [R0+0x80], R40 ;  /* 0x0000802800007388 */ /* 0x0005e80000000c00 */
[----:B-1----:R-:W4:Y:S04]  /*8b7a0*/  LDL.LU R44, [R1+0xaf8] ;  /* 0x000af800012c7983 */ /* 0x002f280000300800 */
[----:B------:R-:W4:Y:S04]  /*8b7b0*/  LDL.LU R45, [R1+0xafc] ;  /* 0x000afc00012d7983 */ /* 0x000f280000300800 */
[----:B------:R-:W4:Y:S04]  /*8b7c0*/  LDL.LU R46, [R1+0xb08] ;  /* 0x000b0800012e7983 */ /* 0x000f280000300800 */
[----:B------:R-:W4:Y:S04]  /*8b7d0*/  LDL.LU R47, [R1+0xb0c] ;  /* 0x000b0c00012f7983 */ /* 0x000f280000300800 */
[----:B--2---:R-:W2:Y:S04]  /*8b7e0*/  LDL.LU R40, [R1+0x870] ;  /* 0x0008700001287983 */ /* 0x004ea80000300800 */
[----:B------:R-:W2:Y:S04]  /*8b7f0*/  LDL.LU R41, [R1+0x874] ;  /* 0x0008740001297983 */ /* 0x000ea80000300800 */
[----:B------:R-:W2:Y:S04]  /*8b800*/  LDL.LU R42, [R1+0x8a0] ;  /* 0x0008a000012a7983 */ /* 0x000ea80000300800 */
[----:B------:R-:W2:Y:S04]  /*8b810*/  LDL.LU R43, [R1+0x8a4] ;  /* 0x0008a400012b7983 */ /* 0x000ea80000300800 */
[----:B------:R1:W-:Y:S04]  /*8b820*/  STS.128 [R0+0x200], R48 ;  /* 0x0002003000007388 */ /* 0x0003e80000000c00 */
[----:B---3--:R3:W-:Y:S04]  /*8b830*/  STS.128 [R0+0x280], R52 ;  /* 0x0002803400007388 */ /* 0x0087e80000000c00 */
[----:B-1----:R-:W2:Y:S04]  /*8b840*/  LDL.LU R48, [R1+0x878] ;  /* 0x0008780001307983 */ /* 0x002ea80000300800 */
[----:B------:R-:W2:Y:S04]  /*8b850*/  LDL.LU R49, [R1+0x87c] ;  /* 0x00087c0001317983 */ /* 0x000ea80000300800 */
[----:B------:R-:W2:Y:S04]  /*8b860*/  LDL.LU R50, [R1+0x8a8] ;  /* 0x0008a80001327983 */ /* 0x000ea80000300800 */
[----:B------:R-:W2:Y:S04]  /*8b870*/  LDL.LU R51, [R1+0x8ac] ;  /* 0x0008ac0001337983 */ /* 0x000ea80000300800 */
[----:B---3--:R-:W3:Y:S04]  /*8b880*/  LDL.LU R52, [R1+0xd50] ;  /* 0x000d500001347983 */ /* 0x008ee80000300800 */
        /* <DEDUP_REMOVED lines=16> */
[----:B------:R-:W-:Y:S04]  /*8b990*/  STS.128 [R0+0x380], R44 ;  /* 0x0003802c00007388 */ /* 0x000fe80000000c00 */
[----:B--2---:R1:W-:Y:S04]  /*8b9a0*/  STS.128 [R0+0x400], R40 ;  /* 0x0004002800007388 */ /* 0x0043e80000000c00 */
        /* <DEDUP_REMOVED lines=8> */
[----:B----4-:R1:W-:Y:S04]  /*8ba30*/  STS.128 [R0+0x680], R36 ;  /* 0x0006802400007388 */ /* 0x0103e80000000c00 */
[----:B-1----:R-:W4:Y:S04]  /*8ba40*/  LDL.LU R36, [R1+0x7d0] ;  /* 0x0007d00001247983 */ /* 0x002f280000300800 */
[----:B------:R-:W4:Y:S04]  /*8ba50*/  LDL.LU R37, [R1+0x7d4] ;  /* 0x0007d40001257983 */ /* 0x000f280000300800 */
[----:B------:R-:W4:Y:S04]  /*8ba60*/  LDL.LU R38, [R1+0x780] ;  /* 0x0007800001267983 */ /* 0x000f280000300800 */
[----:B------:R-:W4:Y:S04]  /*8ba70*/  LDL.LU R39, [R1+0x784] ;  /* 0x0007840001277983 */ /* 0x000f280000300800 */
[----:B------:R-:W-:Y:S04]  /*8ba80*/  STS.128 [R0+0x480], R48 ;  /* 0x0004803000007388 */ /* 0x000fe80000000c00 */
[----:B---3--:R-:W-:Y:S04]  /*8ba90*/  STS.128 [R0+0x500], R52 ;  /* 0x0005003400007388 */ /* 0x008fe80000000c00 */
[----:B------:R-:W-:Y:S04]  /*8baa0*/  STS.128 [R0+0x580], R60 ;  /* 0x0005803c00007388 */ /* 0x000fe80000000c00 */
[----:B------:R-:W-:Y:S04]  /*8bab0*/  STS.128 [R0+0x600], R56 ;  /* 0x0006003800007388 */ /* 0x000fe80000000c00 */
[----:B--2---:R-:W-:Y:S04]  /*8bac0*/  STS.128 [R0+0x700], R40 ;  /* 0x0007002800007388 */ /* 0x004fe80000000c00 */
[----:B------:R-:W2:Y:S04]  /*8bad0*/  LDL.LU R116, [R1+0x7d8] ;  /* 0x0007d80001747983 */ /* 0x000ea80000300800 */
[----:B------:R-:W2:Y:S04]  /*8bae0*/  LDL.LU R117, [R1+0x7dc] ;  /* 0x0007dc0001757983 */ /* 0x000ea80000300800 */
[----:B------:R-:W2:Y:S04]  /*8baf0*/  LDL.LU R118, [R1+0x788] ;  /* 0x0007880001767983 */ /* 0x000ea80000300800 */
[----:B------:R-:W-:Y:S04]  /*8bb00*/  STS.128 [R0+0x780], R44 ;  /* 0x0007802c00007388 */ /* 0x000fe80000000c00 */
[----:B------:R-:W-:Y:S06]  /*8bb10*/  BAR.SYNC.DEFER_BLOCKING 0x0 ;  /* 0x0000000000007b1d */ /* 0x000fec0000010000 */
[----:B------:R-:W2:Y:S04]  /*8bb20*/  LDL.LU R119, [R1+0x78c] ;  /* 0x00078c0001777983 */ /* 0x000ea80000300800 */
[----:B------:R-:W1:Y:S04]  /*8bb30*/  LDS.128 R40, [R2] ;  /* 0x0000000002287984 */ /* 0x000e680000000c00 */
[----:B------:R-:W-:Y:S04]  /*8bb40*/  LDS.128 R44, [R2+0x800] ;  /* 0x00080000022c7984 */ /* 0x000fe80000000c00 */
[----:B------:R-:W-:Y:S04]  /*8bb50*/  LDS.128 R48, [R2+0x1000] ;  /* 0x0010000002307984 */ /* 0x000fe80000000c00 */
[----:B------:R-:W-:Y:S04]  /*8bb60*/  LDS.128 R52, [R2+0x1800] ;  /* 0x0018000002347984 */ /* 0x000fe80000000c00 */
[----:B------:R-:W3:Y:S04]  /*8bb70*/  LDS.128 R56, [R132] ;  /* 0x0000000084387984 */ /* 0x000ee80000000c00 */
[----:B------:R-:W-:Y:S04]  /*8bb80*/  LDS.128 R60, [R132+0x800] ;  /* 0x00080000843c7984 */ /* 0x000fe80000000c00 */
[----:B------:R-:W-:Y:S04]  /*8bb90*/  LDS.128 R64, [R132+0x1000] ;  /* 0x0010000084407984 */ /* 0x000fe80000000c00 */
[----:B------:R-:W-:Y:S04]  /*8bba0*/  LDS.128 R68, [R132+0x1800] ;  /* 0x0018000084447984 */ /* 0x000fe80000000c00 */
[----:B------:R-:W1:Y:S04]  /*8bbb0*/  LDS.128 R72, [R3] ;  /* 0x0000000003487984 */ /* 0x000e680000000c00 */
[----:B------:R-:W-:Y:S04]  /*8bbc0*/  LDS.128 R76, [R3+0x800] ;  /* 0x00080000034c7984 */ /* 0x000fe80000000c00 */
[----:B------:R-:W-:Y:S04]  /*8bbd0*/  LDS.128 R80, [R3+0x1000] ;  /* 0x0010000003507984 */ /* 0x000fe80000000c00 */
[----:B------:R-:W-:Y:S04]  /*8bbe0*/  LDS.128 R84, [R3+0x1800] ;  /* 0x0018000003547984 */ /* 0x000fe80000000c00 */
[----:B------:R-:W1:Y:S04]  /*8bbf0*/  LDS.128 R88, [R252] ;  /* 0x00000000fc587984 */ /* 0x000e680000000c00 */
[----:B------:R-:W1:Y:S04]  /*8bc00*/  LDS.128 R100, [R252+0x800] ;  /* 0x00080000fc647984 */ /* 0x000e680000000c00 */
[----:B------:R-:W1:Y:S04]  /*8bc10*/  LDS.128 R104, [R252+0x1000] ;  /* 0x00100000fc687984 */ /* 0x000e680000000c00 */
[----:B------:R-:W1:Y:S04]  /*8bc20*/  LDS.128 R108, [R252+0x1800] ;  /* 0x00180000fc6c7984 */ /* 0x000e680000000c00 */
[----:B------:R-:W-:Y:S06]  /*8bc30*/  BAR.SYNC.DEFER_BLOCKING 0x0 ;  /* 0x0000000000007b1d */ /* 0x000fec0000010000 */
[----:B----4-:R4:W-:Y:S04]  /*8bc40*/  STS.128 [R0], R36 ;  /* 0x0000002400007388 */ /* 0x0109e80000000c00 */
[----:B----4-:R-:W4:Y:S04]  /*8bc50*/  LDL.LU R36, [R1+0x3c0] ;  /* 0x0003c00001247983 */ /* 0x010f280000300800 */
[----:B------:R-:W4:Y:S04]  /*8bc60*/  LDL.LU R37, [R1+0x3c4] ;  /* 0x0003c40001257983 */ /* 0x000f280000300800 */
[----:B------:R-:W4:Y:S04]  /*8bc70*/  LDL.LU R38, [R1+0x390] ;  /* 0x0003900001267983 */ /* 0x000f280000300800 */
[----:B------:R-:W4:Y:S04]  /*8bc80*/  LDL.LU R39, [R1+0x394] ;  /* 0x0003940001277983 */ /* 0x000f280000300800 */
[----:B------:R-:W2:Y:S04]  /*8bc90*/  LDL.LU R120, [R1+0x3c8] ;  /* 0x0003c80001787983 */ /* 0x000ea80000300800 */
[----:B------:R-:W2:Y:S01]  /*8bca0*/  LDL.LU R121, [R1+0x3cc] ;  /* 0x0003cc0001797983 */ /* 0x000ea20000300800 */
[----:B------:R-:W-:-:S03]  /*8bcb0*/  IMAD.MOV.U32 R134, RZ, RZ, R248 ;  /* 0x000000ffff867224 */ /* 0x000fc600078e00f8 */
[----:B------:R-:W2:Y:S01]  /*8bcc0*/  LDL.LU R122, [R1+0x398] ;  /* 0x00039800017a7983 */ /* 0x000ea20000300800 */
[----:B------:R-:W-:-:S03]  /*8bcd0*/  IMAD.MOV.U32 R135, RZ, RZ, R249 ;  /* 0x000000ffff877224 */ /* 0x000fc600078e00f9 */
[----:B------:R-:W2:Y:S04]  /*8bce0*/  LDL.LU R123, [R1+0x39c] ;  /* 0x00039c00017b7983 */ /* 0x000ea80000300800 */
[----:B------:R-:W2:Y:S04]  /*8bcf0*/  LDL.LU R132, [R1] ;  /* 0x0000000001847983 */ /* 0x000ea80000300800 */
[----:B------:R-:W2:Y:S04]  /*8bd00*/  LDL.LU R133, [R1+0x4] ;  /* 0x0000040001857983 */ /* 0x000ea80000300800 */
[----:B------:R-:W2:Y:S04]  /*8bd10*/  LDL.LU R248, [R1+0x8] ;  /* 0x0000080001f87983 */ /* 0x000ea80000300800 */
[----:B------:R-:W3:Y:S04]  /*8bd20*/  LDL.LU R249, [R1+0xc] ;  /* 0x00000c0001f97983 */ /* 0x000ee80000300800 */
[----:B----4-:R4:W-:Y:S04]  /*8bd30*/  STS.128 [R0+0x100], R36 ;  /* 0x0001002400007388 */ /* 0x0109e80000000c00 */
[----:B----4-:R-:W4:Y:S04]  /*8bd40*/  LDL.LU R36, [R1+0x60] ;  /* 0x0000600001247983 */ /* 0x010f280000300800 */
[----:B------:R-:W4:Y:S01]  /*8bd50*/  LDL.LU R37, [R1+0x64] ;  /* 0x0000640001257983 */ /* 0x000f220000300800 */
[----:B------:R-:W-:-:S02]  /*8bd60*/  IMAD.MOV.U32 R38, RZ, RZ, R244 ;  /* 0x000000ffff267224 */ /* 0x000fc400078e00f4 */
[----:B------:R-:W-:Y:S01]  /*8bd70*/  IMAD.MOV.U32 R39, RZ, RZ, R245 ;  /* 0x000000ffff277224 */ /* 0x000fe200078e00f5 */
[----:B------:R-:W3:Y:S04]  /*8bd80*/  LDL.LU R244, [R1+0x68] ;  /* 0x0000680001f47983 */ /* 0x000ee80000300800 */
[----:B--2---:R2:W-:Y:S04]  /*8bd90*/  STS.128 [R0+0x180], R120 ;  /* 0x0001807800007388 */ /* 0x0045e80000000c00 */
[----:B------:R-:W3:Y:S04]  /*8bda0*/  LDL.LU R245, [R1+0x6c] ;  /* 0x00006c0001f57983 */ /* 0x000ee80000300800 */
[----:B------:R1:W-:Y:S04]  /*8bdb0*/  STS.128 [R0+0x80], R116 ;  /* 0x0000807400007388 */ /* 0x0003e80000000c00 */
[----:B--2---:R-:W2:Y:S04]  /*8bdc0*/  LDL.LU R120, [R1+0x210] ;  /* 0x0002100001787983 */ /* 0x004ea80000300800 */
[----:B------:R-:W2:Y:S04]  /*8bdd0*/  LDL.LU R121, [R1+0x214] ;  /* 0x0002140001797983 */ /* 0x000ea80000300800 */
[----:B------:R-:W2:Y:S01]  /*8bde0*/  LDL.LU R122, [R1+0x200] ;  /* 0x00020000017a7983 */ /* 0x000ea20000300800 */
[----:B-1----:R-:W-:-:S02]  /*8bdf0*/  IMAD.MOV.U32 R118, RZ, RZ, R96 ;  /* 0x000000ffff767224 */ /* 0x002fc400078e0060 */
[----:B------:R-:W-:Y:S01]  /*8be00*/  IMAD.MOV.U32 R119, RZ, RZ, R97 ;  /* 0x000000ffff777224 */ /* 0x000fe200078e0061 */
[----:B------:R-:W2:Y:S01]  /*8be10*/  LDL.LU R123, [R1+0x204] ;  /* 0x00020400017b7983 */ /* 0x000ea20000300800 */
[----:B------:R-:W-:Y:S02]  /*8be20*/  IMAD.MOV.U32 R116, RZ, RZ, R92 ;  /* 0x000000ffff747224 */ /* 0x000fe400078e005c */
[----:B------:R-:W-:Y:S02]  /*8be30*/  IMAD.MOV.U32 R117, RZ, RZ, R93 ;  /* 0x000000ffff757224 */ /* 0x000fe400078e005d */
[----:B------:R-:W-:Y:S02]  /*8be40*/  IMAD.MOV.U32 R96, RZ, RZ, R94 ;  /* 0x000000ffff607224 */ /* 0x000fe400078e005e */
[----:B------:R-:W-:Y:S02]  /*8be50*/  IMAD.MOV.U32 R97, RZ, RZ, R95 ;  /* 0x000000ffff617224 */ /* 0x000fe400078e005f */
[----:B------:R-:W-:-:S02]  /*8be60*/  IMAD.MOV.U32 R92, RZ, RZ, R124 ;  /* 0x000000ffff5c7224 */ /* 0x000fc400078e007c */
[----:B------:R-:W-:Y:S02]  /*8be70*/  IMAD.MOV.U32 R93, RZ, RZ, R125 ;  /* 0x000000ffff5d7224 */ /* 0x000fe400078e007d */
[----:B------:R-:W-:Y:S02]  /*8be80*/  IMAD.MOV.U32 R94, RZ, RZ, R128 ;  /* 0x000000ffff5e7224 */ /* 0x000fe400078e0080 */
[----:B------:R-:W-:-:S05]  /*8be90*/  IMAD.MOV.U32 R95, RZ, RZ, R129 ;  /* 0x000000ffff5f7224 */ /* 0x000fca00078e0081 */
[----:B------:R-:W-:Y:S04]  /*8bea0*/  STS.128 [R0+0x500], R92 ;  /* 0x0005005c00007388 */ /* 0x000fe80000000c00 */
[----:B----4-:R1:W-:Y:S04]  /*8beb0*/  STS.128 [R0+0x300], R36 ;  /* 0x0003002400007388 */ /* 0x0103e80000000c00 */
        /* <DEDUP_REMOVED lines=8> */
[----:B------:R1:W-:Y:S04]  /*8bf40*/  STS.128 [R0+0x480], R96 ;  /* 0x0004806000007388 */ /* 0x0003e80000000c00 */
[----:B-1----:R-:W3:Y:S04]  /*8bf50*/  LDL.LU R96, [R1+0x248] ;  /* 0x0002480001607983 */ /* 0x002ee80000300800 */
[----:B------:R-:W3:Y:S04]  /*8bf60*/  LDL.LU R97, [R1+0x24c] ;  /* 0x00024c0001617983 */ /* 0x000ee80000300800 */
[----:B------:R-:W3:Y:S04]  /*8bf70*/  LDL.LU R98, [R1+0x1f8] ;  /* 0x0001f80001627983 */ /* 0x000ee80000300800 */
[----:B------:R-:W3:Y:S01]  /*8bf80*/  LDL.LU R99, [R1+0x1fc] ;  /* 0x0001fc0001637983 */ /* 0x000ee20000300800 */
[----:B------:R-:W-:-:S02]  /*8bf90*/  IMAD.MOV.U32 R128, RZ, RZ, R126 ;  /* 0x000000ffff807224 */ /* 0x000fc400078e007e */
[----:B------:R-:W-:Y:S01]  /*8bfa0*/  IMAD.MOV.U32 R129, RZ, RZ, R127 ;  /* 0x000000ffff817224 */ /* 0x000fe200078e007f */
[----:B----4-:R1:W-:Y:S04]  /*8bfb0*/  STS.128 [R0+0x680], R36 ;  /* 0x0006802400007388 */ /* 0x0103e80000000c00 */
        /* <DEDUP_REMOVED lines=8> */
[----:B------:R-:W2:Y:S04]  /*8c040*/  LDL.LU R95, [R1+0x4bc] ;  /* 0x0004bc00015f7983 */ /* 0x000ea80000300800 */
[----:B------:R-:W-:Y:S04]  /*8c050*/  STS.128 [R0+0x200], R132 ;  /* 0x0002008400007388 */ /* 0x000fe80000000c00 */
[----:B---3--:R1:W-:Y:S04]  /*8c060*/  STS.128 [R0+0x280], R248 ;  /* 0x000280f800007388 */ /* 0x0083e80000000c00 */
[----:B------:R-:W-:Y:S04]  /*8c070*/  STS.128 [R0+0x380], R244 ;  /* 0x000380f400007388 */ /* 0x000fe80000000c00 */
[----:B------:R-:W-:Y:S04]  /*8c080*/  STS.128 [R0+0x400], R116 ;  /* 0x0004007400007388 */ /* 0x000fe80000000c00 */
[----:B------:R-:W-:Y:S04]  /*8c090*/  STS.128 [R0+0x580], R128 ;  /* 0x0005808000007388 */ /* 0x000fe80000000c00 */
[----:B------:R-:W-:Y:S04]  /*8c0a0*/  STS.128 [R0+0x600], R120 ;  /* 0x0006007800007388 */ /* 0x000fe80000000c00 */
[----:B------:R-:W-:Y:S04]  /*8c0b0*/  STS.128 [R0+0x780], R96 ;  /* 0x0007806000007388 */ /* 0x000fe80000000c00 */
[----:B------:R-:W-:Y:S01]  /*8c0c0*/  BAR.SYNC.DEFER_BLOCKING 0x0 ;  /* 0x0000000000007b1d */ /* 0x000fe20000010000 */
[----:B-1----:R-:W-:-:S02]  /*8c0d0*/  LOP3.LUT R249, R2, 0x20, RZ, 0x3c, !PT ;  /* 0x0000002002f97812 */ /* 0x002fc400078e3cff */
[----:B------:R-:W-:-:S03]  /*8c0e0*/  LOP3.LUT R250, R2, 0x40, RZ, 0x3c, !PT ;  /* 0x0000004002fa7812 */ /* 0x000fc600078e3cff */
[----:B------:R-:W1:Y:S04]  /*8c0f0*/  LDS.128 R96, [R2] ;  /* 0x0000000002607984 */ /* 0x000e680000000c00 */
        /* <DEDUP_REMOVED lines=15> */
[----:B------:R-:W-:Y:S06]  /*8c1f0*/  BAR.SYNC.DEFER_BLOCKING 0x0 ;  /* 0x0000000000007b1d */ /* 0x000fec0000010000 */
[----:B----4-:R3:W-:Y:S04]  /*8c200*/  STS.128 [R0], R36 ;  /* 0x0000002400007388 */ /* 0x0107e80000000c00 */
[----:B---3--:R-:W3:Y:S04]  /*8c210*/  LDL.LU R36, [R1+0x4e0] ;  /* 0x0004e00001247983 */ /* 0x008ee80000300800 */
[----:B------:R-:W3:Y:S04]  /*8c220*/  LDL.LU R37, [R1+0x4e4] ;  /* 0x0004e40001257983 */ /* 0x000ee80000300800 */
[----:B------:R-:W3:Y:S04]  /*8c230*/  LDL.LU R38, [R1+0x4a0] ;  /* 0x0004a00001267983 */ /* 0x000ee80000300800 */
[----:B------:R-:W3:Y:S04]  /*8c240*/  LDL.LU R39, [R1+0x4a4] ;  /* 0x0004a40001277983 */ /* 0x000ee80000300800 */
[----:B------:R-:W4:Y:S04]  /*8c250*/  LDL.LU R180, [R1+0x4e8] ;  /* 0x0004e80001b47983 */ /* 0x000f280000300800 */
[----:B------:R-:W4:Y:S04]  /*8c260*/  LDL.LU R181, [R1+0x4ec] ;  /* 0x0004ec0001b57983 */ /* 0x000f280000300800 */
[----:B------:R-:W4:Y:S04]  /*8c270*/  LDL.LU R182, [R1+0x4a8] ;  /* 0x0004a80001b67983 */ /* 0x000f280000300800 */
[----:B--2---:R2:W-:Y:S04]  /*8c280*/  STS.128 [R0+0x80], R92 ;  /* 0x0000805c00007388 */ /* 0x0045e80000000c00 */
[----:B------:R-:W4:Y:S04]  /*8c290*/  LDL.LU R183, [R1+0x4ac] ;  /* 0x0004ac0001b77983 */ /* 0x000f280000300800 */
[----:B--2---:R-:W2:Y:S04]  /*8c2a0*/  LDL.LU R92, [R1+0x710] ;  /* 0x00071000015c7983 */ /* 0x004ea80000300800 */
        /* <DEDUP_REMOVED lines=11> */
[----:B---3--:R-:W-:Y:S04]  /*8c360*/  STS.128 [R0+0x100], R36 ;  /* 0x0001002400007388 */ /* 0x008fe80000000c00 */
[----:B--2---:R2:W-:Y:S04]  /*8c370*/  STS.128 [R0+0x200], R92 ;  /* 0x0002005c00007388 */ /* 0x0045e80000000c00 */
[----:B--2---:R-:W2:Y:S04]  /*8c380*/  LDL.LU R92, [R1+0xb38] ;  /* 0x000b3800015c7983 */ /* 0x004ea80000300800 */
[----:B------:R-:W2:Y:S04]  /*8c390*/  LDL.LU R93, [R1+0xb3c] ;  /* 0x000b3c00015d7983 */ /* 0x000ea80000300800 */
[----:B------:R-:W2:Y:S04]  /*8c3a0*/  LDL.LU R94, [R1+0xb28] ;  /* 0x000b2800015e7983 */ /* 0x000ea80000300800 */
[----:B------:R-:W2:Y:S04]  /*8c3b0*/  LDL.LU R95, [R1+0xb2c] ;  /* 0x000b2c00015f7983 */ /* 0x000ea80000300800 */
[----:B------:R-:W3:Y:S04]  /*8c3c0*/  LDL.LU R36, [R1+0x8c0] ;  /* 0x0008c00001247983 */ /* 0x000ee80000300800 */
[----:B------:R-:W3:Y:S01]  /*8c3d0*/  LDL.LU R37, [R1+0x8c4] ;  /* 0x0008c40001257983 */ /* 0x000ee20000300800 */
[----:B------:R-:W-:-:S02]  /*8c3e0*/  IMAD.MOV.U32 R38, RZ, RZ, R240 ;  /* 0x000000ffff267224 */ /* 0x000fc400078e00f0 */
[----:B------:R-:W-:Y:S01]  /*8c3f0*/  IMAD.MOV.U32 R39, RZ, RZ, R241 ;  /* 0x000000ffff277224 */ /* 0x000fe200078e00f1 */
[----:B------:R-:W3:Y:S04]  /*8c400*/  LDL.LU R240, [R1+0x8c8] ;  /* 0x0008c80001f07983 */ /* 0x000ee80000300800 */
[----:B------:R-:W3:Y:S04]  /*8c410*/  LDL.LU R241, [R1+0x8cc] ;  /* 0x0008cc0001f17983 */ /* 0x000ee80000300800 */
[----:B----4-:R4:W-:Y:S04]  /*8c420*/  STS.128 [R0+0x180], R180 ;  /* 0x000180b400007388 */ /* 0x0109e80000000c00 */
[----:B------:R-:W3:Y:S04]  /*8c430*/  LDL.LU R251, [R1+0x1910] ;  /* 0x0019100001fb7983 */ /* 0x000ee80000300800 */
[----:B------:R1:W-:Y:S04]  /*8c440*/  STS.128 [R0+0x280], R184 ;  /* 0x000280b800007388 */ /* 0x0003e80000000c00 */
[----:B----4-:R-:W4:Y:S04]  /*8c450*/  LDL.LU R180, [R1+0xd80] ;  /* 0x000d800001b47983 */ /* 0x010f280000300800 */
[----:B------:R-:W4:Y:S04]  /*8c460*/  LDL.LU R181, [R1+0xd84] ;  /* 0x000d840001b57983 */ /* 0x000f280000300800 */
[----:B------:R-:W4:Y:S04]  /*8c470*/  LDL.LU R182, [R1+0xd70] ;  /* 0x000d700001b67983 */ /* 0x000f280000300800 */
[----:B------:R-:W4:Y:S04]  /*8c480*/  LDL.LU R183, [R1+0xd74] ;  /* 0x000d740001b77983 */ /* 0x000f280000300800 */
[----:B-1----:R-:W4:Y:S04]  /*8c490*/  LDL.LU R184, [R1+0xd88] ;  /* 0x000d880001b87983 */ /* 0x002f280000300800 */
[----:B------:R-:W4:Y:S04]  /*8c4a0*/  LDL.LU R185, [R1+0xd8c] ;  /* 0x000d8c0001b97983 */ /* 0x000f280000300800 */
[----:B------:R-:W4:Y:S04]  /*8c4b0*/  LDL.LU R186, [R1+0xd78] ;  /* 0x000d780001ba7983 */ /* 0x000f280000300800 */
[----:B------:R1:W-:Y:S04]  /*8c4c0*/  STS.128 [R0+0x300], R188 ;  /* 0x000300bc00007388 */ /* 0x0003e80000000c00 */
[----:B------:R-:W4:Y:S04]  /*8c4d0*/  LDL.LU R187, [R1+0xd7c] ;  /* 0x000d7c0001bb7983 */ /* 0x000f280000300800 */
[----:B-1----:R-:W4:Y:S04]  /*8c4e0*/  LDL.LU R188, [R1+0x1914] ;  /* 0x0019140001bc7983 */ /* 0x002f280000300800 */
[----:B--2---:R-:W-:Y:S04]  /*8c4f0*/  STS.128 [R0+0x380], R92 ;  /* 0x0003805c00007388 */ /* 0x004fe80000000c00 */
        /* <DEDUP_REMOVED lines=13> */
[----:B------:R4:W-:Y:S01]  /*8c5d0*/  STS.128 [R0+0x500], R180 ;  /* 0x000500b400007388 */ /* 0x0009e20000000c00 */
[----:B------:R-:W-:-:S03]  /*8c5e0*/  IMAD R3, R188, c[0x0][0x194], RZ ;  /* 0x00006500bc037a24 */ /* 0x000fc600078e02ff */
[----:B-1----:R-:W3:Y:S04]  /*8c5f0*/  LDL.LU R184, [R1+0x1918] ;  /* 0x0019180001b87983 */ /* 0x002ee80000300800 */
[----:B----4-:R-:W4:Y:S04]  /*8c600*/  LDL.LU R180, [R1+0xc40] ;  /* 0x000c400001b47983 */ /* 0x010f280000300800 */
[----:B------:R-:W4:Y:S04]  /*8c610*/  LDL.LU R181, [R1+0xc44] ;  /* 0x000c440001b57983 */ /* 0x000f280000300800 */
[----:B------:R-:W4:Y:S04]  /*8c620*/  LDL.LU R182, [R1+0xc20] ;  /* 0x000c200001b67983 */ /* 0x000f280000300800 */
[----:B------:R-:W4:Y:S04]  /*8c630*/  LDL.LU R183, [R1+0xc24] ;  /* 0x000c240001b77983 */ /* 0x000f280000300800 */
[----:B--2---:R1:W-:Y:S02]  /*8c640*/  STS.128 [R0+0x600], R36 ;  /* 0x0006002400007388 */ /* 0x0043e40000000c00 */
[----:B-1----:R-:W-:-:S02]  /*8c650*/  IMAD.MOV.U32 R38, RZ, RZ, c[0x0][0x194] ;  /* 0x00006500ff267624 */ /* 0x002fc400078e00ff */
[----:B---3--:R1:W-:Y:S02]  /*8c660*/  STS.128 [R0+0x680], R92 ;  /* 0x0006805c00007388 */ /* 0x0083e40000000c00 */
[----:B------:R-:W-:Y:S02]  /*8c670*/  IMAD R38, R38, 0x80, R3 ;  /* 0x0000008026267824 */ /* 0x000fe400078e0203 */
[----:B------:R-:W2:Y:S04]  /*8c680*/  LDL.LU R36, [R1+0xc48] ;  /* 0x000c480001247983 */ /* 0x000ea80000300800 */
[----:B------:R-:W2:Y:S04]  /*8c690*/  LDL.LU R37, [R1+0xc4c] ;  /* 0x000c4c0001257983 */ /* 0x000ea80000300800 */
[----:B------:R-:W3:Y:S01]  /*8c6a0*/  LDL.LU R247, [R1+0x144] ;  /* 0x0001440001f77983 */ /* 0x000ee20000300800 */
[----:B-1----:R-:W-:-:S04]  /*8c6b0*/  LEA R92, P2, R3, c[0x0][0x170], 0x2 ;  /* 0x00005c00035c7a11 */ /* 0x002fc800078410ff */
[----:B------:R-:W-:Y:S02]  /*8c6c0*/  LEA.HI.X.SX32 R93, R3, c[0x0][0x174], 0x2, P2 ;  /* 0x00005d00035d7a11 */ /* 0x000fe400010f16ff */
[----:B------:R-:W-:-:S04]  /*8c6d0*/  LEA R94, P2, R38, c[0x0][0x170], 0x2 ;  /* 0x00005c00265e7a11 */ /* 0x000fc800078410ff */
[----:B------:R-:W-:Y:S02]  /*8c6e0*/  LEA.HI.X.SX32 R95, R38, c[0x0][0x174], 0x2, P2 ;  /* 0x00005d00265f7a11 */ /* 0x000fe400010f16ff */
[----:B------:R-:W2:Y:S04]  /*8c6f0*/  LDL.LU R38, [R1+0xc28] ;  /* 0x000c280001267983 */ /* 0x000ea80000300800 */
[----:B------:R-:W2:Y:S04]  /*8c700*/  LDL.LU R39, [R1+0xc2c] ;  /* 0x000c2c0001277983 */ /* 0x000ea80000300800 */
[----:B------:R-:W3:Y:S04]  /*8c710*/  LDL.LU R190, [R1+0x370] ;  /* 0x0003700001be7983 */ /* 0x000ee80000300800 */
[----:B------:R-:W3:Y:S04]  /*8c720*/  LDL.LU R191, [R1+0x150] ;  /* 0x0001500001bf7983 */ /* 0x000ee80000300800 */
[----:B------:R-:W3:Y:S04]  /*8c730*/  LDL.LU R244, [R1+0x374] ;  /* 0x0003740001f47983 */ /* 0x000ee80000300800 */
[----:B------:R-:W3:Y:S04]  /*8c740*/  LDL.LU R248, [R1+0x154] ;  /* 0x0001540001f87983 */ /* 0x000ee80000300800 */
[----:B------:R-:W-:Y:S04]  /*8c750*/  STS.128 [R0+0x480], R240 ;  /* 0x000480f000007388 */ /* 0x000fe80000000c00 */
[----:B----4-:R1:W-:Y:S01]  /*8c760*/  STS.128 [R0+0x700], R180 ;  /* 0x000700b400007388 */ /* 0x0103e20000000c00 */
[----:B------:R-:W-:-:S02]  /*8c770*/  ISETP.GE.AND P5, PT, R188, c[0x0][0x178], PT ;  /* 0x00005e00bc007a0c */ /* 0x000fc40003fa6270 */
[C---:B------:R-:W-:Y:S02]  /*8c780*/  ISETP.GE.AND P6, PT, R251.reuse, c[0x0][0x17c], PT ;  /* 0x00005f00fb007a0c */ /* 0x040fe40003fc6270 */
[C---:B------:R-:W-:Y:S02]  /*8c790*/  ISETP.LT.AND P5, PT, R251.reuse, c[0x0][0x17c], !P5 ;  /* 0x00005f00fb007a0c */ /* 0x040fe40006fa1270 */
[----:B------:R-:W-:Y:S01]  /*8c7a0*/  ISETP.LT.AND P6, PT, R184, c[0x0][0x178], !P6 ;  /* 0x00005e00b8007a0c */ /* 0x000fe200077c1270 */
[----:B------:R-:W-:Y:S01]  /*8c7b0*/  IMAD R3, R251, c[0x0][0x198], RZ ;  /* 0x00006600fb037a24 */ /* 0x000fe200078e02ff */
[----:B------:R-:W-:-:S03]  /*8c7c0*/  ISETP.LT.AND P2, PT, R188, c[0x0][0x178], !P3 ;  /* 0x00005e00bc007a0c */ /* 0x000fc60005f41270 */
[----:B-1----:R-:W-:-:S04]  /*8c7d0*/  IMAD.WIDE R182, R3, 0x4, R92 ;  /* 0x0000000403b67825 */ /* 0x002fc800078e025c */
[C---:B------:R-:W-:Y:S01]  /*8c7e0*/  IMAD.WIDE R180, R3.reuse, 0x4, R94 ;  /* 0x0000000403b47825 */ /* 0x040fe200078e025e */
[----:B------:R-:W-:Y:S02]  /*8c7f0*/  ISETP.LT.AND P3, PT, R184, c[0x0][0x178], !P3 ;  /* 0x00005e00b8007a0c */ /* 0x000fe40005f61270 */
[----:B------:R-:W-:Y:S01]  /*8c800*/  IADD3 R3, R3, c[0x0][0x198], RZ ;  /* 0x0000660003037a10 */ /* 0x000fe20007ffe0ff */
[----:B--2---:R1:W-:Y:S04]  /*8c810*/  STS.128 [R0+0x780], R36 ;  /* 0x0007802400007388 */ /* 0x0043e80000000c00 */
[----:B------:R-:W-:Y:S01]  /*8c820*/  BAR.SYNC.DEFER_BLOCKING 0x0 ;  /* 0x0000000000007b1d */ /* 0x000fe20000010000 */
[----:B-1----:R-:W-:Y:S01]  /*8c830*/  IADD3 R36, R251, 0x3, RZ ;  /* 0x00000003fb247810 */ /* 0x002fe20007ffe0ff */
[C---:B------:R-:W-:Y:S01]  /*8c840*/  IMAD.WIDE R38, R3.reuse, 0x4, R92 ;  /* 0x0000000403267825 */ /* 0x040fe200078e025c */
[----:B------:R-:W-:-:S03]  /*8c850*/  IADD3 R0, R3, c[0x0][0x198], RZ ;  /* 0x0000660003007a10 */ /* 0x000fc60007ffe0ff */
[----:B------:R1:W-:Y:S04]  /*8c860*/  @P5 STG.E [R182.64], R189 ;  /* 0x000000bdb6005986 */ /* 0x0003e8000c101904 */
[----:B------:R2:W-:Y:S01]  /*8c870*/  @P6 STG.E [R180.64], R245 ;  /* 0x000000f5b4006986 */ /* 0x0005e2000c101904 */
[----:B------:R-:W-:-:S03]  /*8c880*/  ISETP.LT.AND P6, PT, R188, c[0x0][0x178], !P4 ;  /* 0x00005e00bc007a0c */ /* 0x000fc600067c1270 */
[----:B-1----:R-:W4:Y:S04]  /*8c890*/  LDL.LU R189, [R1+0x750] ;  /* 0x0007500001bd7983 */ /* 0x002f280000300800 */
[----:B--2---:R-:W2:Y:S01]  /*8c8a0*/  LDL.LU R245, [R1+0x170] ;  /* 0x0001700001f57983 */ /* 0x004ea20000300800 */
[----:B------:R-:W-:Y:S02]  /*8c8b0*/  ISETP.LT.AND P4, PT, R184, c[0x0][0x178], !P4 ;  /* 0x00005e00b8007a0c */ /* 0x000fe40006781270 */
[----:B------:R-:W-:Y:S01]  /*8c8c0*/  ISETP.GE.AND P5, PT, R36, c[0x0][0x17c], PT ;  /* 0x00005f0024007a0c */ /* 0x000fe20003fa6270 */
[--C-:B------:R-:W-:Y:S01]  /*8c8d0*/  IMAD.WIDE R36, R3, 0x4, R94.reuse ;  /* 0x0000000403247825 */ /* 0x100fe200078e025e */
[----:B------:R1:W-:Y:S03]  /*8c8e0*/  @P2 STG.E [R38.64], R246 ;  /* 0x000000f626002986 */ /* 0x0003e6000c101904 */
[----:B------:R-:W-:Y:S01]  /*8c8f0*/  IMAD.WIDE R180, R0, 0x4, R94 ;  /* 0x0000000400b47825 */ /* 0x000fe200078e025e */
[----:B---3--:R3:W-:Y:S01]  /*8c900*/  @P3 STG.E [R36.64], R247 ;  /* 0x000000f724003986 */ /* 0x0087e2000c101904 */
[----:B------:R-:W-:-:S02]  /*8c910*/  ISETP.LT.AND P3, PT, R188, c[0x0][0x178], !P5 ;  /* 0x00005e00bc007a0c */ /* 0x000fc40006f61270 */
[C---:B-1----:R-:W-:Y:S01]  /*8c920*/  IMAD.WIDE R38, R0.reuse, 0x4, R92 ;  /* 0x0000000400267825 */ /* 0x042fe200078e025c */
[----:B------:R-:W2:Y:S04]  /*8c930*/  LDL.LU R246, [R1+0x754] ;  /* 0x0007540001f67983 */ /* 0x000ea80000300800 */
[----:B---3--:R-:W3:Y:S04]  /*8c940*/  LDL.LU R247, [R1+0x174] ;  /* 0x0001740001f77983 */ /* 0x008ee80000300800 */
[----:B------:R1:W-:Y:S01]  /*8c950*/  @P6 STG.E [R38.64], R190 ;  /* 0x000000be26006986 */ /* 0x0003e2000c101904 */
[----:B------:R-:W-:-:S03]  /*8c960*/  IADD3 R3, R0, c[0x0][0x198], RZ ;  /* 0x0000660000037a10 */ /* 0x000fc60007ffe0ff */
[----:B------:R1:W-:Y:S01]  /*8c970*/  @P4 STG.E [R180.64], R191 ;  /* 0x000000bfb4004986 */ /* 0x0003e2000c101904 */
[----:B------:R-:W-:Y:S02]  /*8c980*/  ISETP.LT.AND P4, PT, R184, c[0x0][0x178], !P5 ;  /* 0x00005e00b8007a0c */ /* 0x000fe40006f81270 */
[----:B------:R-:W-:Y:S01]  /*8c990*/  IADD3 R36, R251, 0x5, RZ ;  /* 0x00000005fb247810 */ /* 0x000fe20007ffe0ff */
[----:B-1----:R-:W3:Y:S04]  /*8c9a0*/  LDL.LU R190, [R1+0x770] ;  /* 0x0007700001be7983 */ /* 0x002ee80000300800 */
[----:B------:R-:W3:Y:S01]  /*8c9b0*/  LDL.LU R191, [R1+0x1e0] ;  /* 0x0001e00001bf7983 */ /* 0x000ee20000300800 */
[----:B------:R-:W-:Y:S01]  /*8c9c0*/  IMAD.WIDE R38, R3, 0x4, R92 ;  /* 0x0000000403267825 */ /* 0x000fe200078e025c */
[----:B------:R-:W-:-:S03]  /*8c9d0*/  ISETP.GE.AND P5, PT, R36, c[0x0][0x17c], PT ;  /* 0x00005f0024007a0c */ /* 0x000fc60003fa6270 */
[----:B------:R-:W-:Y:S01]  /*8c9e0*/  IMAD.WIDE R36, R3, 0x4, R94 ;  /* 0x0000000403247825 */ /* 0x000fe200078e025e */
[----:B------:R1:W-:Y:S04]  /*8c9f0*/  @P3 STG.E [R38.64], R244 ;  /* 0x000000f426003986 */ /* 0x0003e8000c101904 */
[----:B------:R1:W-:Y:S04]  /*8ca00*/  @P4 STG.E [R36.64], R248 ;  /* 0x000000f824004986 */ /* 0x0003e8000c101904 */
[----:B-1----:R-:W3:Y:S04]  /*8ca10*/  LDL.LU R244, [R1+0x774] ;  /* 0x0007740001f47983 */ /* 0x002ee80000300800 */
[----:B------:R-:W3:Y:S01]  /*8ca20*/  LDL.LU R248, [R1+0x1e4] ;  /* 0x0001e40001f87983 */ /* 0x000ee20000300800 */
[----:B------:R-:W-:-:S04]  /*8ca30*/  IADD3 R182, R251, 0x4, RZ ;  /* 0x00000004fbb67810 */ /* 0x000fc80007ffe0ff */
[----:B------:R-:W-:-:S04]  /*8ca40*/  ISETP.GE.AND P2, PT, R182, c[0x0][0x17c], PT ;  /* 0x00005f00b6007a0c */ /* 0x000fc80003f46270 */
[----:B------:R-:W-:Y:S02]  /*8ca50*/  ISETP.LT.AND P6, PT, R188, c[0x0][0x178], !P2 ;  /* 0x00005e00bc007a0c */ /* 0x000fe400057c1270 */
[----:B------:R-:W-:Y:S02]  /*8ca60*/  ISETP.LT.AND P2, PT, R184, c[0x0][0x178], !P2 ;  /* 0x00005e00b8007a0c */ /* 0x000fe40005741270 */
[----:B------:R-:W-:-:S05]  /*8ca70*/  IADD3 R0, R3, c[0x0][0x198], RZ ;  /* 0x0000660003007a10 */ /* 0x000fca0007ffe0ff */
[----:B------:R-:W-:Y:S01]  /*8ca80*/  IMAD.WIDE R38, R0, 0x4, R92 ;  /* 0x0000000400267825 */ /* 0x000fe200078e025c */
[----:B------:R-:W-:-:S03]  /*8ca90*/  IADD3 R182, R251, 0x6, RZ ;  /* 0x00000006fbb67810 */ /* 0x000fc60007ffe0ff */
[----:B------:R-:W-:Y:S01]  /*8caa0*/  IMAD.WIDE R180, R0, 0x4, R94 ;  /* 0x0000000400b47825 */ /* 0x000fe200078e025e */
[----:B------:R-:W-:Y:S02]  /*8cab0*/  ISETP.LT.AND P4, PT, R188, c[0x0][0x178], !P5 ;  /* 0x00005e00bc007a0c */ /* 0x000fe40006f81270 */
[----:B------:R-:W-:Y:S02]  /*8cac0*/  ISETP.GE.AND P3, PT, R182, c[0x0][0x17c], PT ;  /* 0x00005f00b6007a0c */ /* 0x000fe40003f66270 */
[----:B------:R-:W-:Y:S02]  /*8cad0*/  IADD3 R3, R0, c[0x0][0x198], RZ ;  /* 0x0000660000037a10 */ /* 0x000fe40007ffe0ff */
[----:B------:R-:W-:Y:S02]  /*8cae0*/  IADD3 R36, R251, 0x7, RZ ;  /* 0x00000007fb247810 */ /* 0x000fe40007ffe0ff */
[----:B------:R-:W-:Y:S01]  /*8caf0*/  IADD3 R0, R3, c[0x0][0x198], RZ ;  /* 0x0000660003007a10 */ /* 0x000fe20007ffe0ff */
[----:B----4-:R1:W-:Y:S04]  /*8cb00*/  @P6 STG.E [R38.64], R189 ;  /* 0x000000bd26006986 */ /* 0x0103e8000c101904 */
[----:B--2---:R2:W-:Y:S01]  /*8cb10*/  @P2 STG.E [R180.64], R245 ;  /* 0x000000f5b4002986 */ /* 0x0045e2000c101904 */
[----:B------:R-:W-:-:S03]  /*8cb20*/  ISETP.LT.AND P2, PT, R184, c[0x0][0x178], !P5 ;  /* 0x00005e00b8007a0c */ /* 0x000fc60006f41270 */
[----:B-1----:R-:W4:Y:S04]  /*8cb30*/  LDL.LU R189, [R1+0x850] ;  /* 0x0008500001bd7983 */ /* 0x002f280000300800 */
[----:B--2---:R-:W2:Y:S01]  /*8cb40*/  LDL.LU R245, [R1+0x230] ;  /* 0x0002300001f57983 */ /* 0x004ea20000300800 */
[----:B------:R-:W-:Y:S01]  /*8cb50*/  ISETP.LT.AND P6, PT, R188, c[0x0][0x178], !P3 ;  /* 0x00005e00bc007a0c */ /* 0x000fe20005fc1270 */
[C---:B------:R-:W-:Y:S01]  /*8cb60*/  IMAD.WIDE R38, R3.reuse, 0x4, R92 ;  /* 0x0000000403267825 */ /* 0x040fe200078e025c */
        /* <DEDUP_REMOVED lines=222> */
[----:B------:R-:W-:-:S04]  /*8d950*/  IMAD.WIDE R36, R3, 0x4, R94 ;  /* 0x0000000403247825 */ /* 0x000fc800078e025e */
[----:B------:R-:W-:Y:S01]  /*8d960*/  IMAD.WIDE R180, R0, 0x4, R94 ;  /* 0x0000000400b47825 */ /* 0x000fe200078e025e */
[----:B------:R1:W-:Y:S04]  /*8d970*/  @P2 STG.E [R38.64], R246 ;  /* 0x000000f626002986 */ /* 0x0003e8000c101904 */
[----:B---3--:R3:W-:Y:S01]  /*8d980*/  @P3 STG.E [R36.64], R247 ;  /* 0x000000f724003986 */ /* 0x0087e2000c101904 */
[----:B------:R-:W-:Y:S01]  /*8d990*/  ISETP.LT.AND P3, PT, R188, c[0x0][0x178], !P5 ;  /* 0x00005e00bc007a0c */ /* 0x000fe20006f61270 */
[C---:B-1----:R-:W-:Y:S02]  /*8d9a0*/  IMAD.WIDE R38, R0.reuse, 0x4, R92 ;  /* 0x0000000400267825 */ /* 0x042fe400078e025c */
        /* <DEDUP_REMOVED lines=70> */
[----:B------:R-:W-:-:S04]  /*8de10*/  IADD3 R36, R0, c[0x0][0x198], RZ ;  /* 0x0000660000247a10 */ /* 0x000fc80007ffe0ff */
[----:B------:R-:W-:Y:S02]  /*8de20*/  IADD3 R0, R36, c[0x0][0x198], RZ ;  /* 0x0000660024007a10 */ /* 0x000fe40007ffe0ff */
[----:B------:R-:W-:Y:S01]  /*8de30*/  IADD3 R3, R251, 0x23, RZ ;  /* 0x00000023fb037810 */ /* 0x000fe20007ffe0ff */
[----:B----4-:R1:W-:Y:S04]  /*8de40*/  @P6 STG.E [R38.64], R189 ;  /* 0x000000bd26006986 */ /* 0x0103e8000c101904 */
[----:B--2---:R2:W-:Y:S01]  /*8de50*/  @P4 STG.E [R180.64], R245 ;  /* 0x000000f5b4004986 */ /* 0x0045e2000c101904 */
[----:B------:R-:W-:-:S03]  /*8de60*/  ISETP.LT.AND P4, PT, R184, c[0x0][0x178], !P5 ;  /* 0x00005e00b8007a0c */ /* 0x000fc60006f81270 */
[----:B-1----:R-:W4:Y:S04]  /*8de70*/  LDL.LU R189, [R1+0x758] ;  /* 0x0007580001bd7983 */ /* 0x002f280000300800 */
[----:B--2---:R-:W2:Y:S01]  /*8de80*/  LDL.LU R245, [R1+0x178] ;  /* 0x0001780001f57983 */ /* 0x004ea20000300800 */
[----:B------:R-:W-:Y:S01]  /*8de90*/  ISETP.LT.AND P6, PT, R188, c[0x0][0x178], !P2 ;  /* 0x00005e00bc007a0c */ /* 0x000fe200057c1270 */
[----:B------:R-:W-:Y:S01]  /*8dea0*/  IMAD.WIDE R38, R36, 0x4, R92 ;  /* 0x0000000424267825 */ /* 0x000fe200078e025c */
[----:B------:R-:W-:-:S03]  /*8deb0*/  ISETP.LT.AND P2, PT, R184, c[0x0][0x178], !P2 ;  /* 0x00005e00b8007a0c */ /* 0x000fc60005741270 */
[----:B------:R-:W-:Y:S01]  /*8dec0*/  IMAD.WIDE R36, R36, 0x4, R94 ;  /* 0x0000000424247825 */ /* 0x000fe200078e025e */
[----:B------:R-:W-:-:S03]  /*8ded0*/  ISETP.GE.AND P5, PT, R3, c[0x0][0x17c], PT ;  /* 0x00005f0003007a0c */ /* 0x000fc60003fa6270 */
        /* <DEDUP_REMOVED lines=10> */
[----:B------:R-:W-:-:S03]  /*8df80*/  ISETP.LT.AND P2, PT, R184, c[0x0][0x178], !P5 ;  /* 0x00005e00b8007a0c */ /* 0x000fc60006f41270 */
[----:B-1----:R-:W3:Y:S04]  /*8df90*/  LDL.LU R190, [R1+0x778] ;  /* 0x0007780001be7983 */ /* 0x002ee80000300800 */
[----:B------:R-:W3:Y:S01]  /*8dfa0*/  LDL.LU R191, [R1+0x1e8] ;  /* 0x0001e80001bf7983 */ /* 0x000ee20000300800 */
[C---:B------:R-:W-:Y:S01]  /*8dfb0*/  IMAD.WIDE R38, R36.reuse, 0x4, R92 ;  /* 0x0000000424267825 */ /* 0x040fe200078e025c */
[----:B------:R-:W-:-:S03]  /*8dfc0*/  IADD3 R0, R36, c[0x0][0x198], RZ ;  /* 0x0000660024007a10 */ /* 0x000fc60007ffe0ff */
        /* <DEDUP_REMOVED lines=9> */
[----:B------:R-:W-:Y:S01]  /*8e060*/  IADD3 R3, R251, 0x25, RZ ;  /* 0x00000025fb037810 */ /* 0x000fe20007ffe0ff */
[----:B------:R-:W-:-:S03]  /*8e070*/  IMAD.WIDE R38, R0, 0x4, R92 ;  /* 0x0000000400267825 */ /* 0x000fc600078e025c */
[----:B------:R-:W-:Y:S01]  /*8e080*/  ISETP.GE.AND P5, PT, R3, c[0x0][0x17c], PT ;  /* 0x00005f0003007a0c */ /* 0x000fe20003fa6270 */
[----:B------:R-:W-:Y:S01]  /*8e090*/  IMAD.WIDE R180, R0, 0x4, R94 ;  /* 0x0000000400b47825 */ /* 0x000fe200078e025e */
[----:B------:R-:W-:Y:S02]  /*8e0a0*/  IADD3 R3, R251, 0x26, RZ ;  /* 0x00000026fb037810 */ /* 0x000fe40007ffe0ff */
        /* <DEDUP_REMOVED lines=2339> */
[----:B------:R-:W-:Y:S02]  /*972e0*/  ISETP.LT.AND P4, PT, R184, c[0x0][0x178], !P5 ;  /* 0x00005e00b8007a0c */ /* 0x000fe40006f81270 */
[----:B------:R-:W-:-:S02]  /*972f0*/  ISETP.LT.AND P6, PT, R188, c[0x0][0x178], !P2 ;  /* 0x00005e00bc007a0c */ /* 0x000fc400057c1270 */
[----:B------:R-:W-:Y:S01]  /*97300*/  ISETP.LT.AND P2, PT, R184, c[0x0][0x178], !P2 ;  /* 0x00005e00b8007a0c */ /* 0x000fe20005741270 */
[C---:B-1----:R-:W-:Y:S01]  /*97310*/  IMAD.WIDE R38, R36.reuse, 0x4, R92 ;  /* 0x0000000424267825 */ /* 0x042fe200078e025c */
[----:B------:R-:W4:Y:S03]  /*97320*/  LDL.LU R189, [R1+0xef8] ;  /* 0x000ef80001bd7983 */ /* 0x000f260000300800 */
[--C-:B------:R-:W-:Y:S01]  /*97330*/  IMAD.WIDE R36, R36, 0x4, R94.reuse ;  /* 0x0000000424247825 */ /* 0x100fe200078e025e */
[----:B--2---:R-:W2:Y:S01]  /*97340*/  LDL.LU R245, [R1+0x988] ;  /* 0x0009880001f57983 */ /* 0x004ea20000300800 */
[----:B------:R-:W-:Y:S02]  /*97350*/  ISETP.GE.AND P5, PT, R3, c[0x0][0x17c], PT ;  /* 0x00005f0003007a0c */ /* 0x000fe40003fa6270 */
[----:B------:R-:W-:Y:S01]  /*97360*/  IMAD.WIDE R180, R0, 0x4, R94 ;  /* 0x0000000400b47825 */ /* 0x000fe200078e025e */
[----:B------:R1:W-:Y:S04]  /*97370*/  @P3 STG.E [R38.64], R246 ;  /* 0x000000f626003986 */ /* 0x0003e8000c101904 */
[----:B---3--:R3:W-:Y:S01]  /*97380*/  @P4 STG.E [R36.64], R247 ;  /* 0x000000f724004986 */ /* 0x0087e2000c101904 */
[----:B------:R-:W-:Y:S01]  /*97390*/  ISETP.LT.AND P4, PT, R188, c[0x0][0x178], !P5 ;  /* 0x00005e00bc007a0c */ /* 0x000fe20006f81270 */
[----:B-1----:R-:W-:-:S02]  /*973a0*/  IMAD.WIDE R38, R0, 0x4, R92 ;  /* 0x0000000400267825 */ /* 0x002fc400078e025c */
[----:B------:R-:W2:Y:S04]  /*973b0*/  LDL.LU R246, [R1+0xefc] ;  /* 0x000efc0001f67983 */ /* 0x000ea80000300800 */
[----:B---3--:R-:W3:Y:S04]  /*973c0*/  LDL.LU R247, [R1+0x98c] ;  /* 0x00098c0001f77983 */ /* 0x008ee80000300800 */
[----:B------:R1:W-:Y:S01]  /*973d0*/  @P6 STG.E [R38.64], R190 ;  /* 0x000000be26006986 */ /* 0x0003e2000c101904 */
[----:B------:R-:W-:-:S03]  /*973e0*/  IADD3 R36, R0, c[0x0][0x198], RZ ;  /* 0x0000660000247a10 */ /* 0x000fc60007ffe0ff */
[----:B------:R1:W-:Y:S01]  /*973f0*/  @P2 STG.E [R180.64], R191 ;  /* 0x000000bfb4002986 */ /* 0x0003e2000c101904 */
[----:B------:R-:W-:Y:S02]  /*97400*/  ISETP.LT.AND P2, PT, R184, c[0x0][0x178], !P5 ;  /* 0x00005e00b8007a0c */ /* 0x000fe40006f41270 */
[C---:B------:R-:W-:Y:S01]  /*97410*/  IADD3 R0, R36.reuse, c[0x0][0x198], RZ ;  /* 0x0000660024007a10 */ /* 0x040fe20007ffe0ff */
[C---:B-1----:R-:W-:Y:S01]  /*97420*/  IMAD.WIDE R38, R36.reuse, 0x4, R92 ;  /* 0x0000000424267825 */ /* 0x042fe200078e025c */
[----:B------:R-:W3:Y:S03]  /*97430*/  LDL.LU R190, [R1+0xf08] ;  /* 0x000f080001be7983 */ /* 0x000ee60000300800 */
[----:B------:R-:W-:Y:S01]  /*97440*/  IMAD.WIDE R36, R36, 0x4, R94 ;  /* 0x0000000424247825 */ /* 0x000fe200078e025e */
[----:B------:R-:W3:Y:S04]  /*97450*/  LDL.LU R191, [R1+0x998] ;  /* 0x0009980001bf7983 */ /* 0x000ee80000300800 */
[----:B------:R1:W-:Y:S04]  /*97460*/  @P4 STG.E [R38.64], R244 ;  /* 0x000000f426004986 */ /* 0x0003e8000c101904 */
[----:B------:R1:W-:Y:S04]  /*97470*/  @P2 STG.E [R36.64], R248 ;  /* 0x000000f824002986 */ /* 0x0003e8000c101904 */
[----:B-1----:R-:W3:Y:S04]  /*97480*/  LDL.LU R244, [R1+0xf0c] ;  /* 0x000f0c0001f47983 */ /* 0x002ee80000300800 */
[----:B------:R-:W3:Y:S01]  /*97490*/  LDL.LU R248, [R1+0x99c] ;  /* 0x00099c0001f87983 */ /* 0x000ee20000300800 */
[----:B------:R-:W-:-:S04]  /*974a0*/  IADD3 R3, R251, 0xfc, RZ ;  /* 0x000000fcfb037810 */ /* 0x000fc80007ffe0ff */
[----:B------:R-:W-:Y:S02]  /*974b0*/  ISETP.GE.AND P3, PT, R3, c[0x0][0x17c], PT ;  /* 0x00005f0003007a0c */ /* 0x000fe40003f66270 */
[----:B------:R-:W-:Y:S02]  /*974c0*/  IADD3 R3, R251, 0xfd, RZ ;  /* 0x000000fdfb037810 */ /* 0x000fe40007ffe0ff */
[----:B------:R-:W-:Y:S02]  /*974d0*/  ISETP.LT.AND P6, PT, R188, c[0x0][0x178], !P3 ;  /* 0x00005e00bc007a0c */ /* 0x000fe40005fc1270 */
[----:B------:R-:W-:Y:S02]  /*974e0*/  ISETP.GE.AND P5, PT, R3, c[0x0][0x17c], PT ;  /* 0x00005f0003007a0c */ /* 0x000fe40003fa6270 */
[----:B------:R-:W-:Y:S02]  /*974f0*/  ISETP.LT.AND P3, PT, R184, c[0x0][0x178], !P3 ;  /* 0x00005e00b8007a0c */ /* 0x000fe40005f61270 */
[----:B------:R-:W-:Y:S01]  /*97500*/  ISETP.LT.AND P2, PT, R188, c[0x0][0x178], !P5 ;  /* 0x00005e00bc007a0c */ /* 0x000fe20006f41270 */
[----:B------:R-:W-:Y:S01]  /*97510*/  IMAD.WIDE R38, R0, 0x4, R92 ;  /* 0x0000000400267825 */ /* 0x000fe200078e025c */
[----:B------:R-:W-:-:S02]  /*97520*/  ISETP.LT.AND P5, PT, R184, c[0x0][0x178], !P5 ;  /* 0x00005e00b8007a0c */ /* 0x000fc40006fa1270 */
[C---:B------:R-:W-:Y:S01]  /*97530*/  IADD3 R36, R0.reuse, c[0x0][0x198], RZ ;  /* 0x0000660000247a10 */ /* 0x040fe20007ffe0ff */
[----:B------:R-:W-:Y:S01]  /*97540*/  IMAD.WIDE R180, R0, 0x4, R94 ;  /* 0x0000000400b47825 */ /* 0x000fe200078e025e */
[----:B------:R-:W-:Y:S02]  /*97550*/  IADD3 R3, R251, 0xfe, RZ ;  /* 0x000000fefb037810 */ /* 0x000fe40007ffe0ff */
[----:B------:R-:W-:Y:S02]  /*97560*/  IADD3 R0, R36, c[0x0][0x198], RZ ;  /* 0x0000660024007a10 */ /* 0x000fe40007ffe0ff */
[----:B------:R-:W-:Y:S02]  /*97570*/  ISETP.GE.AND P4, PT, R3, c[0x0][0x17c], PT ;  /* 0x00005f0003007a0c */ /* 0x000fe40003f86270 */
[----:B------:R-:W-:Y:S01]  /*97580*/  IADD3 R3, R251, 0xff, RZ ;  /* 0x000000fffb037810 */ /* 0x000fe20007ffe0ff */
[----:B----4-:R1:W-:Y:S01]  /*97590*/  @P6 STG.E [R38.64], R189 ;  /* 0x000000bd26006986 */ /* 0x0103e2000c101904 */
[----:B------:R-:W-:-:S03]  /*975a0*/  ISETP.LT.AND P6, PT, R188, c[0x0][0x178], !P4 ;  /* 0x00005e00bc007a0c */ /* 0x000fc600067c1270 */
[----:B--2---:R2:W-:Y:S01]  /*975b0*/  @P3 STG.E [R180.64], R245 ;  /* 0x000000f5b4003986 */ /* 0x0045e2000c101904 */
[----:B-1----:R-:W-:-:S03]  /*975c0*/  IMAD.WIDE R38, R36, 0x4, R92 ;  /* 0x0000000424267825 */ /* 0x002fc600078e025c */
[----:B------:R-:W4:Y:S01]  /*975d0*/  LDL.LU R189, [R1+0x460] ;  /* 0x0004600001bd7983 */ /* 0x000f220000300800 */
[----:B------:R-:W-:-:S03]  /*975e0*/  IMAD.WIDE R36, R36, 0x4, R94 ;  /* 0x0000000424247825 */ /* 0x000fc600078e025e */
[----:B--2---:R-:W2:Y:S01]  /*975f0*/  LDL.LU R245, [R1+0xc0] ;  /* 0x0000c00001f57983 */ /* 0x004ea20000300800 */
[----:B------:R-:W-:Y:S02]  /*97600*/  ISETP.GE.AND P3, PT, R3, c[0x0][0x17c], PT ;  /* 0x00005f0003007a0c */ /* 0x000fe40003f66270 */
[----:B------:R-:W-:Y:S01]  /*97610*/  ISETP.LT.AND P4, PT, R184, c[0x0][0x178], !P4 ;  /* 0x00005e00b8007a0c */ /* 0x000fe20006781270 */
[----:B------:R-:W-:Y:S01]  /*97620*/  IMAD.WIDE R180, R0, 0x4, R94 ;  /* 0x0000000400b47825 */ /* 0x000fe200078e025e */
[----:B------:R1:W-:Y:S04]  /*97630*/  @P2 STG.E [R38.64], R246 ;  /* 0x000000f626002986 */ /* 0x0003e8000c101904 */
[----:B---3--:R3:W-:Y:S01]  /*97640*/  @P5 STG.E [R36.64], R247 ;  /* 0x000000f724005986 */ /* 0x0087e2000c101904 */
[----:B------:R-:W-:-:S03]  /*97650*/  ISETP.LT.AND P5, PT, R188, c[0x0][0x178], !P3 ;  /* 0x00005e00bc007a0c */ /* 0x000fc60005fa1270 */
[----:B-1----:R-:W2:Y:S04]  /*97660*/  LDL.LU R246, [R1+0x464] ;  /* 0x0004640001f67983 */ /* 0x002ea80000300800 */
[----:B---3--:R-:W3:Y:S01]  /*97670*/  LDL.LU R247, [R1+0xc4] ;  /* 0x0000c40001f77983 */ /* 0x008ee20000300800 */
[----:B------:R-:W-:Y:S01]  /*97680*/  ISETP.LT.AND P3, PT, R184, c[0x0][0x178], !P3 ;  /* 0x00005e00b8007a0c */ /* 0x000fe20005f61270 */
[C---:B------:R-:W-:Y:S01]  /*97690*/  IMAD.WIDE R38, R0.reuse, 0x4, R92 ;  /* 0x0000000400267825 */ /* 0x040fe200078e025c */
[----:B------:R-:W-:-:S04]  /*976a0*/  IADD3 R36, R0, c[0x0][0x198], RZ ;  /* 0x0000660000247a10 */ /* 0x000fc80007ffe0ff */
[----:B------:R1:W-:Y:S01]  /*976b0*/  @P6 STG.E [R38.64], R190 ;  /* 0x000000be26006986 */ /* 0x0003e2000c101904 */
[----:B------:R-:W-:-:S03]  /*976c0*/  IADD3 R0, R36, c[0x0][0x198], RZ ;  /* 0x0000660024007a10 */ /* 0x000fc60007ffe0ff */
[----:B------:R1:W-:Y:S02]  /*976d0*/  @P4 STG.E [R180.64], R191 ;  /* 0x000000bfb4004986 */ /* 0x0003e4000c101904 */
[C---:B-1----:R-:W-:Y:S02]  /*976e0*/  IMAD.WIDE R38, R36.reuse, 0x4, R92 ;  /* 0x0000000424267825 */ /* 0x042fe400078e025c */
[----:B------:R-:W3:Y:S02]  /*976f0*/  LDL.LU R190, [R1+0x600] ;  /* 0x0006000001be7983 */ /* 0x000ee40000300800 */
[----:B------:R-:W-:Y:S02]  /*97700*/  IMAD.WIDE R36, R36, 0x4, R94 ;  /* 0x0000000424247825 */ /* 0x000fe400078e025e */
        /* <DEDUP_REMOVED lines=9> */
[----:B------:R-:W-:Y:S02]  /*977a0*/  ISETP.LT.AND P6, PT, R184, c[0x0][0x178], !P2 ;  /* 0x00005e00b8007a0c */ /* 0x000fe400057c1270 */
[----:B------:R-:W-:Y:S01]  /*977b0*/  ISETP.GE.AND P2, PT, R3, c[0x0][0x17c], PT ;  /* 0x00005f0003007a0c */ /* 0x000fe20003f46270 */
[----:B------:R-:W-:-:S03]  /*977c0*/  IMAD.WIDE R38, R0, 0x4, R92 ;  /* 0x0000000400267825 */ /* 0x000fc600078e025c */
[----:B------:R-:W-:Y:S02]  /*977d0*/  ISETP.LT.AND P3, PT, R188, c[0x0][0x178], !P2 ;  /* 0x00005e00bc007a0c */ /* 0x000fe40005761270 */
[----:B------:R-:W-:Y:S02]  /*977e0*/  ISETP.LT.AND P2, PT, R184, c[0x0][0x178], !P2 ;  /* 0x00005e00b8007a0c */ /* 0x000fe40005741270 */
[C---:B------:R-:W-:Y:S01]  /*977f0*/  IADD3 R36, R0.reuse, c[0x0][0x198], RZ ;  /* 0x0000660000247a10 */ /* 0x040fe20007ffe0ff */
[----:B------:R-:W-:Y:S01]  /*97800*/  IMAD.WIDE R180, R0, 0x4, R94 ;  /* 0x0000000400b47825 */ /* 0x000fe200078e025e */
[----:B------:R-:W-:Y:S02]  /*97810*/  IADD3 R3, R251, 0x102, RZ ;  /* 0x00000102fb037810 */ /* 0x000fe40007ffe0ff */
[----:B------:R-:W-:Y:S02]  /*97820*/  IADD3 R0, R36, c[0x0][0x198], RZ ;  /* 0x0000660024007a10 */ /* 0x000fe40007ffe0ff */
[----:B------:R-:W-:Y:S01]  /*97830*/  ISETP.GE.AND P5, PT, R3, c[0x0][0x17c], PT ;  /* 0x00005f0003007a0c */ /* 0x000fe20003fa6270 */
[----:B----4-:R1:W-:Y:S04]  /*97840*/  @P4 STG.E [R38.64], R189 ;  /* 0x000000bd26004986 */ /* 0x0103e8000c101904 */
[----:B--2---:R2:W-:Y:S01]  /*97850*/  @P6 STG.E [R180.64], R245 ;  /* 0x000000f5b4006986 */ /* 0x0045e2000c101904 */
[----:B------:R-:W-:Y:S01]  /*97860*/  ISETP.LT.AND P6, PT, R188, c[0x0][0x178], !P5 ;  /* 0x00005e00bc007a0c */ /* 0x000fe20006fc1270 */
[----:B-1----:R-:W-:-:S02]  /*97870*/  IMAD.WIDE R38, R36, 0x4, R92 ;  /* 0x0000000424267825 */ /* 0x002fc400078e025c */
[----:B------:R-:W4:Y:S02]  /*97880*/  LDL.LU R189, [R1+0x890] ;  /* 0x0008900001bd7983 */ /* 0x000f240000300800 */
[--C-:B------:R-:W-:Y:S02]  /*97890*/  IMAD.WIDE R36, R36, 0x4, R94.reuse ;  /* 0x0000000424247825 */ /* 0x100fe400078e025e */
[----:B--2---:R-:W2:Y:S01]  /*978a0*/  LDL.LU R245, [R1+0x160] ;  /* 0x0001600001f57983 */ /* 0x004ea20000300800 */
[----:B------:R-:W-:Y:S01]  /*978b0*/  ISETP.LT.AND P5, PT, R184, c[0x0][0x178], !P5 ;  /* 0x00005e00b8007a0c */ /* 0x000fe20006fa1270 */
[----:B------:R-:W-:Y:S02]  /*978c0*/  IMAD.WIDE R180, R0, 0x4, R94 ;  /* 0x0000000400b47825 */ /* 0x000fe400078e025e */
        /* <DEDUP_REMOVED lines=8> */
[C---:B------:R-:W-:Y:S01]  /*97950*/  IADD3 R0, R36.reuse, c[0x0][0x198], RZ ;  /* 0x0000660024007a10 */ /* 0x040fe20007ffe0ff */
[----:B------:R1:W-:Y:S04]  /*97960*/  @P6 STG.E [R38.64], R190 ;  /* 0x000000be26006986 */ /* 0x0003e8000c101904 */
[----:B------:R1:W-:Y:S02]  /*97970*/  @P5 STG.E [R180.64], R191 ;  /* 0x000000bfb4005986 */ /* 0x0003e4000c101904 */
[C---:B-1----:R-:W-:Y:S02]  /*97980*/  IMAD.WIDE R38, R36.reuse, 0x4, R92 ;  /* 0x0000000424267825 */ /* 0x042fe400078e025c */
[----:B------:R-:W3:Y:S02]  /*97990*/  LDL.LU R190, [R1+0x8b0] ;  /* 0x0008b00001be7983 */ /* 0x000ee40000300800 */
[----:B------:R-:W-:-:S02]  /*979a0*/  IMAD.WIDE R36, R36, 0x4, R94 ;  /* 0x0000000424247825 */ /* 0x000fc400078e025e */
[----:B------:R-:W3:Y:S04]  /*979b0*/  LDL.LU R191, [R1+0x2a0] ;  /* 0x0002a00001bf7983 */ /* 0x000ee80000300800 */
[----:B------:R1:W-:Y:S04]  /*979c0*/  @P2 STG.E [R38.64], R244 ;  /* 0x000000f426002986 */ /* 0x0003e8000c101904 */
[----:B------:R1:W-:Y:S04]  /*979d0*/  @P1 STG.E [R36.64], R248 ;  /* 0x000000f824001986 */ /* 0x0003e8000c101904 */
[----:B-1----:R-:W3:Y:S04]  /*979e0*/  LDL.LU R244, [R1+0x8b4] ;  /* 0x0008b40001f47983 */ /* 0x002ee80000300800 */
[----:B------:R-:W3:Y:S01]  /*979f0*/  LDL.LU R248, [R1+0x2a4] ;  /* 0x0002a40001f87983 */ /* 0x000ee20000300800 */
[----:B------:R-:W-:-:S02]  /*97a00*/  IADD3 R3, R251, 0x105, RZ ;  /* 0x00000105fb037810 */ /* 0x000fc40007ffe0ff */
[----:B------:R-:W-:Y:S02]  /*97a10*/  ISETP.LT.AND P5, PT, R188, c[0x0][0x178], !P0 ;  /* 0x00005e00bc007a0c */ /* 0x000fe400047a1270 */
[----:B------:R-:W-:Y:S02]  /*97a20*/  ISETP.GE.AND P4, PT, R3, c[0x0][0x17c], PT ;  /* 0x00005f0003007a0c */ /* 0x000fe40003f86270 */
[----:B------:R-:W-:Y:S02]  /*97a30*/  ISETP.LT.AND P6, PT, R184, c[0x0][0x178], !P0 ;  /* 0x00005e00b8007a0c */ /* 0x000fe400047c1270 */
[----:B------:R-:W-:Y:S01]  /*97a40*/  ISETP.LT.AND P1, PT, R188, c[0x0][0x178], !P4 ;  /* 0x00005e00bc007a0c */ /* 0x000fe20006721270 */
[----:B------:R-:W-:Y:S01]  /*97a50*/  IMAD.WIDE R38, R0, 0x4, R92 ;  /* 0x0000000400267825 */ /* 0x000fe200078e025c */
[----:B------:R-:W-:Y:S02]  /*97a60*/  ISETP.LT.AND P4, PT, R184, c[0x0][0x178], !P4 ;  /* 0x00005e00b8007a0c */ /* 0x000fe40006781270 */
[C---:B------:R-:W-:Y:S01]  /*97a70*/  IADD3 R36, R0.reuse, c[0x0][0x198], RZ ;  /* 0x0000660000247a10 */ /* 0x040fe20007ffe0ff */
[----:B------:R-:W-:Y:S01]  /*97a80*/  IMAD.WIDE R180, R0, 0x4, R94 ;  /* 0x0000000400b47825 */ /* 0x000fe200078e025e */
[----:B------:R-:W-:-:S02]  /*97a90*/  IADD3 R3, R251, 0x106, RZ ;  /* 0x00000106fb037810 */ /* 0x000fc40007ffe0ff */
[----:B------:R-:W-:Y:S02]  /*97aa0*/  IADD3 R0, R36, c[0x0][0x198], RZ ;  /* 0x0000660024007a10 */ /* 0x000fe40007ffe0ff */
[----:B------:R-:W-:Y:S02]  /*97ab0*/  ISETP.GE.AND P3, PT, R3, c[0x0][0x17c], PT ;  /* 0x00005f0003007a0c */ /* 0x000fe40003f66270 */
[----:B------:R-:W-:-:S04]  /*97ac0*/  IADD3 R3, R251, 0x107, RZ ;  /* 0x00000107fb037810 */ /* 0x000fc80007ffe0ff */
[----:B------:R-:W-:Y:S01]  /*97ad0*/  ISETP.GE.AND P0, PT, R3, c[0x0][0x17c], PT ;  /* 0x00005f0003007a0c */ /* 0x000fe20003f06270 */
[----:B----4-:R1:W-:Y:S01]  /*97ae0*/  @P5 STG.E [R38.64], R189 ;  /* 0x000000bd26005986 */ /* 0x0103e2000c101904 */
[----:B------:R-:W-:-:S03]  /*97af0*/  ISETP.LT.AND P5, PT, R188, c[0x0][0x178], !P3 ;  /* 0x00005e00bc007a0c */ /* 0x000fc60005fa1270 */
[----:B--2---:R2:W-:Y:S01]  /*97b00*/  @P6 STG.E [R180.64], R245 ;  /* 0x000000f5b4006986 */ /* 0x0045e2000c101904 */
[----:B-1----:R-:W-:-:S03]  /*97b10*/  IMAD.WIDE R38, R36, 0x4, R92 ;  /* 0x0000000424267825 */ /* 0x002fc600078e025c */
[----:B------:R-:W4:Y:S01]  /*97b20*/  LDL.LU R189, [R1+0xa90] ;  /* 0x000a900001bd7983 */ /* 0x000f220000300800 */
[----:B------:R-:W-:-:S03]  /*97b30*/  IMAD.WIDE R36, R36, 0x4, R94 ;  /* 0x0000000424247825 */ /* 0x000fc600078e025e */
        /* <DEDUP_REMOVED lines=594> */
[----:B------:R-:W-:Y:S01]  /*9a060*/  IADD3 R3, R251, 0x13c, RZ ;  /* 0x0000013cfb037810 */ /* 0x000fe20007ffe0ff */
[C---:B------:R-:W-:Y:S01]  /*9a070*/  IMAD.WIDE R38, R0.reuse, 0x4, R92 ;  /* 0x0000000400267825 */ /* 0x040fe200078e025c */
[----:B------:R-:W-:Y:S01]  /*9a080*/  IADD3 R36, R0, c[0x0][0x198], RZ ;  /* 0x0000660000247a10 */ /* 0x000fe20007ffe0ff */
[----:B------:R-:W3:Y:S01]  /*9a090*/  LDL.LU R242, [R1+0xc10] ;  /* 0x000c100001f27983 */ /* 0x000ee20000300800 */
[----:B------:R-:W-:-:S02]  /*9a0a0*/  ISETP.GE.AND P1, PT, R3, c[0x0][0x17c], PT ;  /* 0x00005f0003007a0c */ /* 0x000fc40003f26270 */
[----:B------:R-:W-:Y:S02]  /*9a0b0*/  IADD3 R3, R251, 0x13d, RZ ;  /* 0x0000013dfb037810 */ /* 0x000fe40007ffe0ff */
[----:B------:R-:W-:Y:S02]  /*9a0c0*/  ISETP.LT.AND P5, PT, R188, c[0x0][0x178], !P1 ;  /* 0x00005e00bc007a0c */ /* 0x000fe40004fa1270 */
[----:B------:R-:W-:Y:S02]  /*9a0d0*/  ISETP.GE.AND P2, PT, R3, c[0x0][0x17c], PT ;  /* 0x00005f0003007a0c */ /* 0x000fe40003f46270 */
[----:B------:R-:W-:Y:S02]  /*9a0e0*/  ISETP.LT.AND P6, PT, R184, c[0x0][0x178], !P1 ;  /* 0x00005e00b8007a0c */ /* 0x000fe40004fc1270 */
[----:B------:R-:W-:Y:S02]  /*9a0f0*/  ISETP.LT.AND P3, PT, R188, c[0x0][0x178], !P2 ;  /* 0x00005e00bc007a0c */ /* 0x000fe40005761270 */
[----:B------:R-:W-:Y:S01]  /*9a100*/  ISETP.LT.AND P2, PT, R184, c[0x0][0x178], !P2 ;  /* 0x00005e00b8007a0c */ /* 0x000fe20005741270 */
        /* <DEDUP_REMOVED lines=9> */
[----:B-1----:R-:W-:-:S04]  /*9a1a0*/  IMAD.WIDE R38, R36, 0x4, R92 ;  /* 0x0000000424267825 */ /* 0x002fc800078e025c */
[--C-:B------:R-:W-:Y:S01]  /*9a1b0*/  IMAD.WIDE R36, R36, 0x4, R94.reuse ;  /* 0x0000000424247825 */ /* 0x100fe200078e025e */
[----:B--2---:R-:W2:Y:S01]  /*9a1c0*/  LDL.LU R245, [R1+0x420] ;  /* 0x0004200001f57983 */ /* 0x004ea20000300800 */
[----:B------:R-:W-:Y:S02]  /*9a1d0*/  ISETP.LT.AND P6, PT, R184, c[0x0][0x178], !P4 ;  /* 0x00005e00b8007a0c */ /* 0x000fe400067c1270 */
[----:B------:R-:W-:Y:S01]  /*9a1e0*/  IMAD.WIDE R180, R0, 0x4, R94 ;  /* 0x0000000400b47825 */ /* 0x000fe200078e025e */
[----:B------:R1:W-:Y:S04]  /*9a1f0*/  @P3 STG.E [R38.64], R246 ;  /* 0x000000f626003986 */ /* 0x0003e8000c101904 */
[----:B---3--:R3:W-:Y:S01]  /*9a200*/  @P2 STG.E [R36.64], R247 ;  /* 0x000000f724002986 */ /* 0x0087e2000c101904 */
[----:B------:R-:W-:-:S03]  /*9a210*/  ISETP.LT.AND P2, PT, R188, c[0x0][0x178], !P1 ;  /* 0x00005e00bc007a0c */ /* 0x000fc60004f41270 */
[----:B-1----:R-:W4:Y:S04]  /*9a220*/  LDL.LU R246, [R1+0xc14] ;  /* 0x000c140001f67983 */ /* 0x002f280000300800 */
[----:B---3--:R-:W3:Y:S01]  /*9a230*/  LDL.LU R247, [R1+0x424] ;  /* 0x0004240001f77983 */ /* 0x008ee20000300800 */
[----:B------:R-:W-:Y:S01]  /*9a240*/  ISETP.LT.AND P1, PT, R184, c[0x0][0x178], !P1 ;  /* 0x00005e00b8007a0c */ /* 0x000fe20004f21270 */
[C-C-:B------:R-:W-:Y:S01]  /*9a250*/  IMAD.WIDE R38, R0.reuse, 0x4, R92.reuse ;  /* 0x0000000400267825 */ /* 0x140fe200078e025c */
[----:B------:R-:W-:Y:S01]  /*9a260*/  IADD3 R36, R0, c[0x0][0x198], RZ ;  /* 0x0000660000247a10 */ /* 0x000fe20007ffe0ff */
[----:B------:R-:W3:Y:S03]  /*9a270*/  LDL.LU R243, [R1+0xcc0] ;  /* 0x000cc00001f37983 */ /* 0x000ee60000300800 */
[C---:B------:R-:W-:Y:S01]  /*9a280*/  IADD3 R0, R36.reuse, c[0x0][0x198], RZ ;  /* 0x0000660024007a10 */ /* 0x040fe20007ffe0ff */
[----:B------:R-:W3:Y:S04]  /*9a290*/  LDL.LU R189, [R1+0xb0] ;  /* 0x0000b00001bd7983 */ /* 0x000ee80000300800 */
[----:B------:R1:W-:Y:S04]  /*9a2a0*/  @P5 STG.E [R38.64], R190 ;  /* 0x000000be26005986 */ /* 0x0003e8000c101904 */
[----:B------:R-:W-:Y:S01]  /*9a2b0*/  @P6 STG.E [R180.64], R191 ;  /* 0x000000bfb4006986 */ /* 0x000fe2000c101904 */
[----:B-1----:R-:W-:-:S03]  /*9a2c0*/  IMAD.WIDE R38, R36, 0x4, R92 ;  /* 0x0000000424267825 */ /* 0x002fc600078e025c */
[----:B------:R-:W3:Y:S01]  /*9a2d0*/  LDL.LU R190, [R1+0xcc4] ;  /* 0x000cc40001be7983 */ /* 0x000ee20000300800 */
[----:B------:R-:W-:-:S03]  /*9a2e0*/  IMAD.WIDE R36, R36, 0x4, R94 ;  /* 0x0000000424247825 */ /* 0x000fc600078e025e */
[----:B------:R-:W-:Y:S04]  /*9a2f0*/  @P2 STG.E [R38.64], R244 ;  /* 0x000000f426002986 */ /* 0x000fe8000c101904 */
[----:B------:R1:W-:Y:S04]  /*9a300*/  @P1 STG.E [R36.64], R248 ;  /* 0x000000f824001986 */ /* 0x0003e8000c101904 */
[----:B-1----:R-:W3:Y:S01]  /*9a310*/  LDL.LU R248, [R1+0xb4] ;  /* 0x0000b40001f87983 */ /* 0x002ee20000300800 */
[----:B------:R-:W-:Y:S01]  /*9a320*/  IADD3 R3, R251, 0x140, RZ ;  /* 0x00000140fb037810 */ /* 0x000fe20007ffe0ff */
[C---:B------:R-:W-:Y:S01]  /*9a330*/  IMAD.WIDE R38, R0.reuse, 0x4, R92 ;  /* 0x0000000400267825 */ /* 0x040fe200078e025c */
[----:B------:R-:W-:Y:S01]  /*9a340*/  IADD3 R36, R0, c[0x0][0x198], RZ ;  /* 0x0000660000247a10 */ /* 0x000fe20007ffe0ff */
[----:B------:R-:W3:Y:S01]  /*9a350*/  LDL.LU R191, [R1+0xf70] ;  /* 0x000f700001bf7983 */ /* 0x000ee20000300800 */
[----:B------:R-:W-:-:S02]  /*9a360*/  ISETP.GE.AND P0, PT, R3, c[0x0][0x17c], PT ;  /* 0x00005f0003007a0c */ /* 0x000fc40003f06270 */
[----:B------:R-:W-:Y:S01]  /*9a370*/  IADD3 R3, R251, 0x141, RZ ;  /* 0x00000141fb037810 */ /* 0x000fe20007ffe0ff */
[----:B------:R-:W-:Y:S01]  /*9a380*/  IMAD.WIDE R180, R0, 0x4, R94 ;  /* 0x0000000400b47825 */ /* 0x000fe200078e025e */
[----:B------:R-:W-:Y:S01]  /*9a390*/  ISETP.LT.AND P5, PT, R188, c[0x0][0x178], !P0 ;  /* 0x00005e00bc007a0c */ /* 0x000fe200047a1270 */
[----:B------:R-:W3:Y:S01]  /*9a3a0*/  LDL.LU R244, [R1+0x40] ;  /* 0x0000400001f47983 */ /* 0x000ee20000300800 */
[----:B------:R-:W-:Y:S02]  /*9a3b0*/  ISETP.GE.AND P4, PT, R3, c[0x0][0x17c], PT ;  /* 0x00005f0003007a0c */ /* 0x000fe40003f86270 */
[----:B------:R-:W-:Y:S02]  /*9a3c0*/  ISETP.LT.AND P6, PT, R184, c[0x0][0x178], !P0 ;  /* 0x00005e00b8007a0c */ /* 0x000fe400047c1270 */
[----:B------:R-:W-:Y:S02]  /*9a3d0*/  ISETP.LT.AND P1, PT, R188, c[0x0][0x178], !P4 ;  /* 0x00005e00bc007a0c */ /* 0x000fe40006721270 */
[----:B------:R-:W-:-:S02]  /*9a3e0*/  ISETP.LT.AND P4, PT, R184, c[0x0][0x178], !P4 ;  /* 0x00005e00b8007a0c */ /* 0x000fc40006781270 */
[----:B------:R-:W-:Y:S02]  /*9a3f0*/  IADD3 R3, R251, 0x142, RZ ;  /* 0x00000142fb037810 */ /* 0x000fe40007ffe0ff */
[----:B------:R-:W-:Y:S01]  /*9a400*/  IADD3 R0, R36, c[0x0][0x198], RZ ;  /* 0x0000660024007a10 */ /* 0x000fe20007ffe0ff */
[----:B------:R1:W-:Y:S01]  /*9a410*/  @P5 STG.E [R38.64], R242 ;  /* 0x000000f226005986 */ /* 0x0003e2000c101904 */
[----:B------:R-:W-:Y:S02]  /*9a420*/  ISETP.GE.AND P3, PT, R3, c[0x0][0x17c], PT ;  /* 0x00005f0003007a0c */ /* 0x000fe40003f66270 */
[----:B------:R-:W-:Y:S02]  /*9a430*/  IADD3 R3, R251, 0x143, RZ ;  /* 0x00000143fb037810 */ /* 0x000fe40007ffe0ff */
[----:B------:R-:W-:Y:S01]  /*9a440*/  ISETP.LT.AND P5, PT, R188, c[0x0][0x178], !P3 ;  /* 0x00005e00bc007a0c */ /* 0x000fe20005fa1270 */
[----:B-1----:R-:W-:-:S04]  /*9a450*/  IMAD.WIDE R38, R36, 0x4, R92 ;  /* 0x0000000424267825 */ /* 0x002fc800078e025c */
[----:B------:R-:W-:Y:S01]  /*9a460*/  IMAD.WIDE R36, R36, 0x4, R94 ;  /* 0x0000000424247825 */ /* 0x000fe200078e025e */
[----:B------:R-:W-:Y:S01]  /*9a470*/  ISETP.GE.AND P0, PT, R3, c[0x0][0x17c], PT ;  /* 0x00005f0003007a0c */ /* 0x000fe20003f06270 */
[----:B--2---:R1:W-:Y:S01]  /*9a480*/  @P6 STG.E [R180.64], R245 ;  /* 0x000000f5b4006986 */ /* 0x0043e2000c101904 */
[----:B------:R-:W-:-:S03]  /*9a490*/  ISETP.LT.AND P6, PT, R184, c[0x0][0x178], !P3 ;  /* 0x00005e00b8007a0c */ /* 0x000fc60005fc1270 */
[----:B-1----:R-:W2:Y:S01]  /*9a4a0*/  LDL.LU R245, [R1+0xf74] ;  /* 0x000f740001f57983 */ /* 0x002ea20000300800 */
[----:B------:R-:W-:-:S03]  /*9a4b0*/  IMAD.WIDE R180, R0, 0x4, R94 ;  /* 0x0000000400b47825 */ /* 0x000fc600078e025e */
[----:B----4-:R-:W-:Y:S04]  /*9a4c0*/  @P1 STG.E [R38.64], R246 ;  /* 0x000000f626001986 */ /* 0x010fe8000c101904 */
[----:B---3--:R1:W-:Y:S01]  /*9a4d0*/  @P4 STG.E [R36.64], R247 ;  /* 0x000000f724004986 */ /* 0x0083e2000c101904 */
[----:B------:R-:W-:Y:S02]  /*9a4e0*/  ISETP.LT.AND P4, PT, R188, c[0x0][0x178], !P0 ;  /* 0x00005e00bc007a0c */ /* 0x000fe40004781270 */
[----:B------:R-:W-:Y:S01]  /*9a4f0*/  ISETP.LT.AND P0, PT, R184, c[0x0][0x178], !P0 ;  /* 0x00005e00b8007a0c */ /* 0x000fe20004701270 */
[----:B-1----:R-:W3:Y:S01]  /*9a500*/  LDL.LU R247, [R1+0x44] ;  /* 0x0000440001f77983 */ /* 0x002ee20000300800 */
[C---:B------:R-:W-:Y:S01]  /*9a510*/  IMAD.WIDE R38, R0.reuse, 0x4, R92 ;  /* 0x0000000400267825 */ /* 0x040fe200078e025c */
[----:B------:R-:W-:-:S02]  /*9a520*/  IADD3 R36, R0, c[0x0][0x198], RZ ;  /* 0x0000660000247a10 */ /* 0x000fc40007ffe0ff */
[----:B------:R-:W4:Y:S02]  /*9a530*/  LDL.LU R246, [R1+0xac0] ;  /* 0x000ac00001f67983 */ /* 0x000f240000300800 */
[C---:B------:R-:W-:Y:S02]  /*9a540*/  IADD3 R0, R36.reuse, c[0x0][0x198], RZ ;  /* 0x0000660024007a10 */ /* 0x040fe40007ffe0ff */
[----:B------:R1:W-:Y:S04]  /*9a550*/  @P5 STG.E [R38.64], R243 ;  /* 0x000000f326005986 */ /* 0x0003e8000c101904 */
[----:B------:R-:W-:Y:S01]  /*9a560*/  @P6 STG.E [R180.64], R189 ;  /* 0x000000bdb4006986 */ /* 0x000fe2000c101904 */
[----:B-1----:R-:W-:-:S04]  /*9a570*/  IMAD.WIDE R38, R36, 0x4, R92 ;  /* 0x0000000424267825 */ /* 0x002fc800078e025c */
[----:B------:R-:W-:Y:S01]  /*9a580*/  IMAD.WIDE R36, R36, 0x4, R94 ;  /* 0x0000000424247825 */ /* 0x000fe200078e025e */
[----:B------:R-:W-:Y:S04]  /*9a590*/  @P4 STG.E [R38.64], R190 ;  /* 0x000000be26004986 */ /* 0x000fe8000c101904 */
[----:B------:R1:W-:Y:S04]  /*9a5a0*/  @P0 STG.E [R36.64], R248 ;  /* 0x000000f824000986 */ /* 0x0003e8000c101904 */
[----:B-1----:R-:W4:Y:S01]  /*9a5b0*/  LDL.LU R248, [R1+0xac4] ;  /* 0x000ac40001f87983 */ /* 0x002f220000300800 */
[----:B------:R-:W-:Y:S01]  /*9a5c0*/  IADD3 R3, R251, 0x144, RZ ;  /* 0x00000144fb037810 */ /* 0x000fe20007ffe0ff */
[C---:B------:R-:W-:Y:S01]  /*9a5d0*/  IMAD.WIDE R38, R0.reuse, 0x4, R92 ;  /* 0x0000000400267825 */ /* 0x040fe200078e025c */
[----:B------:R-:W-:Y:S01]  /*9a5e0*/  IADD3 R36, R0, c[0x0][0x198], RZ ;  /* 0x0000660000247a10 */ /* 0x000fe20007ffe0ff */
[----:B------:R-:W4:Y:S01]  /*9a5f0*/  LDL.LU R242, [R1+0xfb0] ;  /* 0x000fb00001f27983 */ /* 0x000f220000300800 */
[----:B------:R-:W-:-:S02]  /*9a600*/  ISETP.GE.AND P2, PT, R3, c[0x0][0x17c], PT ;  /* 0x00005f0003007a0c */ /* 0x000fc40003f46270 */
[----:B------:R-:W-:Y:S01]  /*9a610*/  IADD3 R3, R251, 0x145, RZ ;  /* 0x00000145fb037810 */ /* 0x000fe20007ffe0ff */
[----:B------:R-:W-:Y:S01]  /*9a620*/  IMAD.WIDE R180, R0, 0x4, R94 ;  /* 0x0000000400b47825 */ /* 0x000fe200078e025e */
[----:B------:R-:W-:Y:S01]  /*9a630*/  ISETP.LT.AND P5, PT, R188, c[0x0][0x178], !P2 ;  /* 0x00005e00bc007a0c */ /* 0x000fe200057a1270 */
[----:B------:R-:W4:Y:S01]  /*9a640*/  LDL.LU R243, [R1+0x290] ;  /* 0x0002900001f37983 */ /* 0x000f220000300800 */
        /* <DEDUP_REMOVED lines=8> */
[----:B------:R-:W-:Y:S01]  /*9a6d0*/  IADD3 R3, R251, 0x147, RZ ;  /* 0x00000147fb037810 */ /* 0x000fe20007ffe0ff */
[----:B------:R1:W-:Y:S01]  /*9a6e0*/  @P6 STG.E [R180.64], R244 ;  /* 0x000000f4b4006986 */ /* 0x0003e2000c101904 */
[----:B------:R-:W-:Y:S01]  /*9a6f0*/  ISETP.LT.AND P5, PT, R188, c[0x0][0x178], !P1 ;  /* 0x00005e00bc007a0c */ /* 0x000fe20004fa1270 */
[----:B-1----:R-:W-:-:S04]  /*9a700*/  IMAD.WIDE R38, R36, 0x4, R92 ;  /* 0x0000000424267825 */ /* 0x002fc800078e025c */
[--C-:B------:R-:W-:Y:S01]  /*9a710*/  IMAD.WIDE R36, R36, 0x4, R94.reuse ;  /* 0x0000000424247825 */ /* 0x100fe200078e025e */
[----:B------:R-:W-:Y:S02]  /*9a720*/  ISETP.GE.AND P2, PT, R3, c[0x0][0x17c], PT ;  /* 0x00005f0003007a0c */ /* 0x000fe40003f46270 */
[----:B------:R-:W-:Y:S01]  /*9a730*/  ISETP.LT.AND P6, PT, R184, c[0x0][0x178], !P1 ;  /* 0x00005e00b8007a0c */ /* 0x000fe20004fc1270 */
[C---:B------:R-:W-:Y:S01]  /*9a740*/  IMAD.WIDE R180, R0.reuse, 0x4, R94 ;  /* 0x0000000400b47825 */ /* 0x040fe200078e025e */
[----:B--2---:R1:W-:Y:S04]  /*9a750*/  @P0 STG.E [R38.64], R245 ;  /* 0x000000f526000986 */ /* 0x0043e8000c101904 */
[----:B-1----:R-:W2:Y:S01]  /*9a760*/  LDL.LU R245, [R1+0xfb4] ;  /* 0x000fb40001f57983 */ /* 0x002ea20000300800 */
[----:B------:R-:W-:-:S03]  /*9a770*/  IMAD.WIDE R38, R0, 0x4, R92 ;  /* 0x0000000400267825 */ /* 0x000fc600078e025c */
[----:B---3--:R1:W-:Y:S01]  /*9a780*/  @P3 STG.E [R36.64], R247 ;  /* 0x000000f724003986 */ /* 0x0083e2000c101904 */
[----:B------:R-:W-:-:S03]  /*9a790*/  ISETP.LT.AND P3, PT, R188, c[0x0][0x178], !P2 ;  /* 0x00005e00bc007a0c */ /* 0x000fc60005761270 */
[----:B-1----:R-:W3:Y:S01]  /*9a7a0*/  LDL.LU R247, [R1+0x294] ;  /* 0x0002940001f77983 */ /* 0x002ee20000300800 */
[----:B------:R-:W-:-:S03]  /*9a7b0*/  IADD3 R36, R0, c[0x0][0x198], RZ ;  /* 0x0000660000247a10 */ /* 0x000fc60007ffe0ff */
[----:B------:R-:W3:Y:S04]  /*9a7c0*/  LDL.LU R189, [R1+0xfc0] ;  /* 0x000fc00001bd7983 */ /* 0x000ee80000300800 */
[----:B----4-:R1:W-:Y:S04]  /*9a7d0*/  @P5 STG.E [R38.64], R246 ;  /* 0x000000f626005986 */ /* 0x0103e8000c101904 */
[----:B------:R-:W4:Y:S04]  /*9a7e0*/  LDL.LU R190, [R1+0xa0] ;  /* 0x0000a00001be7983 */ /* 0x000f280000300800 */
[----:B------:R-:W-:Y:S01]  /*9a7f0*/  @P6 STG.E [R180.64], R228 ;  /* 0x000000e4b4006986 */ /* 0x000fe2000c101904 */
[----:B-1----:R-:W-:-:S03]  /*9a800*/  IMAD.WIDE R38, R36, 0x4, R92 ;  /* 0x0000000424267825 */ /* 0x002fc600078e025c */
[----:B------:R-:W4:Y:S04]  /*9a810*/  LDL.LU R246, [R1+0xfc4] ;  /* 0x000fc40001f67983 */ /* 0x000f280000300800 */
[----:B------:R1:W-:Y:S04]  /*9a820*/  @P3 STG.E [R38.64], R248 ;  /* 0x000000f826003986 */ /* 0x0003e8000c101904 */
[----:B-1----:R-:W4:Y:S01]  /*9a830*/  LDL.LU R248, [R1+0xa4] ;  /* 0x0000a40001f87983 */ /* 0x002f220000300800 */
[----:B------:R-:W-:Y:S02]  /*9a840*/  IADD3 R3, R251, 0x148, RZ ;  /* 0x00000148fb037810 */ /* 0x000fe40007ffe0ff */
[----:B------:R-:W-:Y:S01]  /*9a850*/  ISETP.LT.AND P2, PT, R184, c[0x0][0x178], !P2 ;  /* 0x00005e00b8007a0c */ /* 0x000fe20005741270 */
[----:B------:R-:W4:Y:S01]  /*9a860*/  LDL.LU R191, [R1+0xf80] ;  /* 0x000f800001bf7983 */ /* 0x000f220000300800 */
[----:B------:R-:W-:-:S02]  /*9a870*/  ISETP.GE.AND P4, PT, R3, c[0x0][0x17c], PT ;  /* 0x00005f0003007a0c */ /* 0x000fc40003f86270 */
[----:B------:R-:W-:Y:S01]  /*9a880*/  IADD3 R3, R251, 0x149, RZ ;  /* 0x00000149fb037810 */ /* 0x000fe20007ffe0ff */
[----:B------:R-:W4:Y:S01]  /*9a890*/  LDL.LU R244, [R1+0x30] ;  /* 0x0000300001f47983 */ /* 0x000f220000300800 */
[C---:B------:R-:W-:Y:S01]  /*9a8a0*/  IADD3 R0, R36.reuse, c[0x0][0x198], RZ ;  /* 0x0000660024007a10 */ /* 0x040fe20007ffe0ff */
[----:B------:R-:W-:Y:S01]  /*9a8b0*/  IMAD.WIDE R36, R36, 0x4, R94 ;  /* 0x0000000424247825 */ /* 0x000fe200078e025e */
[----:B------:R-:W-:Y:S02]  /*9a8c0*/  ISETP.LT.AND P5, PT, R188, c[0x0][0x178], !P4 ;  /* 0x00005e00bc007a0c */ /* 0x000fe400067a1270 */
[----:B------:R-:W-:Y:S02]  /*9a8d0*/  ISETP.GE.AND P1, PT, R3, c[0x0][0x17c], PT ;  /* 0x00005f0003007a0c */ /* 0x000fe40003f26270 */
[----:B------:R-:W-:Y:S01]  /*9a8e0*/  ISETP.LT.AND P6, PT, R184, c[0x0][0x178], !P4 ;  /* 0x00005e00b8007a0c */ /* 0x000fe200067c1270 */
[----:B------:R1:W-:Y:S01]  /*9a8f0*/  @P2 STG.E [R36.64], R229 ;  /* 0x000000e524002986 */ /* 0x0003e2000c101904 */
[----:B------:R-:W-:Y:S01]  /*9a900*/  ISETP.LT.AND P2, PT, R188, c[0x0][0x178], !P1 ;  /* 0x00005e00bc007a0c */ /* 0x000fe20004f41270 */
[----:B------:R-:W-:Y:S01]  /*9a910*/  IMAD.WIDE R38, R0, 0x4, R92 ;  /* 0x0000000400267825 */ /* 0x000fe200078e025c */
[----:B------:R-:W-:-:S02]  /*9a920*/  IADD3 R3, R251, 0x14a, RZ ;  /* 0x0000014afb037810 */ /* 0x000fc40007ffe0ff */
[----:B------:R-:W-:Y:S02]  /*9a930*/  ISETP.LT.AND P1, PT, R184, c[0x0][0x178], !P1 ;  /* 0x00005e00b8007a0c */ /* 0x000fe40004f21270 */
[----:B------:R-:W-:Y:S01]  /*9a940*/  ISETP.GE.AND P0, PT, R3, c[0x0][0x17c], PT ;  /* 0x00005f0003007a0c */ /* 0x000fe20003f06270 */
[C---:B------:R-:W-:Y:S01]  /*9a950*/  IMAD.WIDE R180, R0.reuse, 0x4, R94 ;  /* 0x0000000400b47825 */ /* 0x040fe200078e025e */
[----:B-1----:R-:W-:Y:S01]  /*9a960*/  IADD3 R36, R0, c[0x0][0x198], RZ ;  /* 0x0000660000247a10 */ /* 0x002fe20007ffe0ff */
[----:B------:R1:W-:Y:S01]  /*9a970*/  @P5 STG.E [R38.64], R242 ;  /* 0x000000f226005986 */ /* 0x0003e2000c101904 */
[----:B------:R-:W-:Y:S02]  /*9a980*/  IADD3 R3, R251, 0x14b, RZ ;  /* 0x0000014bfb037810 */ /* 0x000fe40007ffe0ff */
[----:B------:R-:W-:Y:S02]  /*9a990*/  IADD3 R0, R36, c[0x0][0x198], RZ ;  /* 0x0000660024007a10 */ /* 0x000fe40007ffe0ff */
[----:B------:R-:W-:Y:S01]  /*9a9a0*/  ISETP.LT.AND P5, PT, R188, c[0x0][0x178], !P0 ;  /* 0x00005e00bc007a0c */ /* 0x000fe200047a1270 */
[----:B------:R1:W-:Y:S01]  /*9a9b0*/  @P6 STG.E [R180.64], R243 ;  /* 0x000000f3b4006986 */ /* 0x0003e2000c101904 */
[----:B------:R-:W-:Y:S01]  /*9a9c0*/  ISETP.GE.AND P4, PT, R3, c[0x0][0x17c], PT ;  /* 0x00005f0003007a0c */ /* 0x000fe20003f86270 */
[----:B-1----:R-:W-:-:S04]  /*9a9d0*/  IMAD.WIDE R38, R36, 0x4, R92 ;  /* 0x0000000424267825 */ /* 0x002fc800078e025c */
[----:B------:R-:W-:Y:S01]  /*9a9e0*/  IMAD.WIDE R36, R36, 0x4, R94 ;  /* 0x0000000424247825 */ /* 0x000fe200078e025e */
[----:B------:R-:W-:-:S03]  /*9a9f0*/  ISETP.LT.AND P6, PT, R184, c[0x0][0x178], !P0 ;  /* 0x00005e00b8007a0c */ /* 0x000fc600047c1270 */
[C---:B------:R-:W-:Y:S01]  /*9aa00*/  IMAD.WIDE R180, R0.reuse, 0x4, R94 ;  /* 0x0000000400b47825 */ /* 0x040fe200078e025e */
[----:B--2---:R1:W-:Y:S04]  /*9aa10*/  @P2 STG.E [R38.64], R245 ;  /* 0x000000f526002986 */ /* 0x0043e8000c101904 */
[----:B-1----:R-:W2:Y:S01]  /*9aa20*/  LDL.LU R245, [R1+0xf84] ;  /* 0x000f840001f57983 */ /* 0x002ea20000300800 */
[----:B------:R-:W-:-:S03]  /*9aa30*/  IMAD.WIDE R38, R0, 0x4, R92 ;  /* 0x0000000400267825 */ /* 0x000fc600078e025c */
[----:B---3--:R1:W-:Y:S01]  /*9aa40*/  @P1 STG.E [R36.64], R247 ;  /* 0x000000f724001986 */ /* 0x0083e2000c101904 */
[----:B------:R-:W-:Y:S02]  /*9aa50*/  ISETP.LT.AND P1, PT, R188, c[0x0][0x178], !P4 ;  /* 0x00005e00bc007a0c */ /* 0x000fe40006721270 */
[----:B------:R-:W-:Y:S01]  /*9aa60*/  ISETP.LT.AND P4, PT, R184, c[0x0][0x178], !P4 ;  /* 0x00005e00b8007a0c */ /* 0x000fe20006781270 */
[----:B------:R3:W-:Y:S04]  /*9aa70*/  @P5 STG.E [R38.64], R189 ;  /* 0x000000bd26005986 */ /* 0x0007e8000c101904 */
[----:B-1----:R-:W2:Y:S01]  /*9aa80*/  LDL.LU R247, [R1+0x34] ;  /* 0x0000340001f77983 */ /* 0x002ea20000300800 */
[----:B------:R-:W-:-:S05]  /*9aa90*/  IADD3 R36, R0, c[0x0][0x198], RZ ;  /* 0x0000660000247a10 */ /* 0x000fca0007ffe0ff */
[C---:B---3--:R-:W-:Y:S01]  /*9aaa0*/  IMAD.WIDE R38, R36.reuse, 0x4, R92 ;  /* 0x0000000424267825 */ /* 0x048fe200078e025c */
[----:B----4-:R-:W-:Y:S01]  /*9aab0*/  @P6 STG.E [R180.64], R190 ;  /* 0x000000beb4006986 */ /* 0x010fe2000c101904 */
[C---:B------:R-:W-:Y:S02]  /*9aac0*/  IADD3 R0, R36.reuse, c[0x0][0x198], RZ ;  /* 0x0000660024007a10 */ /* 0x040fe40007ffe0ff */
[----:B------:R-:W-:Y:S01]  /*9aad0*/  IMAD.WIDE R36, R36, 0x4, R94 ;  /* 0x0000000424247825 */ /* 0x000fe200078e025e */
[----:B------:R1:W-:Y:S04]  /*9aae0*/  @P1 STG.E [R38.64], R246 ;  /* 0x000000f626001986 */ /* 0x0003e8000c101904 */
[----:B-1----:R-:W3:Y:S04]  /*9aaf0*/  LDL.LU R246, [R1+0x880] ;  /* 0x0008800001f67983 */ /* 0x002ee80000300800 */
        /* <DEDUP_REMOVED lines=12> */
[----:B------:R-:W-:Y:S01]  /*9abc0*/  ISETP.LT.AND P6, PT, R184, c[0x0][0x178], !P3 ;  /* 0x00005e00b8007a0c */ /* 0x000fe20005fc1270 */
[----:B------:R-:W4:Y:S01]  /*9abd0*/  LDL.LU R190, [R1+0xfe4] ;  /* 0x000fe40001be7983 */ /* 0x000f220000300800 */
        /* <DEDUP_REMOVED lines=14> */
[----:B--2---:R1:W-:Y:S03]  /*9acc0*/  @P4 STG.E [R38.64], R245 ;  /* 0x000000f526004986 */ /* 0x0043e6000c101904 */
[----:B-1----:R-:W-:Y:S01]  /*9acd0*/  IMAD.WIDE R38, R0, 0x4, R92 ;  /* 0x0000000400267825 */ /* 0x002fe200078e025c */
[----:B------:R1:W-:Y:S01]  /*9ace0*/  @P0 STG.E [R36.64], R247 ;  /* 0x000000f724000986 */ /* 0x0003e2000c101904 */
[----:B------:R-:W-:-:S03]  /*9acf0*/  ISETP.LT.AND P0, PT, R188, c[0x0][0x178], !P3 ;  /* 0x00005e00bc007a0c */ /* 0x000fc60005f01270 */
[----:B-1----:R-:W2:Y:S01]  /*9ad00*/  LDL.LU R247, [R1+0x284] ;  /* 0x0002840001f77983 */ /* 0x002ea20000300800 */
[----:B------:R-:W-:-:S03]  /*9ad10*/  IADD3 R36, R0, c[0x0][0x198], RZ ;  /* 0x0000660000247a10 */ /* 0x000fc60007ffe0ff */
[----:B------:R-:W2:Y:S04]  /*9ad20*/  LDL.LU R191, [R1+0xfa0] ;  /* 0x000fa00001bf7983 */ /* 0x000ea80000300800 */
[----:B------:R-:W2:Y:S04]  /*9ad30*/  LDL.LU R244, [R1+0x90] ;  /* 0x0000900001f47983 */ /* 0x000ea80000300800 */
[----:B---3--:R1:W-:Y:S04]  /*9ad40*/  @P5 STG.E [R38.64], R246 ;  /* 0x000000f626005986 */ /* 0x0083e8000c101904 */
[----:B------:R-:W-:Y:S01]  /*9ad50*/  @P6 STG.E [R180.64], R224 ;  /* 0x000000e0b4006986 */ /* 0x000fe2000c101904 */
[----:B-1----:R-:W-:-:S03]  /*9ad60*/  IMAD.WIDE R38, R36, 0x4, R92 ;  /* 0x0000000424267825 */ /* 0x002fc600078e025c */
[----:B------:R-:W3:Y:S04]  /*9ad70*/  LDL.LU R246, [R1+0xfa4] ;  /* 0x000fa40001f67983 */ /* 0x000ee80000300800 */
[----:B----4-:R1:W-:Y:S04]  /*9ad80*/  @P0 STG.E [R38.64], R248 ;  /* 0x000000f826000986 */ /* 0x0103e8000c101904 */
[----:B-1----:R-:W3:Y:S01]  /*9ad90*/  LDL.LU R248, [R1+0x94] ;  /* 0x0000940001f87983 */ /* 0x002ee20000300800 */
[----:B------:R-:W-:Y:S02]  /*9ada0*/  IADD3 R3, R251, 0x150, RZ ;  /* 0x00000150fb037810 */ /* 0x000fe40007ffe0ff */
[----:B------:R-:W-:Y:S01]  /*9adb0*/  ISETP.LT.AND P3, PT, R184, c[0x0][0x178], !P3 ;  /* 0x00005e00b8007a0c */ /* 0x000fe20005f61270 */
[----:B------:R-:W3:Y:S01]  /*9adc0*/  LDL.LU R245, [R1+0xcd0] ;  /* 0x000cd00001f57983 */ /* 0x000ee20000300800 */
[----:B------:R-:W-:-:S02]  /*9add0*/  ISETP.GE.AND P1, PT, R3, c[0x0][0x17c], PT ;  /* 0x00005f0003007a0c */ /* 0x000fc40003f26270 */
[----:B------:R-:W-:Y:S02]  /*9ade0*/  IADD3 R3, R251, 0x151, RZ ;  /* 0x00000151fb037810 */ /* 0x000fe40007ffe0ff */
        /* <DEDUP_REMOVED lines=20> */
[--C-:B------:R-:W-:Y:S01]  /*9af30*/  IMAD.WIDE R36, R36, 0x4, R94.reuse ;  /* 0x0000000424247825 */ /* 0x100fe200078e025e */
[----:B------:R1:W-:Y:S01]  /*9af40*/  @P3 STG.E [R38.64], R190 ;  /* 0x000000be26003986 */ /* 0x0003e2000c101904 */
[----:B------:R-:W-:Y:S02]  /*9af50*/  ISETP.LT.AND P6, PT, R184, c[0x0][0x178], !P4 ;  /* 0x00005e00b8007a0c */ /* 0x000fe400067c1270 */
[----:B------:R-:W-:-:S04]  /*9af60*/  IMAD.WIDE R180, R0, 0x4, R94 ;  /* 0x0000000400b47825 */ /* 0x000fc800078e025e */
[----:B-1----:R-:W-:Y:S01]  /*9af70*/  IMAD.WIDE R38, R0, 0x4, R92 ;  /* 0x0000000400267825 */ /* 0x002fe200078e025c */
[----:B--2---:R1:W-:Y:S01]  /*9af80*/  @P2 STG.E [R36.64], R247 ;  /* 0x000000f724002986 */ /* 0x0043e2000c101904 */
[----:B------:R-:W-:Y:S02]  /*9af90*/  ISETP.LT.AND P2, PT, R188, c[0x0][0x178], !P1 ;  /* 0x00005e00bc007a0c */ /* 0x000fe40004f41270 */
[----:B------:R-:W-:Y:S01]  /*9afa0*/  ISETP.LT.AND P1, PT, R184, c[0x0][0x178], !P1 ;  /* 0x00005e00b8007a0c */ /* 0x000fe20004f21270 */
[----:B------:R2:W-:Y:S01]  /*9afb0*/  @P5 STG.E [R38.64], R191 ;  /* 0x000000bf26005986 */ /* 0x0005e2000c101904 */
[----:B-1----:R-:W-:-:S03]  /*9afc0*/  IADD3 R36, R0, c[0x0][0x198], RZ ;  /* 0x0000660000247a10 */ /* 0x002fc60007ffe0ff */
[----:B------:R-:W4:Y:S02]  /*9afd0*/  LDL.LU R247, [R1+0xcd4] ;  /* 0x000cd40001f77983 */ /* 0x000f240000300800 */
[C---:B--2---:R-:W-:Y:S02]  /*9afe0*/  IMAD.WIDE R38, R36.reuse, 0x4, R92 ;  /* 0x0000000424267825 */ /* 0x044fe400078e025c */
[----:B------:R-:W-:Y:S01]  /*9aff0*/  @P6 STG.E [R180.64], R244 ;  /* 0x000000f4b4006986 */ /* 0x000fe2000c101904 */
[C---:B------:R-:W-:Y:S01]  /*9b000*/  IADD3 R0, R36.reuse, c[0x0][0x198], RZ ;  /* 0x0000660024007a10 */ /* 0x040fe20007ffe0ff */
[----:B------:R-:W-:Y:S02]  /*9b010*/  IMAD.WIDE R36, R36, 0x4, R94 ;  /* 0x0000000424247825 */ /* 0x000fe400078e025e */
[----:B---3--:R1:W-:Y:S04]  /*9b020*/  @P2 STG.E [R38.64], R246 ;  /* 0x000000f626002986 */ /* 0x0083e8000c101904 */
[----:B-1----:R-:W2:Y:S04]  /*9b030*/  LDL.LU R246, [R1+0x840] ;  /* 0x0008400001f67983 */ /* 0x002ea80000300800 */
[----:B------:R1:W-:Y:S04]  /*9b040*/  @P1 STG.E [R36.64], R248 ;  /* 0x000000f824001986 */ /* 0x0003e8000c101904 */
[----:B-1----:R-:W2:Y:S01]  /*9b050*/  LDL.LU R248, [R1+0x844] ;  /* 0x0008440001f87983 */ /* 0x002ea20000300800 */
[----:B------:R-:W-:Y:S01]  /*9b060*/  IADD3 R3, R251, 0x154, RZ ;  /* 0x00000154fb037810 */ /* 0x000fe20007ffe0ff */
[C---:B------:R-:W-:Y:S01]  /*9b070*/  IMAD.WIDE R38, R0.reuse, 0x4, R92 ;  /* 0x0000000400267825 */ /* 0x040fe200078e025c */
[----:B------:R-:W-:Y:S01]  /*9b080*/  IADD3 R36, R0, c[0x0][0x198], RZ ;  /* 0x0000660000247a10 */ /* 0x000fe20007ffe0ff */
[----:B------:R-:W2:Y:S01]  /*9b090*/  LDL.LU R243, [R1+0xfd0] ;  /* 0x000fd00001f37983 */ /* 0x000ea20000300800 */
[----:B------:R-:W-:-:S02]  /*9b0a0*/  ISETP.GE.AND P0, PT, R3, c[0x0][0x17c], PT ;  /* 0x00005f0003007a0c */ /* 0x000fc40003f06270 */
[----:B------:R-:W-:Y:S01]  /*9b0b0*/  IADD3 R3, R251, 0x155, RZ ;  /* 0x00000155fb037810 */ /* 0x000fe20007ffe0ff */
[----:B------:R-:W-:Y:S01]  /*9b0c0*/  IMAD.WIDE R180, R0, 0x4, R94 ;  /* 0x0000000400b47825 */ /* 0x000fe200078e025e */
[----:B------:R-:W-:Y:S01]  /*9b0d0*/  ISETP.LT.AND P5, PT, R188, c[0x0][0x178], !P0 ;  /* 0x00005e00bc007a0c */ /* 0x000fe200047a1270 */
[----:B------:R-:W2:Y:S01]  /*9b0e0*/  LDL.LU R189, [R1+0x190] ;  /* 0x0001900001bd7983 */ /* 0x000ea20000300800 */
[----:B------:R-:W-:Y:S02]  /*9b0f0*/  ISETP.GE.AND P4, PT, R3, c[0x0][0x17c], PT ;  /* 0x00005f0003007a0c */ /* 0x000fe40003f86270 */
[----:B------:R-:W-:Y:S01]  /*9b100*/  ISETP.LT.AND P6, PT, R184, c[0x0][0x178], !P0 ;  /* 0x00005e00b8007a0c */ /* 0x000fe200047c1270 */
[----:B------:R-:W2:Y:S01]  /*9b110*/  LDL.LU R244, [R1+0xfd4] ;  /* 0x000fd40001f47983 */ /* 0x000ea20000300800 */
[----:B------:R-:W-:Y:S02]  /*9b120*/  ISETP.LT.AND P1, PT, R188, c[0x0][0x178], !P4 ;  /* 0x00005e00bc007a0c */ /* 0x000fe40006721270 */
[----:B------:R-:W-:-:S02]  /*9b130*/  IADD3 R3, R251, 0x156, RZ ;  /* 0x00000156fb037810 */ /* 0x000fc40007ffe0ff */
[----:B------:R-:W-:Y:S02]  /*9b140*/  ISETP.LT.AND P4, PT, R184, c[0x0][0x178], !P4 ;  /* 0x00005e00b8007a0c */ /* 0x000fe40006781270 */
[----:B------:R-:W-:Y:S01]  /*9b150*/  ISETP.GE.AND P3, PT, R3, c[0x0][0x17c], PT ;  /* 0x00005f0003007a0c */ /* 0x000fe20003f66270 */
        /* <DEDUP_REMOVED lines=9> */
[----:B------:R-:W-:Y:S01]  /*9b1f0*/  IMAD.WIDE R180, R0, 0x4, R94 ;  /* 0x0000000400b47825 */ /* 0x000fe200078e025e */
[----:B----4-:R1:W-:Y:S04]  /*9b200*/  @P1 STG.E [R38.64], R247 ;  /* 0x000000f726001986 */ /* 0x0103e8000c101904 */
[----:B------:R4:W-:Y:S01]  /*9b210*/  @P4 STG.E [R36.64], R237 ;  /* 0x000000ed24004986 */ /* 0x0009e2000c101904 */
[----:B------:R-:W-:-:S03]  /*9b220*/  ISETP.LT.AND P4, PT, R188, c[0x0][0x178], !P0 ;  /* 0x00005e00bc007a0c */ /* 0x000fc60004781270 */
[----:B-1----:R-:W3:Y:S01]  /*9b230*/  LDL.LU R247, [R1+0x194] ;  /* 0x0001940001f77983 */ /* 0x002ee20000300800 */
[C-C-:B------:R-:W-:Y:S01]  /*9b240*/  IMAD.WIDE R38, R0.reuse, 0x4, R92.reuse ;  /* 0x0000000400267825 */ /* 0x140fe200078e025c */
[----:B----4-:R-:W-:Y:S02]  /*9b250*/  IADD3 R36, R0, c[0x0][0x198], RZ ;  /* 0x0000660000247a10 */ /* 0x010fe40007ffe0ff */
[----:B------:R-:W4:Y:S04]  /*9b260*/  LDL.LU R190, [R1+0xf90] ;  /* 0x000f900001be7983 */ /* 0x000f280000300800 */
[----:B------:R-:W4:Y:S04]  /*9b270*/  LDL.LU R191, [R1+0x50] ;  /* 0x0000500001bf7983 */ /* 0x000f280000300800 */
[----:B--2---:R1:W-:Y:S04]  /*9b280*/  @P5 STG.E [R38.64], R246 ;  /* 0x000000f626005986 */ /* 0x0043e8000c101904 */
[----:B------:R-:W-:Y:S04]  /*9b290*/  @P6 STG.E [R180.64], R220 ;  /* 0x000000dcb4006986 */ /* 0x000fe8000c101904 */
[----:B------:R-:W2:Y:S01]  /*9b2a0*/  LDL.LU R245, [R1+0xf94] ;  /* 0x000f940001f57983 */ /* 0x000ea20000300800 */
[----:B-1----:R-:W-:-:S05]  /*9b2b0*/  IMAD.WIDE R38, R36, 0x4, R92 ;  /* 0x0000000424267825 */ /* 0x002fca00078e025c */
[----:B------:R1:W-:Y:S04]  /*9b2c0*/  @P4 STG.E [R38.64], R248 ;  /* 0x000000f826004986 */ /* 0x0003e8000c101904 */
[----:B-1----:R-:W2:Y:S01]  /*9b2d0*/  LDL.LU R248, [R1+0x54] ;  /* 0x0000540001f87983 */ /* 0x002ea20000300800 */
[----:B------:R-:W-:Y:S02]  /*9b2e0*/  IADD3 R3, R251, 0x158, RZ ;  /* 0x00000158fb037810 */ /* 0x000fe40007ffe0ff */
[----:B------:R-:W-:Y:S01]  /*9b2f0*/  ISETP.LT.AND P0, PT, R184, c[0x0][0x178], !P0 ;  /* 0x00005e00b8007a0c */ /* 0x000fe20004701270 */
[----:B------:R-:W2:Y:S01]  /*9b300*/  LDL.LU R246, [R1+0xc30] ;  /* 0x000c300001f67983 */ /* 0x000ea20000300800 */
[----:B------:R-:W-:Y:S02]  /*9b310*/  ISETP.GE.AND P2, PT, R3, c[0x0][0x17c], PT ;  /* 0x00005f0003007a0c */ /* 0x000fe40003f46270 */
[----:B------:R-:W-:-:S02]  /*9b320*/  IADD3 R3, R251, 0x159, RZ ;  /* 0x00000159fb037810 */ /* 0x000fc40007ffe0ff */
        /* <DEDUP_REMOVED lines=8> */
[----:B------:R-:W-:-:S02]  /*9b3b0*/  ISETP.LT.AND P3, PT, R184, c[0x0][0x178], !P3 ;  /* 0x00005e00b8007a0c */ /* 0x000fc40005f61270 */
[----:B------:R-:W-:Y:S01]  /*9b3c0*/  IADD3 R3, R251, 0x15a, RZ ;  /* 0x0000015afb037810 */ /* 0x000fe20007ffe0ff */
[C---:B------:R-:W-:Y:S02]  /*9b3d0*/  IMAD.WIDE R180, R0.reuse, 0x4, R94 ;  /* 0x0000000400b47825 */ /* 0x040fe400078e025e */
[----:B------:R1:W-:Y:S01]  /*9b3e0*/  @P5 STG.E [R38.64], R243 ;  /* 0x000000f326005986 */ /* 0x0003e2000c101904 */
[----:B------:R-:W-:Y:S02]  /*9b3f0*/  ISETP.GE.AND P1, PT, R3, c[0x0][0x17c], PT ;  /* 0x00005f0003007a0c */ /* 0x000fe40003f26270 */
[----:B-1----:R-:W-:Y:S02]  /*9b400*/  IADD3 R36, R0, c[0x0][0x198], RZ ;  /* 0x0000660000247a10 */ /* 0x002fe40007ffe0ff */
[----:B------:R-:W-:Y:S02]  /*9b410*/  IADD3 R3, R251, 0x15b, RZ ;  /* 0x0000015bfb037810 */ /* 0x000fe40007ffe0ff */
[----:B------:R-:W-:-:S02]  /*9b420*/  IADD3 R0, R36, c[0x0][0x198], RZ ;  /* 0x0000660024007a10 */ /* 0x000fc40007ffe0ff */
[----:B------:R-:W-:Y:S01]  /*9b430*/  ISETP.LT.AND P5, PT, R188, c[0x0][0x178], !P1 ;  /* 0x00005e00bc007a0c */ /* 0x000fe20004fa1270 */
[----:B------:R-:W-:Y:S01]  /*9b440*/  IMAD.WIDE R38, R36, 0x4, R92 ;  /* 0x0000000424267825 */ /* 0x000fe200078e025c */
[----:B------:R-:W-:-:S03]  /*9b450*/  ISETP.GE.AND P2, PT, R3, c[0x0][0x17c], PT ;  /* 0x00005f0003007a0c */ /* 0x000fc60003f46270 */
[----:B------:R-:W-:Y:S01]  /*9b460*/  IMAD.WIDE R36, R36, 0x4, R94 ;  /* 0x0000000424247825 */ /* 0x000fe200078e025e */
[----:B------:R-:W-:Y:S01]  /*9b470*/  @P6 STG.E [R180.64], R189 ;  /* 0x000000bdb4006986 */ /* 0x000fe2000c101904 */
[----:B------:R-:W-:-:S03]  /*9b480*/  ISETP.LT.AND P6, PT, R184, c[0x0][0x178], !P1 ;  /* 0x00005e00b8007a0c */ /* 0x000fc60004fc1270 */
[----:B------:R1:W-:Y:S02]  /*9b490*/  @P0 STG.E [R38.64], R244 ;  /* 0x000000f426000986 */ /* 0x0003e4000c101904 */
[----:B-1----:R-:W-:-:S04]  /*9b4a0*/  IMAD.WIDE R38, R0, 0x4, R92 ;  /* 0x0000000400267825 */ /* 0x002fc800078e025c */
[----:B------:R-:W-:Y:S01]  /*9b4b0*/  IMAD.WIDE R180, R0, 0x4, R94 ;  /* 0x0000000400b47825 */ /* 0x000fe200078e025e */
[----:B---3--:R1:W-:Y:S01]  /*9b4c0*/  @P3 STG.E [R36.64], R247 ;  /* 0x000000f724003986 */ /* 0x0083e2000c101904 */
[----:B------:R-:W-:Y:S02]  /*9b4d0*/  ISETP.LT.AND P3, PT, R188, c[0x0][0x178], !P2 ;  /* 0x00005e00bc007a0c */ /* 0x000fe40005761270 */
[----:B------:R-:W-:Y:S01]  /*9b4e0*/  ISETP.LT.AND P2, PT, R184, c[0x0][0x178], !P2 ;  /* 0x00005e00b8007a0c */ /* 0x000fe20005741270 */
[----:B-1----:R-:W3:Y:S01]  /*9b4f0*/  LDL.LU R247, [R1+0xc34] ;  /* 0x000c340001f77983 */ /* 0x002ee20000300800 */
[----:B------:R-:W-:-:S03]  /*9b500*/  IADD3 R36, R0, c[0x0][0x198], RZ ;  /* 0x0000660000247a10 */ /* 0x000fc60007ffe0ff */
[----:B----4-:R1:W-:Y:S01]  /*9b510*/  @P5 STG.E [R38.64], R190 ;  /* 0x000000be26005986 */ /* 0x0103e2000c101904 */
[----:B------:R-:W-:-:S03]  /*9b520*/  IADD3 R0, R36, c[0x0][0x198], RZ ;  /* 0x0000660024007a10 */ /* 0x000fc60007ffe0ff */
[----:B------:R-:W4:Y:S04]  /*9b530*/  LDL.LU R244, [R1+0x440] ;  /* 0x0004400001f47983 */ /* 0x000f280000300800 */
[----:B------:R-:W-:Y:S01]  /*9b540*/  @P6 STG.E [R180.64], R191 ;  /* 0x000000bfb4006986 */ /* 0x000fe2000c101904 */
[----:B-1----:R-:W-:-:S04]  /*9b550*/  IMAD.WIDE R38, R36, 0x4, R92 ;  /* 0x0000000424267825 */ /* 0x002fc800078e025c */
[----:B------:R-:W-:Y:S01]  /*9b560*/  IMAD.WIDE R36, R36, 0x4, R94 ;  /* 0x0000000424247825 */ /* 0x000fe200078e025e */
[----:B--2---:R-:W-:Y:S04]  /*9b570*/  @P3 STG.E [R38.64], R245 ;  /* 0x000000f526003986 */ /* 0x004fe8000c101904 */
        /* <DEDUP_REMOVED lines=23> */
[----:B-1----:R-:W-:-:S02]  /*9b6f0*/  IMAD.WIDE R38, R36, 0x4, R92 ;  /* 0x0000000424267825 */ /* 0x002fc400078e025c */
[----:B------:R-:W4:Y:S02]  /*9b700*/  LDL.LU R246, [R1+0xc1c] ;  /* 0x000c1c0001f67983 */ /* 0x000f240000300800 */
[----:B------:R-:W-:Y:S01]  /*9b710*/  IMAD.WIDE R36, R36, 0x4, R94 ;  /* 0x0000000424247825 */ /* 0x000fe200078e025e */
[----:B------:R-:W-:-:S03]  /*9b720*/  ISETP.LT.AND P6, PT, R184, c[0x0][0x178], !P0 ;  /* 0x00005e00b8007a0c */ /* 0x000fc600047c1270 */
[----:B------:R-:W-:Y:S01]  /*9b730*/  IMAD.WIDE R180, R0, 0x4, R94 ;  /* 0x0000000400b47825 */ /* 0x000fe200078e025e */
[----:B---3--:R1:W-:Y:S04]  /*9b740*/  @P2 STG.E [R38.64], R247 ;  /* 0x000000f726002986 */ /* 0x0083e8000c101904 */
[----:B------:R3:W-:Y:S01]  /*9b750*/  @P1 STG.E [R36.64], R233 ;  /* 0x000000e924001986 */ /* 0x0007e2000c101904 */
[----:B------:R-:W-:-:S03]  /*9b760*/  ISETP.LT.AND P1, PT, R188, c[0x0][0x178], !P4 ;  /* 0x00005e00bc007a0c */ /* 0x000fc60006721270 */
[----:B-1----:R-:W2:Y:S01]  /*9b770*/  LDL.LU R247, [R1+0x42c] ;  /* 0x00042c0001f77983 */ /* 0x002ea20000300800 */
[C-C-:B------:R-:W-:Y:S01]  /*9b780*/  IMAD.WIDE R38, R0.reuse, 0x4, R92.reuse ;  /* 0x0000000400267825 */ /* 0x140fe200078e025c */
[----:B---3--:R-:W-:Y:S02]  /*9b790*/  IADD3 R36, R0, c[0x0][0x198], RZ ;  /* 0x0000660000247a10 */ /* 0x008fe40007ffe0ff */
[----:B------:R-:W3:Y:S04]  /*9b7a0*/  LDL.LU R243, [R1+0xcc8] ;  /* 0x000cc80001f37983 */ /* 0x000ee80000300800 */
[----:B----4-:R1:W-:Y:S04]  /*9b7b0*/  @P5 STG.E [R38.64], R244 ;  /* 0x000000f426005986 */ /* 0x0103e8000c101904 */
[----:B------:R-:W-:Y:S04]  /*9b7c0*/  @P6 STG.E [R180.64], R216 ;  /* 0x000000d8b4006986 */ /* 0x000fe8000c101904 */
[----:B------:R-:W4:Y:S01]  /*9b7d0*/  LDL.LU R189, [R1+0xb8] ;  /* 0x0000b80001bd7983 */ /* 0x000f220000300800 */
        /* <DEDUP_REMOVED lines=30> */
[----:B------:R1:W-:Y:S01]  /*9b9c0*/  @P6 STG.E [R180.64], R245 ;  /* 0x000000f5b4006986 */ /* 0x0003e2000c101904 */
[----:B------:R-:W-:-:S03]  /*9b9d0*/  ISETP.LT.AND P6, PT, R184, c[0x0][0x178], !P2 ;  /* 0x00005e00b8007a0c */ /* 0x000fc600057c1270 */
[----:B------:R1:W-:Y:S04]  /*9b9e0*/  @P4 STG.E [R38.64], R246 ;  /* 0x000000f626004986 */ /* 0x0003e8000c101904 */
[----:B-1----:R-:W4:Y:S01]  /*9b9f0*/  LDL.LU R245, [R1+0xf7c] ;  /* 0x000f7c0001f57983 */ /* 0x002f220000300800 */
[----:B------:R-:W-:-:S04]  /*9ba00*/  IMAD.WIDE R38, R0, 0x4, R92 ;  /* 0x0000000400267825 */ /* 0x000fc800078e025c */
[----:B------:R-:W-:Y:S01]  /*9ba10*/  IMAD.WIDE R180, R0, 0x4, R94 ;  /* 0x0000000400b47825 */ /* 0x000fe200078e025e */
[----:B--2---:R1:W-:Y:S01]  /*9ba20*/  @P0 STG.E [R36.64], R247 ;  /* 0x000000f724000986 */ /* 0x0043e2000c101904 */
[----:B------:R-:W-:Y:S02]  /*9ba30*/  ISETP.LT.AND P0, PT, R188, c[0x0][0x178], !P3 ;  /* 0x00005e00bc007a0c */ /* 0x000fe40005f01270 */
[----:B------:R-:W-:Y:S01]  /*9ba40*/  ISETP.LT.AND P3, PT, R184, c[0x0][0x178], !P3 ;  /* 0x00005e00b8007a0c */ /* 0x000fe20005f61270 */
[----:B-1----:R-:W2:Y:S01]  /*9ba50*/  LDL.LU R247, [R1+0x4c] ;  /* 0x00004c0001f77983 */ /* 0x002ea20000300800 */
[----:B------:R-:W-:-:S03]  /*9ba60*/  IADD3 R36, R0, c[0x0][0x198], RZ ;  /* 0x0000660000247a10 */ /* 0x000fc60007ffe0ff */
[----:B---3--:R1:W-:Y:S01]  /*9ba70*/  @P5 STG.E [R38.64], R243 ;  /* 0x000000f326005986 */ /* 0x0083e2000c101904 */
[----:B------:R-:W-:-:S03]  /*9ba80*/  IADD3 R0, R36, c[0x0][0x198], RZ ;  /* 0x0000660024007a10 */ /* 0x000fc60007ffe0ff */
[----:B------:R-:W3:Y:S04]  /*9ba90*/  LDL.LU R246, [R1+0xac8] ;  /* 0x000ac80001f67983 */ /* 0x000ee80000300800 */
[----:B----4-:R-:W-:Y:S01]  /*9baa0*/  @P6 STG.E [R180.64], R189 ;  /* 0x000000bdb4006986 */ /* 0x010fe2000c101904 */
        /* <DEDUP_REMOVED lines=24> */
[----:B------:R-:W-:Y:S02]  /*9bc30*/  ISETP.LT.AND P5, PT, R188, c[0x0][0x178], !P4 ;  /* 0x00005e00bc007a0c */ /* 0x000fe400067a1270 */
[----:B------:R-:W-:Y:S01]  /*9bc40*/  ISETP.GE.AND P1, PT, R3, c[0x0][0x17c], PT ;  /* 0x00005f0003007a0c */ /* 0x000fe20003f26270 */
[----:B-1----:R-:W-:-:S04]  /*9bc50*/  IMAD.WIDE R38, R36, 0x4, R92 ;  /* 0x0000000424267825 */ /* 0x002fc800078e025c */
[--C-:B------:R-:W-:Y:S01]  /*9bc60*/  IMAD.WIDE R36, R36, 0x4, R94.reuse ;  /* 0x0000000424247825 */ /* 0x100fe200078e025e */
[----:B------:R1:W-:Y:S01]  /*9bc70*/  @P3 STG.E [R38.64], R245 ;  /* 0x000000f526003986 */ /* 0x0003e2000c101904 */
[----:B------:R-:W-:Y:S02]  /*9bc80*/  ISETP.LT.AND P6, PT, R184, c[0x0][0x178], !P4 ;  /* 0x00005e00b8007a0c */ /* 0x000fe400067c1270 */
[C---:B------:R-:W-:Y:S01]  /*9bc90*/  IMAD.WIDE R180, R0.reuse, 0x4, R94 ;  /* 0x0000000400b47825 */ /* 0x040fe200078e025e */
[----:B-1----:R-:W4:Y:S03]  /*9bca0*/  LDL.LU R245, [R1+0xfbc] ;  /* 0x000fbc0001f57983 */ /* 0x002f260000300800 */
[----:B------:R-:W-:Y:S01]  /*9bcb0*/  IMAD.WIDE R38, R0, 0x4, R92 ;  /* 0x0000000400267825 */ /* 0x000fe200078e025c */
[----:B--2---:R1:W-:Y:S01]  /*9bcc0*/  @P2 STG.E [R36.64], R247 ;  /* 0x000000f724002986 */ /* 0x0043e2000c101904 */
[----:B------:R-:W-:-:S03]  /*9bcd0*/  ISETP.LT.AND P2, PT, R188, c[0x0][0x178], !P1 ;  /* 0x00005e00bc007a0c */ /* 0x000fc60004f41270 */
[----:B-1----:R-:W2:Y:S01]  /*9bce0*/  LDL.LU R247, [R1+0x29c] ;  /* 0x00029c0001f77983 */ /* 0x002ea20000300800 */
[----:B------:R-:W-:-:S03]  /*9bcf0*/  IADD3 R36, R0, c[0x0][0x198], RZ ;  /* 0x0000660000247a10 */ /* 0x000fc60007ffe0ff */
[----:B------:R-:W2:Y:S04]  /*9bd00*/  LDL.LU R189, [R1+0xfc8] ;  /* 0x000fc80001bd7983 */ /* 0x000ea80000300800 */
[----:B---3--:R1:W-:Y:S04]  /*9bd10*/  @P5 STG.E [R38.64], R246 ;  /* 0x000000f626005986 */ /* 0x0083e8000c101904 */
[----:B------:R-:W3:Y:S04]  /*9bd20*/  LDL.LU R190, [R1+0xa8] ;  /* 0x0000a80001be7983 */ /* 0x000ee80000300800 */
        /* <DEDUP_REMOVED lines=9> */
[----:B------:R-:W-:Y:S01]  /*9bdc0*/  IADD3 R3, R251, 0x169, RZ ;  /* 0x00000169fb037810 */ /* 0x000fe20007ffe0ff */
[----:B------:R-:W3:Y:S01]  /*9bdd0*/  LDL.LU R244, [R1+0x38] ;  /* 0x0000380001f47983 */ /* 0x000ee20000300800 */
        /* <DEDUP_REMOVED lines=23> */
[C---:B------:R-:W-:Y:S01]  /*9bf50*/  IADD3 R183, R0.reuse, c[0x0][0x198], RZ ;  /* 0x0000660000b77a10 */ /* 0x040fe20007ffe0ff */
[C---:B------:R-:W-:Y:S01]  /*9bf60*/  IMAD.WIDE R180, R0.reuse, 0x4, R94 ;  /* 0x0000000400b47825 */ /* 0x040fe200078e025e */
[----:B-1----:R-:W3:Y:S03]  /*9bf70*/  LDL.LU R245, [R1+0xf8c] ;  /* 0x000f8c0001f57983 */ /* 0x002ee60000300800 */
[----:B------:R-:W-:Y:S01]  /*9bf80*/  IMAD.WIDE R38, R0, 0x4, R92 ;  /* 0x0000000400267825 */ /* 0x000fe200078e025c */
[----:B--2---:R1:W-:Y:S01]  /*9bf90*/  @P4 STG.E [R36.64], R247 ;  /* 0x000000f724004986 */ /* 0x0043e2000c101904 */
[----:B------:R-:W-:-:S02]  /*9bfa0*/  ISETP.LT.AND P4, PT, R188, c[0x0][0x178], !P0 ;  /* 0x00005e00bc007a0c */ /* 0x000fc40004781270 */
[----:B------:R-:W-:Y:S01]  /*9bfb0*/  ISETP.LT.AND P0, PT, R184, c[0x0][0x178], !P0 ;  /* 0x00005e00b8007a0c */ /* 0x000fe20004701270 */
[----:B------:R2:W-:Y:S04]  /*9bfc0*/  @P5 STG.E [R38.64], R189 ;  /* 0x000000bd26005986 */ /* 0x0005e8000c101904 */
[----:B-1----:R-:W4:Y:S01]  /*9bfd0*/  LDL.LU R247, [R1+0x3c] ;  /* 0x00003c0001f77983 */ /* 0x002f220000300800 */
[----:B------:R-:W-:-:S04]  /*9bfe0*/  IMAD.WIDE R36, R183, 0x4, R94 ;  /* 0x00000004b7247825 */ /* 0x000fc800078e025e */
[----:B--2---:R-:W-:Y:S01]  /*9bff0*/  IMAD.WIDE R38, R183, 0x4, R92 ;  /* 0x00000004b7267825 */ /* 0x004fe200078e025c */
[----:B---3--:R-:W-:Y:S04]  /*9c000*/  @P6 STG.E [R180.64], R190 ;  /* 0x000000beb4006986 */ /* 0x008fe8000c101904 */
[----:B------:R1:W-:Y:S04]  /*9c010*/  @P4 STG.E [R38.64], R246 ;  /* 0x000000f626004986 */ /* 0x0003e8000c101904 */
[----:B-1----:R-:W2:Y:S04]  /*9c020*/  LDL.LU R246, [R1+0x888] ;  /* 0x0008880001f67983 */ /* 0x002ea80000300800 */
[----:B------:R1:W-:Y:S04]  /*9c030*/  @P0 STG.E [R36.64], R248 ;  /* 0x000000f824000986 */ /* 0x0003e8000c101904 */
[----:B-1----:R-:W3:Y:S01]  /*9c040*/  LDL.LU R248, [R1+0x88c] ;  /* 0x00088c0001f87983 */ /* 0x002ee20000300800 */
[----:B------:R-:W-:-:S02]  /*9c050*/  IADD3 R3, R251, 0x16c, RZ ;  /* 0x0000016cfb037810 */ /* 0x000fc40007ffe0ff */
[----:B------:R-:W-:Y:S01]  /*9c060*/  IADD3 R0, R183, c[0x0][0x198], RZ ;  /* 0x00006600b7007a10 */ /* 0x000fe20007ffe0ff */
[----:B------:R-:W3:Y:S01]  /*9c070*/  LDL.LU R243, [R1+0xfe8] ;  /* 0x000fe80001f37983 */ /* 0x000ee20000300800 */
[----:B------:R-:W-:Y:S02]  /*9c080*/  ISETP.GE.AND P2, PT, R3, c[0x0][0x17c], PT ;  /* 0x00005f0003007a0c */ /* 0x000fe40003f46270 */
[----:B------:R-:W-:Y:S01]  /*9c090*/  IADD3 R3, R251, 0x16d, RZ ;  /* 0x0000016dfb037810 */ /* 0x000fe20007ffe0ff */
[----:B------:R-:W-:Y:S01]  /*9c0a0*/  IMAD.WIDE R38, R0, 0x4, R92 ;  /* 0x0000000400267825 */ /* 0x000fe200078e025c */
[----:B------:R-:W-:Y:S01]  /*9c0b0*/  ISETP.LT.AND P5, PT, R188, c[0x0][0x178], !P2 ;  /* 0x00005e00bc007a0c */ /* 0x000fe200057a1270 */
[----:B------:R-:W3:Y:S01]  /*9c0c0*/  LDL.LU R189, [R1+0x288] ;  /* 0x0002880001bd7983 */ /* 0x000ee20000300800 */
[----:B------:R-:W-:Y:S02]  /*9c0d0*/  ISETP.GE.AND P3, PT, R3, c[0x0][0x17c], PT ;  /* 0x00005f0003007a0c */ /* 0x000fe40003f66270 */
[----:B------:R-:W-:-:S02]  /*9c0e0*/  IADD3 R3, R251, 0x16e, RZ ;  /* 0x0000016efb037810 */ /* 0x000fc40007ffe0ff */
[C---:B------:R-:W-:Y:S01]  /*9c0f0*/  IADD3 R183, R0.reuse, c[0x0][0x198], RZ ;  /* 0x0000660000b77a10 */ /* 0x040fe20007ffe0ff */
[--C-:B------:R-:W-:Y:S01]  /*9c100*/  IMAD.WIDE R180, R0, 0x4, R94.reuse ;  /* 0x0000000400b47825 */ /* 0x100fe200078e025e */
[----:B------:R-:W-:Y:S01]  /*9c110*/  ISETP.LT.AND P6, PT, R184, c[0x0][0x178], !P2 ;  /* 0x00005e00b8007a0c */ /* 0x000fe200057c1270 */
[----:B------:R-:W3:Y:S01]  /*9c120*/  LDL.LU R190, [R1+0xfec] ;  /* 0x000fec0001be7983 */ /* 0x000ee20000300800 */
[----:B------:R-:W-:Y:S02]  /*9c130*/  ISETP.LT.AND P0, PT, R188, c[0x0][0x178], !P3 ;  /* 0x00005e00bc007a0c */ /* 0x000fe40005f01270 */
[----:B------:R-:W-:Y:S02]  /*9c140*/  ISETP.LT.AND P3, PT, R184, c[0x0][0x178], !P3 ;  /* 0x00005e00b8007a0c */ /* 0x000fe40005f61270 */
[----:B------:R-:W-:Y:S02]  /*9c150*/  ISETP.GE.AND P1, PT, R3, c[0x0][0x17c], PT ;  /* 0x00005f0003007a0c */ /* 0x000fe40003f26270 */
[----:B------:R-:W-:Y:S01]  /*9c160*/  IADD3 R3, R251, 0x16f, RZ ;  /* 0x0000016ffb037810 */ /* 0x000fe20007ffe0ff */
[----:B------:R1:W-:Y:S01]  /*9c170*/  @P5 STG.E [R38.64], R191 ;  /* 0x000000bf26005986 */ /* 0x0003e2000c101904 */
[----:B------:R-:W-:-:S02]  /*9c180*/  IMAD.WIDE R36, R183, 0x4, R94 ;  /* 0x00000004b7247825 */ /* 0x000fc400078e025e */
[----:B------:R-:W-:Y:S02]  /*9c190*/  ISETP.GE.AND P2, PT, R3, c[0x0][0x17c], PT ;  /* 0x00005f0003007a0c */ /* 0x000fe40003f46270 */
[----:B------:R-:W-:Y:S01]  /*9c1a0*/  IADD3 R3, R251, 0x170, RZ ;  /* 0x00000170fb037810 */ /* 0x000fe20007ffe0ff */
[----:B------:R1:W-:Y:S02]  /*9c1b0*/  @P6 STG.E [R180.64], R244 ;  /* 0x000000f4b4006986 */ /* 0x0003e4000c101904 */
[----:B-1----:R-:W-:Y:S01]  /*9c1c0*/  IMAD.WIDE R38, R183, 0x4, R92 ;  /* 0x00000004b7267825 */ /* 0x002fe200078e025c */
[----:B------:R-:W-:Y:S02]  /*9c1d0*/  ISETP.GE.AND P4, PT, R3, c[0x0][0x17c], PT ;  /* 0x00005f0003007a0c */ /* 0x000fe40003f86270 */
[----:B------:R-:W-:Y:S02]  /*9c1e0*/  IADD3 R3, R183, c[0x0][0x198], RZ ;  /* 0x00006600b7037a10 */ /* 0x000fe40007ffe0ff */
[----:B------:R-:W-:Y:S01]  /*9c1f0*/  ISETP.LT.AND P5, PT, R188, c[0x0][0x178], !P1 ;  /* 0x00005e00bc007a0c */ /* 0x000fe20004fa1270 */
[----:B------:R1:W-:Y:S01]  /*9c200*/  @P0 STG.E [R38.64], R245 ;  /* 0x000000f526000986 */ /* 0x0003e2000c101904 */
[----:B------:R-:W-:Y:S01]  /*9c210*/  ISETP.LT.AND P6, PT, R184, c[0x0][0x178], !P1 ;  /* 0x00005e00b8007a0c */ /* 0x000fe20004fc1270 */
[----:B------:R-:W-:-:S04]  /*9c220*/  IMAD.WIDE R180, R3, 0x4, R94 ;  /* 0x0000000403b47825 */ /* 0x000fc800078e025e */
[C---:B-1----:R-:W-:Y:S01]  /*9c230*/  IMAD.WIDE R38, R3.reuse, 0x4, R92 ;  /* 0x0000000403267825 */ /* 0x042fe200078e025c */
[----:B------:R-:W-:-:S05]  /*9c240*/  IADD3 R3, R3, c[0x0][0x198], RZ ;  /* 0x0000660003037a10 */ /* 0x000fca0007ffe0ff */
[----:B------:R-:W-:Y:S01]  /*9c250*/  IMAD.WIDE R182, R3, 0x4, R92 ;  /* 0x0000000403b67825 */ /* 0x000fe200078e025c */
[----:B----4-:R1:W-:Y:S01]  /*9c260*/  @P3 STG.E [R36.64], R247 ;  /* 0x000000f724003986 */ /* 0x0103e2000c101904 */
[----:B------:R-:W-:-:S03]  /*9c270*/  ISETP.LT.AND P3, PT, R188, c[0x0][0x178], !P2 ;  /* 0x00005e00bc007a0c */ /* 0x000fc60005761270 */
[----:B-1----:R-:W4:Y:S04]  /*9c280*/  LDL.LU R247, [R1+0x28c] ;  /* 0x00028c0001f77983 */ /* 0x002f280000300800 */
[----:B------:R-:W4:Y:S04]  /*9c290*/  LDL.LU R191, [R1+0xfa8] ;  /* 0x000fa80001bf7983 */ /* 0x000f280000300800 */
[----:B------:R-:W4:Y:S04]  /*9c2a0*/  LDL.LU R244, [R1+0x98] ;  /* 0x0000980001f47983 */ /* 0x000f280000300800 */
[----:B--2---:R-:W-:Y:S04]  /*9c2b0*/  @P5 STG.E [R38.64], R246 ;  /* 0x000000f626005986 */ /* 0x004fe8000c101904 */
[----:B------:R-:W-:Y:S04]  /*9c2c0*/  @P6 STG.E [R180.64], R226 ;  /* 0x000000e2b4006986 */ /* 0x000fe8000c101904 */
[----:B------:R-:W2:Y:S04]  /*9c2d0*/  LDL.LU R245, [R1+0xfac] ;  /* 0x000fac0001f57983 */ /* 0x000ea80000300800 */
[----:B---3--:R1:W-:Y:S04]  /*9c2e0*/  @P3 STG.E [R182.64], R248 ;  /* 0x000000f8b6003986 */ /* 0x0083e8000c101904 */
[----:B-1----:R-:W3:Y:S01]  /*9c2f0*/  LDL.LU R248, [R1+0x9c] ;  /* 0x00009c0001f87983 */ /* 0x002ee20000300800 */
[----:B------:R-:W-:-:S02]  /*9c300*/  ISETP.LT.AND P2, PT, R184, c[0x0][0x178], !P2 ;  /* 0x00005e00b8007a0c */ /* 0x000fc40005741270 */
[----:B------:R-:W-:Y:S01]  /*9c310*/  IADD3 R0, R251, 0x171, RZ ;  /* 0x00000171fb007810 */ /* 0x000fe20007ffe0ff */
[C---:B------:R-:W-:Y:S01]  /*9c320*/  IMAD.WIDE R36, R3.reuse, 0x4, R94 ;  /* 0x0000000403247825 */ /* 0x040fe200078e025e */
[----:B------:R-:W-:Y:S01]  /*9c330*/  IADD3 R185, R3, c[0x0][0x198], RZ ;  /* 0x0000660003b97a10 */ /* 0x000fe20007ffe0ff */
[----:B------:R-:W3:Y:S01]  /*9c340*/  LDL.LU R246, [R1+0xcd8] ;  /* 0x000cd80001f67983 */ /* 0x000ee20000300800 */
[----:B------:R-:W-:Y:S02]  /*9c350*/  ISETP.GE.AND P1, PT, R0, c[0x0][0x17c], PT ;  /* 0x00005f0000007a0c */ /* 0x000fe40003f26270 */
[----:B------:R-:W-:Y:S02]  /*9c360*/  ISETP.LT.AND P5, PT, R188, c[0x0][0x178], !P4 ;  /* 0x00005e00bc007a0c */ /* 0x000fe400067a1270 */
[----:B------:R-:W-:-:S03]  /*9c370*/  ISETP.LT.AND P6, PT, R184, c[0x0][0x178], !P4 ;  /* 0x00005e00b8007a0c */ /* 0x000fc600067c1270 */
[----:B------:R1:W-:Y:S01]  /*9c380*/  @P2 STG.E [R36.64], R227 ;  /* 0x000000e324002986 */ /* 0x0003e2000c101904 */
[----:B------:R-:W-:Y:S01]  /*9c390*/  ISETP.LT.AND P2, PT, R188, c[0x0][0x178], !P1 ;  /* 0x00005e00bc007a0c */ /* 0x000fe20004f41270 */
[----:B------:R-:W-:Y:S01]  /*9c3a0*/  IMAD.WIDE R38, R185, 0x4, R92 ;  /* 0x00000004b9267825 */ /* 0x000fe200078e025c */
[----:B------:R-:W-:Y:S02]  /*9c3b0*/  ISETP.LT.AND P1, PT, R184, c[0x0][0x178], !P1 ;  /* 0x00005e00b8007a0c */ /* 0x000fe40004f21270 */
[----:B------:R-:W-:Y:S01]  /*9c3c0*/  IADD3 R0, R251, 0x172, RZ ;  /* 0x00000172fb007810 */ /* 0x000fe20007ffe0ff */
[C---:B------:R-:W-:Y:S01]  /*9c3d0*/  IMAD.WIDE R180, R185.reuse, 0x4, R94 ;  /* 0x00000004b9b47825 */ /* 0x040fe200078e025e */
[----:B------:R-:W-:Y:S02]  /*9c3e0*/  IADD3 R185, R185, c[0x0][0x198], RZ ;  /* 0x00006600b9b97a10 */ /* 0x000fe40007ffe0ff */
[----:B------:R-:W-:Y:S02]  /*9c3f0*/  ISETP.GE.AND P0, PT, R0, c[0x0][0x17c], PT ;  /* 0x00005f0000007a0c */ /* 0x000fe40003f06270 */
[----:B------:R-:W-:Y:S01]  /*9c400*/  IADD3 R0, R251, 0x173, RZ ;  /* 0x00000173fb007810 */ /* 0x000fe20007ffe0ff */
[C---:B------:R-:W-:Y:S01]  /*9c410*/  IMAD.WIDE R182, R185.reuse, 0x4, R92 ;  /* 0x00000004b9b67825 */ /* 0x040fe200078e025c */
[----:B------:R1:W-:Y:S03]  /*9c420*/  @P5 STG.E [R38.64], R243 ;  /* 0x000000f326005986 */ /* 0x0003e6000c101904 */
[C---:B-1----:R-:W-:Y:S01]  /*9c430*/  IMAD.WIDE R36, R185.reuse, 0x4, R94 ;  /* 0x00000004b9247825 */ /* 0x042fe200078e025e */
[----:B------:R-:W-:Y:S01]  /*9c440*/  ISETP.GE.AND P4, PT, R0, c[0x0][0x17c], PT ;  /* 0x00005f0000007a0c */ /* 0x000fe20003f86270 */
[----:B------:R1:W-:Y:S01]  /*9c450*/  @P6 STG.E [R180.64], R189 ;  /* 0x000000bdb4006986 */ /* 0x0003e2000c101904 */
[----:B------:R-:W-:-:S02]  /*9c460*/  IADD3 R3, R185, c[0x0][0x198], RZ ;  /* 0x00006600b9037a10 */ /* 0x000fc40007ffe0ff */
[----:B------:R-:W-:Y:S01]  /*9c470*/  ISETP.LT.AND P5, PT, R188, c[0x0][0x178], !P0 ;  /* 0x00005e00bc007a0c */ /* 0x000fe200047a1270 */
[----:B------:R1:W-:Y:S01]  /*9c480*/  @P2 STG.E [R182.64], R190 ;  /* 0x000000beb6002986 */ /* 0x0003e2000c101904 */
[----:B------:R-:W-:Y:S01]  /*9c490*/  ISETP.LT.AND P6, PT, R184, c[0x0][0x178], !P0 ;  /* 0x00005e00b8007a0c */ /* 0x000fe200047c1270 */
[----:B------:R-:W-:-:S04]  /*9c4a0*/  IMAD.WIDE R38, R3, 0x4, R92 ;  /* 0x0000000403267825 */ /* 0x000fc800078e025c */
[C---:B-1----:R-:W-:Y:S01]  /*9c4b0*/  IMAD.WIDE R180, R3.reuse, 0x4, R94 ;  /* 0x0000000403b47825 */ /* 0x042fe200078e025e */
[----:B------:R-:W-:-:S05]  /*9c4c0*/  IADD3 R3, R3, c[0x0][0x198], RZ ;  /* 0x0000660003037a10 */ /* 0x000fca0007ffe0ff */
[C---:B------:R-:W-:Y:S01]  /*9c4d0*/  IMAD.WIDE R182, R3.reuse, 0x4, R92 ;  /* 0x0000000403b67825 */ /* 0x040fe200078e025c */
[----:B----4-:R1:W-:Y:S01]  /*9c4e0*/  @P1 STG.E [R36.64], R247 ;  /* 0x000000f724001986 */ /* 0x0103e2000c101904 */
[----:B------:R-:W-:Y:S02]  /*9c4f0*/  ISETP.LT.AND P1, PT, R188, c[0x0][0x178], !P4 ;  /* 0x00005e00bc007a0c */ /* 0x000fe40006721270 */
[----:B------:R-:W-:Y:S01]  /*9c500*/  ISETP.LT.AND P4, PT, R184, c[0x0][0x178], !P4 ;  /* 0x00005e00b8007a0c */ /* 0x000fe20006781270 */
[----:B-1----:R-:W4:Y:S01]  /*9c510*/  LDL.LU R247, [R1+0xcdc] ;  /* 0x000cdc0001f77983 */ /* 0x002f220000300800 */
[----:B------:R-:W-:-:S03]  /*9c520*/  IMAD.WIDE R36, R3, 0x4, R94 ;  /* 0x0000000403247825 */ /* 0x000fc600078e025e */
[----:B------:R-:W-:Y:S04]  /*9c530*/  @P5 STG.E [R38.64], R191 ;  /* 0x000000bf26005986 */ /* 0x000fe8000c101904 */
[----:B------:R-:W-:Y:S04]  /*9c540*/  @P6 STG.E [R180.64], R244 ;  /* 0x000000f4b4006986 */ /* 0x000fe8000c101904 */
[----:B--2---:R1:W-:Y:S04]  /*9c550*/  @P1 STG.E [R182.64], R245 ;  /* 0x000000f5b6001986 */ /* 0x0043e8000c101904 */
[----:B-1----:R-:W2:Y:S04]  /*9c560*/  LDL.LU R245, [R1+0x848] ;  /* 0x0008480001f57983 */ /* 0x002ea80000300800 */
[----:B---3--:R1:W-:Y:S04]  /*9c570*/  @P4 STG.E [R36.64], R248 ;  /* 0x000000f824004986 */ /* 0x0083e8000c101904 */
        /* <DEDUP_REMOVED lines=10> */
[----:B------:R-:W-:-:S02]  /*9c620*/  ISETP.LT.AND P6, PT, R184, c[0x0][0x178], !P3 ;  /* 0x00005e00b8007a0c */ /* 0x000fc40005fc1270 */
[----:B------:R-:W-:Y:S01]  /*9c630*/  ISETP.LT.AND P4, PT, R188, c[0x0][0x178], !P0 ;  /* 0x00005e00bc007a0c */ /* 0x000fe20004781270 */
[----:B------:R-:W-:Y:S01]  /*9c640*/  IMAD.WIDE R180, R185, 0x4, R94 ;  /* 0x00000004b9b47825 */ /* 0x000fe200078e025e */
[----:B------:R-:W-:Y:S02]  /*9c650*/  ISETP.LT.AND P0, PT, R184, c[0x0][0x178], !P0 ;  /* 0x00005e00b8007a0c */ /* 0x000fe40004701270 */
[----:B------:R-:W-:Y:S02]  /*9c660*/  IADD3 R0, R251, 0x176, RZ ;  /* 0x00000176fb007810 */ /* 0x000fe40007ffe0ff */
[----:B------:R-:W-:Y:S02]  /*9c670*/  IADD3 R185, R185, c[0x0][0x198], RZ ;  /* 0x00006600b9b97a10 */ /* 0x000fe40007ffe0ff */
[----:B------:R-:W-:Y:S02]  /*9c680*/  ISETP.GE.AND P2, PT, R0, c[0x0][0x17c], PT ;  /* 0x00005f0000007a0c */ /* 0x000fe40003f46270 */
[----:B------:R-:W-:Y:S01]  /*9c690*/  IADD3 R0, R251, 0x177, RZ ;  /* 0x00000177fb007810 */ /* 0x000fe20007ffe0ff */
[C---:B------:R-:W-:Y:S01]  /*9c6a0*/  IMAD.WIDE R182, R185.reuse, 0x4, R92 ;  /* 0x00000004b9b67825 */ /* 0x040fe200078e025c */
[----:B------:R1:W-:Y:S03]  /*9c6b0*/  @P5 STG.E [R38.64], R246 ;  /* 0x000000f626005986 */ /* 0x0003e6000c101904 */
[C---:B------:R-:W-:Y:S01]  /*9c6c0*/  IMAD.WIDE R36, R185.reuse, 0x4, R94 ;  /* 0x00000004b9247825 */ /* 0x040fe200078e025e */
[----:B------:R-:W-:Y:S01]  /*9c6d0*/  ISETP.GE.AND P3, PT, R0, c[0x0][0x17c], PT ;  /* 0x00005f0000007a0c */ /* 0x000fe20003f66270 */
[----:B------:R1:W-:Y:S01]  /*9c6e0*/  @P6 STG.E [R180.64], R238 ;  /* 0x000000eeb4006986 */ /* 0x0003e2000c101904 */
[----:B------:R-:W-:-:S02]  /*9c6f0*/  IADD3 R3, R185, c[0x0][0x198], RZ ;  /* 0x00006600b9037a10 */ /* 0x000fc40007ffe0ff */
[----:B------:R-:W-:Y:S02]  /*9c700*/  ISETP.LT.AND P5, PT, R188, c[0x0][0x178], !P2 ;  /* 0x00005e00bc007a0c */ /* 0x000fe400057a1270 */
[----:B------:R-:W-:Y:S01]  /*9c710*/  ISETP.LT.AND P6, PT, R184, c[0x0][0x178], !P2 ;  /* 0x00005e00b8007a0c */ /* 0x000fe200057c1270 */
[----:B-1----:R-:W3:Y:S01]  /*9c720*/  LDL.LU R246, [R1+0xfdc] ;  /* 0x000fdc0001f67983 */ /* 0x002ee20000300800 */
[----:B------:R-:W-:-:S04]  /*9c730*/  IMAD.WIDE R38, R3, 0x4, R92 ;  /* 0x0000000403267825 */ /* 0x000fc800078e025c */
[C---:B------:R-:W-:Y:S01]  /*9c740*/  IMAD.WIDE R180, R3.reuse, 0x4, R94 ;  /* 0x0000000403b47825 */ /* 0x040fe200078e025e */
[----:B------:R-:W-:Y:S01]  /*9c750*/  IADD3 R3, R3, c[0x0][0x198], RZ ;  /* 0x0000660003037a10 */ /* 0x000fe20007ffe0ff */
[----:B----4-:R1:W-:Y:S04]  /*9c760*/  @P4 STG.E [R182.64], R247 ;  /* 0x000000f7b6004986 */ /* 0x0103e8000c101904 */
[----:B------:R-:W-:Y:S01]  /*9c770*/  @P0 STG.E [R36.64], R239 ;  /* 0x000000ef24000986 */ /* 0x000fe2000c101904 */
[----:B------:R-:W-:-:S03]  /*9c780*/  ISETP.LT.AND P0, PT, R188, c[0x0][0x178], !P3 ;  /* 0x00005e00bc007a0c */ /* 0x000fc60005f01270 */
[----:B-1----:R-:W4:Y:S01]  /*9c790*/  LDL.LU R247, [R1+0x19c] ;  /* 0x00019c0001f77983 */ /* 0x002f220000300800 */
[----:B------:R-:W-:-:S03]  /*9c7a0*/  IMAD.WIDE R182, R3, 0x4, R92 ;  /* 0x0000000403b67825 */ /* 0x000fc600078e025c */
        /* <DEDUP_REMOVED lines=13> */
[----:B------:R-:W-:Y:S02]  /*9c880*/  IADD3 R0, R251, 0x179, RZ ;  /* 0x00000179fb007810 */ /* 0x000fe40007ffe0ff */
[----:B------:R-:W-:Y:S02]  /*9c890*/  ISETP.LT.AND P5, PT, R188, c[0x0][0x178], !P1 ;  /* 0x00005e00bc007a0c */ /* 0x000fe40004fa1270 */
[----:B------:R-:W-:Y:S01]  /*9c8a0*/  ISETP.GE.AND P2, PT, R0, c[0x0][0x17c], PT ;  /* 0x00005f0000007a0c */ /* 0x000fe20003f46270 */
[----:B------:R1:W-:Y:S01]  /*9c8b0*/  @P3 STG.E [R36.64], R223 ;  /* 0x000000df24003986 */ /* 0x0003e2000c101904 */
[----:B------:R-:W-:-:S02]  /*9c8c0*/  ISETP.LT.AND P6, PT, R184, c[0x0][0x178], !P1 ;  /* 0x00005e00b8007a0c */ /* 0x000fc40004fc1270 */
        /* <DEDUP_REMOVED lines=19> */
[----:B------:R-:W-:Y:S01]  /*9ca00*/  IADD3 R3, R3, c[0x0][0x198], RZ ;  /* 0x0000660003037a10 */ /* 0x000fe20007ffe0ff */
[----:B------:R-:W3:Y:S04]  /*9ca10*/  LDL.LU R246, [R1+0xc3c] ;  /* 0x000c3c0001f67983 */ /* 0x000ee80000300800 */
[C---:B------:R-:W-:Y:S01]  /*9ca20*/  IMAD.WIDE R182, R3.reuse, 0x4, R92 ;  /* 0x0000000403b67825 */ /* 0x040fe200078e025c */
[----:B----4-:R1:W-:Y:S01]  /*9ca30*/  @P2 STG.E [R36.64], R247 ;  /* 0x000000f724002986 */ /* 0x0103e2000c101904 */
[----:B------:R-:W-:Y:S02]  /*9ca40*/  ISETP.LT.AND P2, PT, R188, c[0x0][0x178], !P1 ;  /* 0x00005e00bc007a0c */ /* 0x000fe40004f41270 */
[----:B------:R-:W-:Y:S01]  /*9ca50*/  ISETP.LT.AND P1, PT, R184, c[0x0][0x178], !P1 ;  /* 0x00005e00b8007a0c */ /* 0x000fe20004f21270 */
[----:B------:R-:W-:Y:S04]  /*9ca60*/  @P5 STG.E [R38.64], R190 ;  /* 0x000000be26005986 */ /* 0x000fe8000c101904 */
[----:B------:R-:W-:Y:S01]  /*9ca70*/  @P6 STG.E [R180.64], R191 ;  /* 0x000000bfb4006986 */ /* 0x000fe2000c101904 */
[----:B-1----:R-:W-:-:S03]  /*9ca80*/  IMAD.WIDE R36, R3, 0x4, R94 ;  /* 0x0000000403247825 */ /* 0x002fc600078e025e */
[----:B------:R-:W4:Y:S04]  /*9ca90*/  LDL.LU R247, [R1+0x448] ;  /* 0x0004480001f77983 */ /* 0x000f280000300800 */
[----:B--2---:R-:W-:Y:S04]  /*9caa0*/  @P2 STG.E [R182.64], R244 ;  /* 0x000000f4b6002986 */ /* 0x004fe8000c101904 */
[----:B---3--:R1:W-:Y:S04]  /*9cab0*/  @P1 STG.E [R36.64], R248 ;  /* 0x000000f824001986 */ /* 0x0083e8000c101904 */
[----:B-1----:R-:W2:Y:S01]  /*9cac0*/  LDL.LU R248, [R1+0x44c] ;  /* 0x00044c0001f87983 */ /* 0x002ea20000300800 */
[----:B------:R-:W-:-:S04]  /*9cad0*/  IADD3 R0, R251, 0x17c, RZ ;  /* 0x0000017cfb007810 */ /* 0x000fc80007ffe0ff */
[----:B------:R-:W-:Y:S02]  /*9cae0*/  ISETP.GE.AND P0, PT, R0, c[0x0][0x17c], PT ;  /* 0x00005f0000007a0c */ /* 0x000fe40003f06270 */
[----:B------:R-:W-:Y:S02]  /*9caf0*/  IADD3 R0, R251, 0x17d, RZ ;  /* 0x0000017dfb007810 */ /* 0x000fe40007ffe0ff */
[----:B------:R-:W-:Y:S02]  /*9cb00*/  IADD3 R185, R3, c[0x0][0x198], RZ ;  /* 0x0000660003b97a10 */ /* 0x000fe40007ffe0ff */
[----:B------:R-:W-:Y:S02]  /*9cb10*/  ISETP.GE.AND P4, PT, R0, c[0x0][0x17c], PT ;  /* 0x00005f0000007a0c */ /* 0x000fe40003f86270 */
[----:B------:R-:W-:Y:S02]  /*9cb20*/  ISETP.LT.AND P5, PT, R188, c[0x0][0x178], !P0 ;  /* 0x00005e00bc007a0c */ /* 0x000fe400047a1270 */
        /* <DEDUP_REMOVED lines=15> */
[----:B------:R-:W-:Y:S01]  /*9cc20*/  ISETP.LT.AND P5, PT, R188, c[0x0][0x178], !P3 ;  /* 0x00005e00bc007a0c */ /* 0x000fe20005fa1270 */
[----:B------:R3:W-:Y:S01]  /*9cc30*/  @P1 STG.E [R182.64], R246 ;  /* 0x000000f6b6001986 */ /* 0x0007e2000c101904 */
[----:B------:R-:W-:-:S03]  /*9cc40*/  ISETP.LT.AND P6, PT, R184, c[0x0][0x178], !P3 ;  /* 0x00005e00b8007a0c */ /* 0x000fc60005fc1270 */
[----:B------:R3:W-:Y:S01]  /*9cc50*/  @P4 STG.E [R36.64], R235 ;  /* 0x000000eb24004986 */ /* 0x0007e2000c101904 */
[----:B------:R-:W-:Y:S01]  /*9cc60*/  ISETP.LT.AND P4, PT, R188, c[0x0][0x178], !P0 ;  /* 0x00005e00bc007a0c */ /* 0x000fe20004781270 */
[----:B-1----:R-:W-:Y:S01]  /*9cc70*/  IMAD.WIDE R38, R3, 0x4, R92 ;  /* 0x0000000403267825 */ /* 0x002fe200078e025c */
[----:B------:R-:W-:Y:S02]  /*9cc80*/  ISETP.LT.AND P0, PT, R184, c[0x0][0x178], !P0 ;  /* 0x00005e00b8007a0c */ /* 0x000fe40004701270 */
[----:B------:R-:W-:Y:S01]  /*9cc90*/  IADD3 R0, R251, 0x180, RZ ;  /* 0x00000180fb007810 */ /* 0x000fe20007ffe0ff */
[C---:B---3--:R-:W-:Y:S01]  /*9cca0*/  IMAD.WIDE R180, R3.reuse, 0x4, R94 ;  /* 0x0000000403b47825 */ /* 0x048fe200078e025e */
[----:B------:R-:W-:Y:S02]  /*9ccb0*/  IADD3 R3, R3, c[0x0][0x198], RZ ;  /* 0x0000660003037a10 */ /* 0x000fe40007ffe0ff */
[----:B------:R-:W-:Y:S02]  /*9ccc0*/  ISETP.GE.AND P2, PT, R0, c[0x0][0x17c], PT ;  /* 0x00005f0000007a0c */ /* 0x000fe40003f46270 */
[----:B------:R-:W-:Y:S01]  /*9ccd0*/  IADD3 R0, R251, 0x181, RZ ;  /* 0x00000181fb007810 */ /* 0x000fe20007ffe0ff */
[C---:B------:R-:W-:Y:S01]  /*9cce0*/  IMAD.WIDE R182, R3.reuse, 0x4, R92 ;  /* 0x0000000403b67825 */ /* 0x040fe200078e025c */
[----:B------:R-:W-:-:S03]  /*9ccf0*/  IADD3 R185, R3, c[0x0][0x198], RZ ;  /* 0x0000660003b97a10 */ /* 0x000fc60007ffe0ff */
[----:B------:R-:W-:Y:S01]  /*9cd00*/  IMAD.WIDE R36, R3, 0x4, R94 ;  /* 0x0000000403247825 */ /* 0x000fe200078e025e */
[----:B------:R-:W-:Y:S02]  /*9cd10*/  ISETP.GE.AND P3, PT, R0, c[0x0][0x17c], PT ;  /* 0x00005f0000007a0c */ /* 0x000fe40003f66270 */
[----:B------:R-:W-:-:S04]  /*9cd20*/  IADD3 R0, R251, 0x182, RZ ;  /* 0x00000182fb007810 */ /* 0x000fc80007ffe0ff */
[----:B------:R-:W-:Y:S02]  /*9cd30*/  ISETP.GE.AND P1, PT, R0, c[0x0][0x17c], PT ;  /* 0x00005f0000007a0c */ /* 0x000fe40003f26270 */
[----:B------:R-:W-:Y:S01]  /*9cd40*/  IADD3 R0, R251, 0x183, RZ ;  /* 0x00000183fb007810 */ /* 0x000fe20007ffe0ff */
[----:B----4-:R1:W-:Y:S01]  /*9cd50*/  @P5 STG.E [R38.64], R247 ;  /* 0x000000f726005986 */ /* 0x0103e2000c101904 */
[----:B------:R-:W-:-:S03]  /*9cd60*/  ISETP.LT.AND P5, PT, R188, c[0x0][0x178], !P2 ;  /* 0x00005e00bc007a0c */ /* 0x000fc600057a1270 */
[----:B------:R3:W-:Y:S01]  /*9cd70*/  @P6 STG.E [R180.64], R218 ;  /* 0x000000dab4006986 */ /* 0x0007e2000c101904 */
[----:B------:R-:W-:Y:S01]  /*9cd80*/  ISETP.LT.AND P6, PT, R184, c[0x0][0x178], !P2 ;  /* 0x00005e00b8007a0c */ /* 0x000fe200057c1270 */
[----:B-1----:R-:W-:-:S04]  /*9cd90*/  IMAD.WIDE R38, R185, 0x4, R92 ;  /* 0x00000004b9267825 */ /* 0x002fc800078e025c */
[C---:B---3--:R-:W-:Y:S01]  /*9cda0*/  IMAD.WIDE R180, R185.reuse, 0x4, R94 ;  /* 0x00000004b9b47825 */ /* 0x048fe200078e025e */
[----:B------:R-:W-:Y:S02]  /*9cdb0*/  IADD3 R185, R185, c[0x0][0x198], RZ ;  /* 0x00006600b9b97a10 */ /* 0x000fe40007ffe0ff */
[----:B------:R-:W-:Y:S02]  /*9cdc0*/  ISETP.GE.AND P2, PT, R0, c[0x0][0x17c], PT ;  /* 0x00005f0000007a0c */ /* 0x000fe40003f46270 */
[----:B------:R-:W-:Y:S02]  /*9cdd0*/  IADD3 R3, R185, c[0x0][0x198], RZ ;  /* 0x00006600b9037a10 */ /* 0x000fe40007ffe0ff */
[----:B------:R-:W-:Y:S01]  /*9cde0*/  IADD3 R0, R251, 0x184, RZ ;  /* 0x00000184fb007810 */ /* 0x000fe20007ffe0ff */
[----:B--2---:R1:W-:Y:S04]  /*9cdf0*/  @P4 STG.E [R182.64], R248 ;  /* 0x000000f8b6004986 */ /* 0x0043e8000c101904 */
[----:B------:R2:W-:Y:S01]  /*9ce00*/  @P0 STG.E [R36.64], R219 ;  /* 0x000000db24000986 */ /* 0x0005e2000c101904 */
[----:B------:R-:W-:-:S02]  /*9ce10*/  ISETP.LT.AND P0, PT, R188, c[0x0][0x178], !P3 ;  /* 0x00005e00bc007a0c */ /* 0x000fc40005f01270 */
[----:B------:R-:W-:Y:S01]  /*9ce20*/  ISETP.LT.AND P3, PT, R184, c[0x0][0x178], !P3 ;  /* 0x00005e00b8007a0c */ /* 0x000fe20005f61270 */
[----:B------:R3:W-:Y:S01]  /*9ce30*/  @P5 STG.E [R38.64], R212 ;  /* 0x000000d426005986 */ /* 0x0007e2000c101904 */
[----:B-1----:R-:W-:-:S03]  /*9ce40*/  IMAD.WIDE R182, R185, 0x4, R92 ;  /* 0x00000004b9b67825 */ /* 0x002fc600078e025c */
[----:B------:R1:W-:Y:S01]  /*9ce50*/  @P6 STG.E [R180.64], R40 ;  /* 0x00000028b4006986 */ /* 0x0003e2000c101904 */
[----:B--2---:R-:W-:Y:S01]  /*9ce60*/  IMAD.WIDE R36, R185, 0x4, R94 ;  /* 0x00000004b9247825 */ /* 0x004fe200078e025e */
[----:B------:R-:W-:-:S04]  /*9ce70*/  ISETP.LT.AND P5, PT, R188, c[0x0][0x178], !P1 ;  /* 0x00005e00bc007a0c */ /* 0x000fc80004fa1270 */
[----:B------:R2:W-:Y:S01]  /*9ce80*/  @P0 STG.E [R182.64], R213 ;  /* 0x000000d5b6000986 */ /* 0x0005e2000c101904 */
[----:B------:R-:W-:-:S03]  /*9ce90*/  ISETP.LT.AND P6, PT, R184, c[0x0][0x178], !P1 ;  /* 0x00005e00b8007a0c */ /* 0x000fc60004fc1270 */
[----:B------:R4:W-:Y:S01]  /*9cea0*/  @P3 STG.E [R36.64], R41 ;  /* 0x0000002924003986 */ /* 0x0009e2000c101904 */
[----:B------:R-:W-:Y:S01]  /*9ceb0*/  ISETP.LT.AND P3, PT, R188, c[0x0][0x178], !P2 ;  /* 0x00005e00bc007a0c */ /* 0x000fe20005761270 */
[----:B---3--:R-:W-:Y:S01]  /*9cec0*/  IMAD.WIDE R38, R3, 0x4, R92 ;  /* 0x0000000403267825 */ /* 0x008fe200078e025c */
[----:B------:R-:W-:-:S03]  /*9ced0*/  ISETP.LT.AND P2, PT, R184, c[0x0][0x178], !P2 ;  /* 0x00005e00b8007a0c */ /* 0x000fc60005741270 */
[C---:B-1----:R-:W-:Y:S01]  /*9cee0*/  IMAD.WIDE R180, R3.reuse, 0x4, R94 ;  /* 0x0000000403b47825 */ /* 0x042fe200078e025e */
[----:B------:R-:W-:Y:S02]  /*9cef0*/  IADD3 R3, R3, c[0x0][0x198], RZ ;  /* 0x0000660003037a10 */ /* 0x000fe40007ffe0ff */
[----:B------:R-:W-:Y:S02]  /*9cf00*/  ISETP.GE.AND P4, PT, R0, c[0x0][0x17c], PT ;  /* 0x00005f0000007a0c */ /* 0x000fe40003f86270 */
[----:B------:R-:W-:Y:S01]  /*9cf10*/  IADD3 R0, R251, 0x185, RZ ;  /* 0x00000185fb007810 */ /* 0x000fe20007ffe0ff */
[C---:B--2---:R-:W-:Y:S01]  /*9cf20*/  IMAD.WIDE R182, R3.reuse, 0x4, R92 ;  /* 0x0000000403b67825 */ /* 0x044fe200078e025c */
[----:B------:R1:W-:Y:S03]  /*9cf30*/  @P5 STG.E [R38.64], R196 ;  /* 0x000000c426005986 */ /* 0x0003e6000c101904 */
[C---:B----4-:R-:W-:Y:S01]  /*9cf40*/  IMAD.WIDE R36, R3.reuse, 0x4, R94 ;  /* 0x0000000403247825 */ /* 0x050fe200078e025e */
[----:B------:R-:W-:Y:S01]  /*9cf50*/  ISETP.GE.AND P1, PT, R0, c[0x0][0x17c], PT ;  /* 0x00005f0000007a0c */ /* 0x000fe20003f26270 */
[----:B------:R2:W-:Y:S01]  /*9cf60*/  @P6 STG.E [R180.64], R56 ;  /* 0x00000038b4006986 */ /* 0x0005e2000c101904 */
[----:B------:R-:W-:-:S02]  /*9cf70*/  IADD3 R185, R3, c[0x0][0x198], RZ ;  /* 0x0000660003b97a10 */ /* 0x000fc40007ffe0ff */
[----:B------:R-:W-:Y:S01]  /*9cf80*/  ISETP.LT.AND P5, PT, R188, c[0x0][0x178], !P4 ;  /* 0x00005e00bc007a0c */ /* 0x000fe200067a1270 */
[----:B------:R-:W-:Y:S01]  /*9cf90*/  @P3 STG.E [R182.64], R197 ;  /* 0x000000c5b6003986 */ /* 0x000fe2000c101904 */
[----:B------:R-:W-:-:S03]  /*9cfa0*/  ISETP.LT.AND P6, PT, R184, c[0x0][0x178], !P4 ;  /* 0x00005e00b8007a0c */ /* 0x000fc600067c1270 */
[----:B------:R3:W-:Y:S01]  /*9cfb0*/  @P2 STG.E [R36.64], R57 ;  /* 0x0000003924002986 */ /* 0x0007e2000c101904 */
[----:B------:R-:W-:Y:S01]  /*9cfc0*/  ISETP.LT.AND P2, PT, R188, c[0x0][0x178], !P1 ;  /* 0x00005e00bc007a0c */ /* 0x000fe20004f41270 */
[----:B-1----:R-:W-:Y:S01]  /*9cfd0*/  IMAD.WIDE R38, R185, 0x4, R92 ;  /* 0x00000004b9267825 */ /* 0x002fe200078e025c */
[----:B------:R-:W-:Y:S02]  /*9cfe0*/  ISETP.LT.AND P1, PT, R184, c[0x0][0x178], !P1 ;  /* 0x00005e00b8007a0c */ /* 0x000fe40004f21270 */
[----:B------:R-:W-:Y:S01]  /*9cff0*/  IADD3 R0, R251, 0x186, RZ ;  /* 0x00000186fb007810 */ /* 0x000fe20007ffe0ff */
[C---:B------:R-:W-:Y:S01]  /*9d000*/  IMAD.WIDE R40, R185.reuse, 0x4, R94 ;  /* 0x00000004b9287825 */ /* 0x040fe200078e025e */
[----:B------:R-:W-:Y:S02]  /*9d010*/  IADD3 R185, R185, c[0x0][0x198], RZ ;  /* 0x00006600b9b97a10 */ /* 0x000fe40007ffe0ff */
[----:B------:R-:W-:Y:S02]  /*9d020*/  ISETP.GE.AND P0, PT, R0, c[0x0][0x17c], PT ;  /* 0x00005f0000007a0c */ /* 0x000fe40003f06270 */
[----:B------:R-:W-:Y:S01]  /*9d030*/  IADD3 R0, R251, 0x187, RZ ;  /* 0x00000187fb007810 */ /* 0x000fe20007ffe0ff */
[C---:B--2---:R-:W-:Y:S01]  /*9d040*/  IMAD.WIDE R180, R185.reuse, 0x4, R92 ;  /* 0x00000004b9b47825 */ /* 0x044fe200078e025c */
[----:B------:R1:W-:Y:S03]  /*9d050*/  @P5 STG.E [R38.64], R32 ;  /* 0x0000002026005986 */ /* 0x0003e6000c101904 */
[C---:B---3--:R-:W-:Y:S01]  /*9d060*/  IMAD.WIDE R36, R185.reuse, 0x4, R94 ;  /* 0x00000004b9247825 */ /* 0x048fe200078e025e */
        /* <DEDUP_REMOVED lines=11> */
[C---:B--2---:R-:W-:Y:S01]  /*9d120*/  IMAD.WIDE R40, R3.reuse, 0x4, R94 ;  /* 0x0000000403287825 */ /* 0x044fe200078e025e */
[----:B------:R-:W-:Y:S02]  /*9d130*/  IADD3 R3, R3, c[0x0][0x198], RZ ;  /* 0x0000660003037a10 */ /* 0x000fe40007ffe0ff */
[----:B------:R-:W-:Y:S02]  /*9d140*/  ISETP.GE.AND P3, PT, R0, c[0x0][0x17c], PT ;  /* 0x00005f0000007a0c */ /* 0x000fe40003f66270 */
[----:B------:R-:W-:Y:S01]  /*9d150*/  IADD3 R0, R251, 0x189, RZ ;  /* 0x00000189fb007810 */ /* 0x000fe20007ffe0ff */
[C---:B---3--:R-:W-:Y:S01]  /*9d160*/  IMAD.WIDE R32, R3.reuse, 0x4, R92 ;  /* 0x0000000403207825 */ /* 0x048fe200078e025c */
[----:B------:R1:W-:Y:S03]  /*9d170*/  @P5 STG.E [R38.64], R28 ;  /* 0x0000001c26005986 */ /* 0x0003e6000c101904 */
[C---:B----4-:R-:W-:Y:S01]  /*9d180*/  IMAD.WIDE R36, R3.reuse, 0x4, R94 ;  /* 0x0000000403247825 */ /* 0x050fe200078e025e */
        /* <DEDUP_REMOVED lines=17> */
[C---:B------:R-:W-:Y:S01]  /*9d2a0*/  IMAD.WIDE R32, R57.reuse, 0x4, R94 ;  /* 0x0000000439207825 */ /* 0x040fe200078e025e */
[----:B------:R-:W-:Y:S01]  /*9d2b0*/  ISETP.GE.AND P3, PT, R0, c[0x0][0x17c], PT ;  /* 0x00005f0000007a0c */ /* 0x000fe20003f66270 */
[----:B------:R-:W-:Y:S01]  /*9d2c0*/  @P6 STG.E [R40.64], R44 ;  /* 0x0000002c28006986 */ /* 0x000fe2000c101904 */
[----:B------:R-:W-:-:S02]  /*9d2d0*/  IADD3 R3, R57, c[0x0][0x198], RZ ;  /* 0x0000660039037a10 */ /* 0x000fc40007ffe0ff */
[----:B------:R-:W-:Y:S01]  /*9d2e0*/  ISETP.LT.AND P5, PT, R188, c[0x0][0x178], !P2 ;  /* 0x00005e00bc007a0c */ /* 0x000fe200057a1270 */
[----:B------:R2:W-:Y:S01]  /*9d2f0*/  @P4 STG.E [R28.64], R209 ;  /* 0x000000d11c004986 */ /* 0x0005e2000c101904 */
[----:B------:R-:W-:-:S03]  /*9d300*/  ISETP.LT.AND P6, PT, R184, c[0x0][0x178], !P2 ;  /* 0x00005e00b8007a0c */ /* 0x000fc600057c1270 */
[----:B------:R3:W-:Y:S01]  /*9d310*/  @P0 STG.E [R32.64], R45 ;  /* 0x0000002d20000986 */ /* 0x0007e2000c101904 */
[----:B------:R-:W-:Y:S01]  /*9d320*/  ISETP.LT.AND P0, PT, R188, c[0x0][0x178], !P3 ;  /* 0x00005e00bc007a0c */ /* 0x000fe20005f01270 */
[----:B----4-:R-:W-:Y:S01]  /*9d330*/  IMAD.WIDE R36, R3, 0x4, R92 ;  /* 0x0000000403247825 */ /* 0x010fe200078e025c */
[----:B------:R-:W-:Y:S02]  /*9d340*/  ISETP.LT.AND P3, PT, R184, c[0x0][0x178], !P3 ;  /* 0x00005e00b8007a0c */ /* 0x000fe40005f61270 */
[----:B------:R-:W-:Y:S01]  /*9d350*/  IADD3 R0, R251, 0x18c, RZ ;  /* 0x0000018cfb007810 */ /* 0x000fe20007ffe0ff */
[C---:B-1----:R-:W-:Y:S01]  /*9d360*/  IMAD.WIDE R38, R3.reuse, 0x4, R94 ;  /* 0x0000000403267825 */ /* 0x042fe200078e025e */
        /* <DEDUP_REMOVED lines=68> */
[----:B---3--:R-:W-:Y:S01]  /*9d7b0*/  IMAD.WIDE R28, R3, 0x4, R92 ;  /* 0x00000004031c7825 */ /* 0x008fe200078e025c */
        /* <DEDUP_REMOVED lines=144> */
[----:B------:R-:W-:Y:S01]  /*9e0c0*/  ISETP.LT.AND P1, PT, R184, c[0x0][0x178], !P1 ;  /* 0x00005e00b8007a0c */ /* 0x000fe20004f21270 */
[----:B------:R-:W-:Y:S01]  /*9e0d0*/  LDS.128 R40, [R249+0x1000] ;  /* 0x00100000f9287984 */ /* 0x000fe20000000c00 */
        /* <DEDUP_REMOVED lines=17> */
[----:B------:R-:W-:Y:S01]  /*9e1f0*/  ISETP.LT.AND P4, PT, R184, c[0x0][0x178], !P4 ;  /* 0x00005e00b8007a0c */ /* 0x000fe20006781270 */
[----:B------:R-:W-:Y:S01]  /*9e200*/  LDS.128 R56, [R249+0x1800] ;  /* 0x00180000f9387984 */ /* 0x000fe20000000c00 */
        /* <DEDUP_REMOVED lines=190> */
[----:B------:R-:W-:Y:S03]  /*9edf0*/  @P5 STG.E [R12.64], R202 ;  /* 0x000000ca0c005986 */ /* 0x000fe6000c101904 */
[----:B----4-:R-:W-:Y:S01]  /*9ee00*/  IMAD.WIDE R8, R19, 0x4, R94 ;  /* 0x0000000413087825 */ /* 0x010fe200078e025e */
[----:B------:R-:W-:Y:S01]  /*9ee10*/  ISETP.GE.AND P0, PT, R0, c[0x0][0x17c], PT ;  /* 0x00005f0000007a0c */ /* 0x000fe20003f06270 */
[----:B------:R1:W-:Y:S01]  /*9ee20*/  @P6 STG.E [R16.64], R54 ;  /* 0x0000003610006986 */ /* 0x0003e2000c101904 */
[----:B------:R-:W-:-:S02]  /*9ee30*/  ISETP.LT.AND P5, PT, R188, c[0x0][0x178], !P3 ;  /* 0x00005e00bc007a0c */ /* 0x000fc40005fa1270 */
[----:B------:R-:W-:Y:S01]  /*9ee40*/  ISETP.LT.AND P6, PT, R184, c[0x0][0x178], !P3 ;  /* 0x00005e00b8007a0c */ /* 0x000fe20005fc1270 */
[----:B------:R2:W-:Y:S01]  /*9ee50*/  @P1 STG.E [R4.64], R203 ;  /* 0x000000cb04001986 */ /* 0x0005e2000c101904 */
[----:B------:R-:W-:-:S03]  /*9ee60*/  IADD3 R3, R19, c[0x0][0x198], RZ ;  /* 0x0000660013037a10 */ /* 0x000fc60007ffe0ff */
[----:B------:R3:W-:Y:S01]  /*9ee70*/  @P4 STG.E [R8.64], R55 ;  /* 0x0000003708004986 */ /* 0x0007e2000c101904 */
[----:B------:R-:W-:Y:S02]  /*9ee80*/  ISETP.LT.AND P4, PT, R188, c[0x0][0x178], !P0 ;  /* 0x00005e00bc007a0c */ /* 0x000fe40004781270 */
[----:B------:R-:W-:Y:S02]  /*9ee90*/  ISETP.LT.AND P0, PT, R184, c[0x0][0x178], !P0 ;  /* 0x00005e00b8007a0c */ /* 0x000fe40004701270 */
[----:B------:R-:W-:Y:S02]  /*9eea0*/  IADD3 R0, R251, 0x1bc, RZ ;  /* 0x000001bcfb007810 */ /* 0x000fe40007ffe0ff */
[C---:B-1----:R-:W-:Y:S01]  /*9eeb0*/  IADD3 R17, R3.reuse, c[0x0][0x198], RZ ;  /* 0x0000660003117a10 */ /* 0x042fe20007ffe0ff */
[----:B------:R-:W-:Y:S01]  /*9eec0*/  IMAD.WIDE R12, R3, 0x4, R92 ;  /* 0x00000004030c7825 */ /* 0x000fe200078e025c */
[----:B------:R-:W-:Y:S01]  /*9eed0*/  ISETP.GE.AND P2, PT, R0, c[0x0][0x17c], PT ;  /* 0x00005f0000007a0c */ /* 0x000fe20003f46270 */
[----:B------:R-:W-:Y:S01]  /*9eee0*/  LDS.128 R52, [R2+0x1800] ;  /* 0x0018000002347984 */ /* 0x000fe20000000c00 */
[----:B------:R-:W-:Y:S01]  /*9eef0*/  IADD3 R0, R251, 0x1bd, RZ ;  /* 0x000001bdfb007810 */ /* 0x000fe20007ffe0ff */
[----:B------:R-:W-:-:S02]  /*9ef00*/  IMAD.WIDE R14, R3, 0x4, R94 ;  /* 0x00000004030e7825 */ /* 0x000fc400078e025e */
[----:B------:R-:W-:Y:S02]  /*9ef10*/  @P5 STG.E [R12.64], R114 ;  /* 0x000000720c005986 */ /* 0x000fe4000c101904 */
[----:B--2---:R-:W-:Y:S01]  /*9ef20*/  IMAD.WIDE R4, R17, 0x4, R92 ;  /* 0x0000000411047825 */ /* 0x004fe200078e025c */
[----:B------:R-:W-:-:S03]  /*9ef30*/  ISETP.GE.AND P3, PT, R0, c[0x0][0x17c], PT ;  /* 0x00005f0000007a0c */ /* 0x000fc60003f66270 */
[C---:B---3--:R-:W-:Y:S01]  /*9ef40*/  IMAD.WIDE R8, R17.reuse, 0x4, R94 ;  /* 0x0000000411087825 */ /* 0x048fe200078e025e */
[----:B------:R-:W-:Y:S01]  /*9ef50*/  ISETP.LT.AND P5, PT, R188, c[0x0][0x178], !P2 ;  /* 0x00005e00bc007a0c */ /* 0x000fe200057a1270 */
[----:B------:R-:W-:Y:S01]  /*9ef60*/  @P6 STG.E [R14.64], R70 ;  /* 0x000000460e006986 */ /* 0x000fe2000c101904 */
[----:B------:R-:W-:Y:S02]  /*9ef70*/  IADD3 R21, R17, c[0x0][0x198], RZ ;  /* 0x0000660011157a10 */ /* 0x000fe40007ffe0ff */
[----:B------:R-:W-:Y:S01]  /*9ef80*/  ISETP.LT.AND P6, PT, R184, c[0x0][0x178], !P2 ;  /* 0x00005e00b8007a0c */ /* 0x000fe200057c1270 */
[----:B------:R1:W-:Y:S01]  /*9ef90*/  @P4 STG.E [R4.64], R115 ;  /* 0x0000007304004986 */ /* 0x0003e2000c101904 */
[----:B------:R-:W-:-:S03]  /*9efa0*/  IADD3 R0, R251, 0x1be, RZ ;  /* 0x000001befb007810 */ /* 0x000fc60007ffe0ff */
[----:B------:R2:W-:Y:S01]  /*9efb0*/  @P0 STG.E [R8.64], R71 ;  /* 0x0000004708000986 */ /* 0x0005e2000c101904 */
[----:B------:R-:W-:Y:S01]  /*9efc0*/  ISETP.LT.AND P0, PT, R188, c[0x0][0x178], !P3 ;  /* 0x00005e00bc007a0c */ /* 0x000fe20005f01270 */
[C---:B------:R-:W-:Y:S01]  /*9efd0*/  IMAD.WIDE R16, R21.reuse, 0x4, R92 ;  /* 0x0000000415107825 */ /* 0x040fe200078e025c */
[----:B------:R-:W-:Y:S01]  /*9efe0*/  ISETP.LT.AND P3, PT, R184, c[0x0][0x178], !P3 ;  /* 0x00005e00b8007a0c */ /* 0x000fe20005f61270 */
[----:B------:R-:W3:Y:S02]  /*9eff0*/  LDS.128 R12, [R2] ;  /* 0x00000000020c7984 */ /* 0x000ee40000000c00 */
[C---:B------:R-:W-:Y:S01]  /*9f000*/  IMAD.WIDE R18, R21.reuse, 0x4, R94 ;  /* 0x0000000415127825 */ /* 0x040fe200078e025e */
[----:B------:R-:W-:Y:S02]  /*9f010*/  IADD3 R21, R21, c[0x0][0x198], RZ ;  /* 0x0000660015157a10 */ /* 0x000fe40007ffe0ff */
[----:B------:R-:W-:Y:S02]  /*9f020*/  ISETP.GE.AND P1, PT, R0, c[0x0][0x17c], PT ;  /* 0x00005f0000007a0c */ /* 0x000fe40003f26270 */
[----:B------:R-:W-:Y:S01]  /*9f030*/  IADD3 R3, R251, 0x1bf, RZ ;  /* 0x000001bffb037810 */ /* 0x000fe20007ffe0ff */
[----:B-1----:R-:W-:Y:S01]  /*9f040*/  IMAD.WIDE R4, R21, 0x4, R92 ;  /* 0x0000000415047825 */ /* 0x002fe200078e025c */
[----:B------:R-:W-:Y:S01]  /*9f050*/  @P5 STG.E [R16.64], R10 ;  /* 0x0000000a10005986 */ /* 0x000fe2000c101904 */
[----:B------:R-:W-:-:S02]  /*9f060*/  ISETP.LT.AND P5, PT, R188, c[0x0][0x178], !P1 ;  /* 0x00005e00bc007a0c */ /* 0x000fc40004fa1270 */
[----:B--2---:R-:W-:Y:S01]  /*9f070*/  IMAD.WIDE R8, R21, 0x4, R94 ;  /* 0x0000000415087825 */ /* 0x004fe200078e025e */
[----:B------:R-:W-:Y:S01]  /*9f080*/  ISETP.GE.AND P2, PT, R3, c[0x0][0x17c], PT ;  /* 0x00005f0003007a0c */ /* 0x000fe20003f46270 */
[----:B------:R-:W-:Y:S01]  /*9f090*/  @P6 STG.E [R18.64], R86 ;  /* 0x0000005612006986 */ /* 0x000fe2000c101904 */
[----:B------:R-:W-:Y:S02]  /*9f0a0*/  IADD3 R25, R21, c[0x0][0x198], RZ ;  /* 0x0000660015197a10 */ /* 0x000fe40007ffe0ff */
[----:B------:R-:W-:Y:S01]  /*9f0b0*/  ISETP.LT.AND P6, PT, R184, c[0x0][0x178], !P1 ;  /* 0x00005e00b8007a0c */ /* 0x000fe20004fc1270 */
[----:B------:R1:W-:Y:S04]  /*9f0c0*/  @P0 STG.E [R4.64], R11 ;  /* 0x0000000b04000986 */ /* 0x0003e8000c101904 */
[----:B------:R-:W-:Y:S01]  /*9f0d0*/  @P3 STG.E [R8.64], R87 ;  /* 0x0000005708003986 */ /* 0x000fe2000c101904 */
[----:B------:R-:W-:Y:S01]  /*9f0e0*/  ISETP.LT.AND P3, PT, R188, c[0x0][0x178], !P2 ;  /* 0x00005e00bc007a0c */ /* 0x000fe20005761270 */
[C---:B------:R-:W-:Y:S01]  /*9f0f0*/  IMAD.WIDE R20, R25.reuse, 0x4, R92 ;  /* 0x0000000419147825 */ /* 0x040fe200078e025c */
[----:B------:R-:W-:Y:S01]  /*9f100*/  ISETP.LT.AND P2, PT, R184, c[0x0][0x178], !P2 ;  /* 0x00005e00b8007a0c */ /* 0x000fe20005741270 */
[----:B------:R-:W2:Y:S02]  /*9f110*/  LDS.128 R16, [R249] ;  /* 0x00000000f9107984 */ /* 0x000ea40000000c00 */
[C---:B------:R-:W-:Y:S01]  /*9f120*/  IMAD.WIDE R22, R25.reuse, 0x4, R94 ;  /* 0x0000000419167825 */ /* 0x040fe200078e025e */
[----:B------:R-:W-:-:S02]  /*9f130*/  IADD3 R25, R25, c[0x0][0x198], RZ ;  /* 0x0000660019197a10 */ /* 0x000fc40007ffe0ff */
[C---:B------:R-:W-:Y:S01]  /*9f140*/  IADD3 R0, R251.reuse, 0x1c0, RZ ;  /* 0x000001c0fb007810 */ /* 0x040fe20007ffe0ff */
[----:B------:R4:W-:Y:S01]  /*9f150*/  @P5 STG.E [R20.64], R6 ;  /* 0x0000000614005986 */ /* 0x0009e2000c101904 */
[----:B------:R-:W-:Y:S01]  /*9f160*/  IADD3 R3, R251, 0x1c1, RZ ;  /* 0x000001c1fb037810 */ /* 0x000fe20007ffe0ff */
[----:B-1----:R-:W-:Y:S01]  /*9f170*/  IMAD.WIDE R4, R25, 0x4, R92 ;  /* 0x0000000419047825 */ /* 0x002fe200078e025c */
[----:B------:R-:W-:Y:S01]  /*9f180*/  ISETP.GE.AND P4, PT, R0, c[0x0][0x17c], PT ;  /* 0x00005f0000007a0c */ /* 0x000fe20003f86270 */
[----:B------:R1:W-:Y:S01]  /*9f190*/  @P6 STG.E [R22.64], R110 ;  /* 0x0000006e16006986 */ /* 0x0003e2000c101904 */
[----:B------:R-:W-:Y:S02]  /*9f1a0*/  ISETP.GE.AND P1, PT, R3, c[0x0][0x17c], PT ;  /* 0x00005f0003007a0c */ /* 0x000fe40003f26270 */
[----:B------:R-:W-:Y:S01]  /*9f1b0*/  ISETP.LT.AND P5, PT, R188, c[0x0][0x178], !P4 ;  /* 0x00005e00bc007a0c */ /* 0x000fe200067a1270 */
[----:B------:R-:W-:Y:S01]  /*9f1c0*/  @P3 STG.E [R4.64], R7 ;  /* 0x0000000704003986 */ /* 0x000fe2000c101904 */
[----:B----4-:R-:W-:Y:S01]  /*9f1d0*/  IMAD.WIDE R20, R25, 0x4, R94 ;  /* 0x0000000419147825 */ /* 0x010fe200078e025e */
[----:B------:R-:W-:-:S02]  /*9f1e0*/  ISETP.LT.AND P6, PT, R184, c[0x0][0x178], !P4 ;  /* 0x00005e00b8007a0c */ /* 0x000fc400067c1270 */
[----:B------:R-:W4:Y:S01]  /*9f1f0*/  LDS.128 R8, [R250] ;  /* 0x00000000fa087984 */ /* 0x000f220000000c00 */
[----:B------:R-:W-:-:S03]  /*9f200*/  IADD3 R27, R25, c[0x0][0x198], RZ ;  /* 0x00006600191b7a10 */ /* 0x000fc60007ffe0ff */
[----:B------:R2:W-:Y:S01]  /*9f210*/  @P2 STG.E [R20.64], R111 ;  /* 0x0000006f14002986 */ /* 0x0005e2000c101904 */
[----:B------:R-:W-:Y:S02]  /*9f220*/  ISETP.LT.AND P2, PT, R188, c[0x0][0x178], !P1 ;  /* 0x00005e00bc007a0c */ /* 0x000fe40004f41270 */
[----:B------:R-:W-:Y:S01]  /*9f230*/  ISETP.LT.AND P1, PT, R184, c[0x0][0x178], !P1 ;  /* 0x00005e00b8007a0c */ /* 0x000fe20004f21270 */
[----:B------:R-:W4:Y:S01]  /*9f240*/  LDS.128 R4, [R252] ;  /* 0x00000000fc047984 */ /* 0x000f220000000c00 */
[----:B------:R-:W-:Y:S02]  /*9f250*/  IADD3 R29, R27, c[0x0][0x198], RZ ;  /* 0x000066001b1d7a10 */ /* 0x000fe40007ffe0ff */
[----:B------:R-:W-:Y:S01]  /*9f260*/  IADD3 R0, R251, 0x1c2, RZ ;  /* 0x000001c2fb007810 */ /* 0x000fe20007ffe0ff */
[----:B-1----:R-:W-:Y:S01]  /*9f270*/  IMAD.WIDE R22, R27, 0x4, R92 ;  /* 0x000000041b167825 */ /* 0x002fe200078e025c */
[----:B------:R-:W-:Y:S02]  /*9f280*/  IADD3 R3, R251, 0x1c3, RZ ;  /* 0x000001c3fb037810 */ /* 0x000fe40007ffe0ff */
[----:B------:R-:W-:Y:S01]  /*9f290*/  ISETP.GE.AND P0, PT, R0, c[0x0][0x17c], PT ;  /* 0x00005f0000007a0c */ /* 0x000fe20003f06270 */
[----:B------:R-:W-:Y:S01]  /*9f2a0*/  IMAD.WIDE R24, R27, 0x4, R94 ;  /* 0x000000041b187825 */ /* 0x000fe200078e025e */
[----:B------:R-:W-:-:S03]  /*9f2b0*/  ISETP.GE.AND P4, PT, R3, c[0x0][0x17c], PT ;  /* 0x00005f0003007a0c */ /* 0x000fc60003f86270 */
[C---:B------:R-:W-:Y:S01]  /*9f2c0*/  IMAD.WIDE R26, R29.reuse, 0x4, R92 ;  /* 0x000000041d1a7825 */ /* 0x040fe200078e025c */
[----:B------:R1:W-:Y:S03]  /*9f2d0*/  @P5 STG.E [R22.64], R96 ;  /* 0x0000006016005986 */ /* 0x0003e6000c101904 */
[C---:B--2---:R-:W-:Y:S01]  /*9f2e0*/  IMAD.WIDE R20, R29.reuse, 0x4, R94 ;  /* 0x000000041d147825 */ /* 0x044fe200078e025e */
[----:B---3--:R2:W-:Y:S01]  /*9f2f0*/  @P6 STG.E [R24.64], R12 ;  /* 0x0000000c18006986 */ /* 0x0085e2000c101904 */
[----:B------:R-:W-:Y:S02]  /*9f300*/  ISETP.LT.AND P5, PT, R188, c[0x0][0x178], !P0 ;  /* 0x00005e00bc007a0c */ /* 0x000fe400047a1270 */
[----:B------:R-:W-:Y:S01]  /*9f310*/  IADD3 R31, R29, c[0x0][0x198], RZ ;  /* 0x000066001d1f7a10 */ /* 0x000fe20007ffe0ff */
        /* <DEDUP_REMOVED lines=11> */
[----:B---3--:R-:W-:Y:S01]  /*9f3d0*/  IMAD.WIDE R26, R31, 0x4, R92 ;  /* 0x000000041f1a7825 */ /* 0x008fe200078e025c */
[----:B------:R-:W-:Y:S01]  /*9f3e0*/  @P5 STG.E [R22.64], R128 ;  /* 0x0000008016005986 */ /* 0x000fe2000c101904 */
[----:B------:R-:W-:-:S02]  /*9f3f0*/  ISETP.LT.AND P5, PT, R188, c[0x0][0x178], !P3 ;  /* 0x00005e00bc007a0c */ /* 0x000fc40005fa1270 */
[----:B------:R-:W-:Y:S01]  /*9f400*/  IMAD.WIDE R12, R31, 0x4, R94 ;  /* 0x000000041f0c7825 */ /* 0x000fe200078e025e */
[----:B------:R-:W-:Y:S01]  /*9f410*/  ISETP.GE.AND P0, PT, R3, c[0x0][0x17c], PT ;  /* 0x00005f0003007a0c */ /* 0x000fe20003f06270 */
[----:B------:R1:W-:Y:S01]  /*9f420*/  @P6 STG.E [R24.64], R16 ;  /* 0x0000001018006986 */ /* 0x0003e2000c101904 */
[----:B------:R-:W-:Y:S02]  /*9f430*/  IADD3 R33, R31, c[0x0][0x198], RZ ;  /* 0x000066001f217a10 */ /* 0x000fe40007ffe0ff */
[----:B------:R-:W-:Y:S01]  /*9f440*/  ISETP.LT.AND P6, PT, R184, c[0x0][0x178], !P3 ;  /* 0x00005e00b8007a0c */ /* 0x000fe20005fc1270 */
[----:B------:R-:W-:Y:S01]  /*9f450*/  @P1 STG.E [R26.64], R129 ;  /* 0x000000811a001986 */ /* 0x000fe2000c101904 */
[----:B------:R-:W-:-:S03]  /*9f460*/  IADD3 R0, R251, 0x1c6, RZ ;  /* 0x000001c6fb007810 */ /* 0x000fc60007ffe0ff */
[----:B------:R2:W-:Y:S01]  /*9f470*/  @P4 STG.E [R12.64], R17 ;  /* 0x000000110c004986 */ /* 0x0005e2000c101904 */
[----:B------:R-:W-:Y:S01]  /*9f480*/  ISETP.LT.AND P4, PT, R188, c[0x0][0x178], !P0 ;  /* 0x00005e00bc007a0c */ /* 0x000fe20004781270 */
[C---:B------:R-:W-:Y:S01]  /*9f490*/  IMAD.WIDE R28, R33.reuse, 0x4, R94 ;  /* 0x00000004211c7825 */ /* 0x040fe200078e025e */
[----:B------:R-:W-:Y:S01]  /*9f4a0*/  ISETP.LT.AND P0, PT, R184, c[0x0][0x178], !P0 ;  /* 0x00005e00b8007a0c */ /* 0x000fe20004701270 */
[----:B------:R-:W3:Y:S02]  /*9f4b0*/  LDS.128 R20, [R2+0x800] ;  /* 0x0008000002147984 */ /* 0x000ee40000000c00 */
[C-C-:B-1----:R-:W-:Y:S01]  /*9f4c0*/  IMAD.WIDE R24, R33.reuse, 0x4, R92.reuse ;  /* 0x0000000421187825 */ /* 0x142fe200078e025c */
[----:B------:R-:W-:Y:S02]  /*9f4d0*/  IADD3 R33, R33, c[0x0][0x198], RZ ;  /* 0x0000660021217a10 */ /* 0x000fe40007ffe0ff */
[----:B------:R-:W-:Y:S02]  /*9f4e0*/  ISETP.GE.AND P2, PT, R0, c[0x0][0x17c], PT ;  /* 0x00005f0000007a0c */ /* 0x000fe40003f46270 */
[----:B------:R-:W-:Y:S01]  /*9f4f0*/  IADD3 R3, R251, 0x1c7, RZ ;  /* 0x000001c7fb037810 */ /* 0x000fe20007ffe0ff */
[----:B------:R-:W-:Y:S01]  /*9f500*/  IMAD.WIDE R30, R33, 0x4, R92 ;  /* 0x00000004211e7825 */ /* 0x000fe200078e025c */
[----:B------:R-:W-:Y:S01]  /*9f510*/  @P5 STG.E [R24.64], R144 ;  /* 0x0000009018005986 */ /* 0x000fe2000c101904 */
[----:B------:R-:W-:-:S02]  /*9f520*/  ISETP.LT.AND P5, PT, R188, c[0x0][0x178], !P2 ;  /* 0x00005e00bc007a0c */ /* 0x000fc400057a1270 */
[----:B--2---:R-:W-:Y:S01]  /*9f530*/  IMAD.WIDE R12, R33, 0x4, R94 ;  /* 0x00000004210c7825 */ /* 0x004fe200078e025e */
[----:B------:R-:W-:Y:S01]  /*9f540*/  ISETP.GE.AND P3, PT, R3, c[0x0][0x17c], PT ;  /* 0x00005f0003007a0c */ /* 0x000fe20003f66270 */
[----:B----4-:R1:W-:Y:S01]  /*9f550*/  @P6 STG.E [R28.64], R8 ;  /* 0x000000081c006986 */ /* 0x0103e2000c101904 */
        /* <DEDUP_REMOVED lines=8> */
[----:B------:R-:W4:Y:S02]  /*9f5e0*/  LDS.128 R24, [R249+0x800] ;  /* 0x00080000f9187984 */ /* 0x000f240000000c00 */
[C---:B-1----:R-:W-:Y:S01]  /*9f5f0*/  IMAD.WIDE R28, R35.reuse, 0x4, R94 ;  /* 0x00000004231c7825 */ /* 0x042fe200078e025e */
[----:B------:R-:W-:Y:S02]  /*9f600*/  IADD3 R35, R35, c[0x0][0x198], RZ ;  /* 0x0000660023237a10 */ /* 0x000fe40007ffe0ff */
[----:B------:R-:W-:Y:S01]  /*9f610*/  ISETP.GE.AND P1, PT, R0, c[0x0][0x17c], PT ;  /* 0x00005f0000007a0c */ /* 0x000fe20003f26270 */
[----:B------:R1:W-:Y:S01]  /*9f620*/  @P5 STG.E [R16.64], R160 ;  /* 0x000000a010005986 */ /* 0x0003e2000c101904 */
[----:B------:R-:W-:Y:S01]  /*9f630*/  IADD3 R3, R251, 0x1c9, RZ ;  /* 0x000001c9fb037810 */ /* 0x000fe20007ffe0ff */
[----:B------:R-:W-:Y:S01]  /*9f640*/  IMAD.WIDE R32, R35, 0x4, R92 ;  /* 0x0000000423207825 */ /* 0x000fe200078e025c */
[----:B------:R-:W-:-:S03]  /*9f650*/  ISETP.LT.AND P5, PT, R188, c[0x0][0x178], !P1 ;  /* 0x00005e00bc007a0c */ /* 0x000fc60004fa1270 */
[----:B--2---:R-:W-:Y:S01]  /*9f660*/  IMAD.WIDE R8, R35, 0x4, R94 ;  /* 0x0000000423087825 */ /* 0x004fe200078e025e */
[----:B------:R-:W-:Y:S01]  /*9f670*/  ISETP.GE.AND P2, PT, R3, c[0x0][0x17c], PT ;  /* 0x00005f0003007a0c */ /* 0x000fe20003f46270 */
[----:B------:R-:W-:Y:S01]  /*9f680*/  @P6 STG.E [R28.64], R4 ;  /* 0x000000041c006986 */ /* 0x000fe2000c101904 */
        /* <DEDUP_REMOVED lines=8> */
[----:B------:R-:W4:Y:S01]  /*9f710*/  LDS.128 R28, [R250+0x800] ;  /* 0x00080000fa1c7984 */ /* 0x000f220000000c00 */
[C---:B------:R-:W-:Y:S02]  /*9f720*/  IADD3 R35, R37.reuse, c[0x0][0x198], RZ ;  /* 0x0000660025237a10 */ /* 0x040fe40007ffe0ff */
[----:B------:R-:W-:Y:S01]  /*9f730*/  ISETP.GE.AND P4, PT, R0, c[0x0][0x17c], PT ;  /* 0x00005f0000007a0c */ /* 0x000fe20003f86270 */
[----:B-1----:R-:W-:Y:S01]  /*9f740*/  IMAD.WIDE R16, R37, 0x4, R94 ;  /* 0x0000000425107825 */ /* 0x002fe200078e025e */
[----:B------:R-:W-:Y:S01]  /*9f750*/  IADD3 R3, R251, 0x1cb, RZ ;  /* 0x000001cbfb037810 */ /* 0x000fe20007ffe0ff */
[----:B------:R1:W-:Y:S01]  /*9f760*/  @P5 STG.E [R12.64], R116 ;  /* 0x000000740c005986 */ /* 0x0003e2000c101904 */
[----:B------:R-:W-:Y:S01]  /*9f770*/  ISETP.LT.AND P5, PT, R188, c[0x0][0x178], !P4 ;  /* 0x00005e00bc007a0c */ /* 0x000fe200067a1270 */
[----:B------:R-:W-:Y:S01]  /*9f780*/  IMAD.WIDE R36, R35, 0x4, R92 ;  /* 0x0000000423247825 */ /* 0x000fe200078e025c */
[----:B------:R-:W-:-:S03]  /*9f790*/  ISETP.GE.AND P1, PT, R3, c[0x0][0x17c], PT ;  /* 0x00005f0003007a0c */ /* 0x000fc60003f26270 */
[C---:B--2---:R-:W-:Y:S01]  /*9f7a0*/  IMAD.WIDE R4, R35.reuse, 0x4, R94 ;  /* 0x0000000423047825 */ /* 0x044fe200078e025e */
[----:B------:R-:W-:Y:S01]  /*9f7b0*/  IADD3 R39, R35, c[0x0][0x198], RZ ;  /* 0x0000660023277a10 */ /* 0x000fe20007ffe0ff */
[----:B---3--:R2:W-:Y:S01]  /*9f7c0*/  @P6 STG.E [R16.64], R20 ;  /* 0x0000001410006986 */ /* 0x0085e2000c101904 */
[----:B------:R-:W-:Y:S02]  /*9f7d0*/  IADD3 R0, R251, 0x1cc, RZ ;  /* 0x000001ccfb007810 */ /* 0x000fe40007ffe0ff */
[----:B------:R-:W-:Y:S01]  /*9f7e0*/  ISETP.LT.AND P6, PT, R184, c[0x0][0x178], !P4 ;  /* 0x00005e00b8007a0c */ /* 0x000fe200067c1270 */
[----:B------:R-:W-:Y:S01]  /*9f7f0*/  @P3 STG.E [R36.64], R117 ;  /* 0x0000007524003986 */ /* 0x000fe2000c101904 */
[----:B------:R-:W-:-:S03]  /*9f800*/  IMAD.WIDE R8, R39, 0x4, R92 ;  /* 0x0000000427087825 */ /* 0x000fc600078e025c */
[----:B------:R3:W-:Y:S01]  /*9f810*/  @P2 STG.E [R4.64], R21 ;  /* 0x0000001504002986 */ /* 0x0007e2000c101904 */
[----:B------:R-:W-:Y:S01]  /*9f820*/  ISETP.LT.AND P2, PT, R188, c[0x0][0x178], !P1 ;  /* 0x00005e00bc007a0c */ /* 0x000fe20004f41270 */
[C---:B-1----:R-:W-:Y:S01]  /*9f830*/  IMAD.WIDE R12, R39.reuse, 0x4, R94 ;  /* 0x00000004270c7825 */ /* 0x042fe200078e025e */
[----:B------:R-:W-:Y:S01]  /*9f840*/  ISETP.LT.AND P1, PT, R184, c[0x0][0x178], !P1 ;  /* 0x00005e00b8007a0c */ /* 0x000fe20004f21270 */
[----:B------:R-:W1:Y:S01]  /*9f850*/  LDS.128 R32, [R252+0x800] ;  /* 0x00080000fc207984 */ /* 0x000e620000000c00 */
[----:B------:R-:W-:Y:S02]  /*9f860*/  ISETP.GE.AND P0, PT, R0, c[0x0][0x17c], PT ;  /* 0x00005f0000007a0c */ /* 0x000fe40003f06270 */
[----:B------:R-:W-:Y:S01]  /*9f870*/  IADD3 R39, R39, c[0x0][0x198], RZ ;  /* 0x0000660027277a10 */ /* 0x000fe20007ffe0ff */
[----:B------:R4:W-:Y:S01]  /*9f880*/  @P5 STG.E [R8.64], R132 ;  /* 0x0000008408005986 */ /* 0x0009e2000c101904 */
[----:B------:R-:W-:Y:S02]  /*9f890*/  IADD3 R3, R251, 0x1cd, RZ ;  /* 0x000001cdfb037810 */ /* 0x000fe40007ffe0ff */
[----:B------:R-:W-:Y:S01]  /*9f8a0*/  ISETP.LT.AND P5, PT, R188, c[0x0][0x178], !P0 ;  /* 0x00005e00bc007a0c */ /* 0x000fe200047a1270 */
[C---:B--2---:R-:W-:Y:S01]  /*9f8b0*/  IMAD.WIDE R16, R39.reuse, 0x4, R92 ;  /* 0x0000000427107825 */ /* 0x044fe200078e025c */
[----:B---3--:R-:W-:-:S03]  /*9f8c0*/  IADD3 R21, R39, c[0x0][0x198], RZ ;  /* 0x0000660027157a10 */ /* 0x008fc60007ffe0ff */
[----:B------:R-:W-:Y:S01]  /*9f8d0*/  IMAD.WIDE R4, R39, 0x4, R94 ;  /* 0x0000000427047825 */ /* 0x000fe200078e025e */
[----:B------:R-:W-:Y:S01]  /*9f8e0*/  ISETP.GE.AND P4, PT, R3, c[0x0][0x17c], PT ;  /* 0x00005f0003007a0c */ /* 0x000fe20003f86270 */
[----:B----4-:R2:W-:Y:S01]  /*9f8f0*/  @P6 STG.E [R12.64], R24 ;  /* 0x000000180c006986 */ /* 0x0105e2000c101904 */
[----:B------:R-:W-:Y:S01]  /*9f900*/  IADD3 R0, R251, 0x1ce, RZ ;  /* 0x000001cefb007810 */ /* 0x000fe20007ffe0ff */
[----:B------:R-:W-:Y:S01]  /*9f910*/  IMAD.WIDE R8, R21, 0x4, R92 ;  /* 0x0000000415087825 */ /* 0x000fe200078e025c */
[----:B------:R-:W-:Y:S01]  /*9f920*/  ISETP.LT.AND P6, PT, R184, c[0x0][0x178], !P0 ;  /* 0x00005e00b8007a0c */ /* 0x000fe200047c1270 */
[----:B------:R3:W-:Y:S01]  /*9f930*/  @P2 STG.E [R16.64], R133 ;  /* 0x0000008510002986 */ /* 0x0007e2000c101904 */
[----:B------:R-:W-:-:S03]  /*9f940*/  ISETP.GE.AND P3, PT, R0, c[0x0][0x17c], PT ;  /* 0x00005f0000007a0c */ /* 0x000fc60003f66270 */
[----:B------:R4:W-:Y:S01]  /*9f950*/  @P1 STG.E [R4.64], R25 ;  /* 0x0000001904001986 */ /* 0x0009e2000c101904 */
[----:B------:R-:W-:Y:S02]  /*9f960*/  ISETP.LT.AND P1, PT, R188, c[0x0][0x178], !P4 ;  /* 0x00005e00bc007a0c */ /* 0x000fe40006721270 */
[----:B------:R-:W-:Y:S01]  /*9f970*/  ISETP.LT.AND P4, PT, R184, c[0x0][0x178], !P4 ;  /* 0x00005e00b8007a0c */ /* 0x000fe20006781270 */
[C---:B--2---:R-:W-:Y:S01]  /*9f980*/  IMAD.WIDE R12, R21.reuse, 0x4, R94 ;  /* 0x00000004150c7825 */ /* 0x044fe200078e025e */
[----:B------:R-:W2:Y:S01]  /*9f990*/  LDS.128 R36, [R2+0x1000] ;  /* 0x0010000002247984 */ /* 0x000ea20000000c00 */
[----:B------:R-:W-:-:S03]  /*9f9a0*/  IADD3 R21, R21, c[0x0][0x198], RZ ;  /* 0x0000660015157a10 */ /* 0x000fc60007ffe0ff */
[----:B------:R1:W-:Y:S01]  /*9f9b0*/  @P5 STG.E [R8.64], R148 ;  /* 0x0000009408005986 */ /* 0x0003e2000c101904 */
[----:B------:R-:W-:Y:S01]  /*9f9c0*/  ISETP.LT.AND P5, PT, R188, c[0x0][0x178], !P3 ;  /* 0x00005e00bc007a0c */ /* 0x000fe20005fa1270 */
[----:B---3--:R-:W-:Y:S01]  /*9f9d0*/  IMAD.WIDE R16, R21, 0x4, R92 ;  /* 0x0000000415107825 */ /* 0x008fe200078e025c */
[----:B------:R-:W-:Y:S02]  /*9f9e0*/  IADD3 R3, R251, 0x1cf, RZ ;  /* 0x000001cffb037810 */ /* 0x000fe40007ffe0ff */
[C---:B----4-:R-:W-:Y:S01]  /*9f9f0*/  IADD3 R25, R21.reuse, c[0x0][0x198], RZ ;  /* 0x0000660015197a10 */ /* 0x050fe20007ffe0ff */
[----:B------:R-:W-:Y:S01]  /*9fa00*/  IMAD.WIDE R4, R21, 0x4, R94 ;  /* 0x0000000415047825 */ /* 0x000fe200078e025e */
[----:B------:R-:W-:Y:S01]  /*9fa10*/  ISETP.GE.AND P0, PT, R3, c[0x0][0x17c], PT ;  /* 0x00005f0003007a0c */ /* 0x000fe20003f06270 */
[----:B------:R3:W-:Y:S01]  /*9fa20*/  @P6 STG.E [R12.64], R28 ;  /* 0x0000001c0c006986 */ /* 0x0007e2000c101904 */
[----:B------:R-:W-:Y:S02]  /*9fa30*/  IADD3 R0, R251, 0x1d0, RZ ;  /* 0x000001d0fb007810 */ /* 0x000fe40007ffe0ff */
[----:B------:R-:W-:Y:S01]  /*9fa40*/  ISETP.LT.AND P6, PT, R184, c[0x0][0x178], !P3 ;  /* 0x00005e00b8007a0c */ /* 0x000fe20005fc1270 */
[----:B------:R4:W-:Y:S01]  /*9fa50*/  @P1 STG.E [R16.64], R149 ;  /* 0x0000009510001986 */ /* 0x0009e2000c101904 */
[----:B-1----:R-:W-:Y:S01]  /*9fa60*/  IMAD.WIDE R8, R25, 0x4, R92 ;  /* 0x0000000419087825 */ /* 0x002fe200078e025c */
[----:B------:R-:W-:-:S02]  /*9fa70*/  ISETP.GE.AND P2, PT, R0, c[0x0][0x17c], PT ;  /* 0x00005f0000007a0c */ /* 0x000fc40003f46270 */
[----:B------:R1:W-:Y:S01]  /*9fa80*/  @P4 STG.E [R4.64], R29 ;  /* 0x0000001d04004986 */ /* 0x0003e2000c101904 */
[----:B------:R-:W-:Y:S02]  /*9fa90*/  ISETP.LT.AND P4, PT, R188, c[0x0][0x178], !P0 ;  /* 0x00005e00bc007a0c */ /* 0x000fe40004781270 */
[----:B------:R-:W-:Y:S01]  /*9faa0*/  ISETP.LT.AND P0, PT, R184, c[0x0][0x178], !P0 ;  /* 0x00005e00b8007a0c */ /* 0x000fe20004701270 */
[C---:B---3--:R-:W-:Y:S01]  /*9fab0*/  IMAD.WIDE R12, R25.reuse, 0x4, R94 ;  /* 0x00000004190c7825 */ /* 0x048fe200078e025e */
[----:B------:R-:W-:Y:S01]  /*9fac0*/  IADD3 R25, R25, c[0x0][0x198], RZ ;  /* 0x0000660019197a10 */ /* 0x000fe20007ffe0ff */
[----:B------:R3:W-:Y:S01]  /*9fad0*/  @P5 STG.E [R8.64], R164 ;  /* 0x000000a408005986 */ /* 0x0007e2000c101904 */
[----:B------:R-:W-:Y:S02]  /*9fae0*/  ISETP.LT.AND P5, PT, R188, c[0x0][0x178], !P2 ;  /* 0x00005e00bc007a0c */ /* 0x000fe400057a1270 */
[----:B------:R-:W-:Y:S01]  /*9faf0*/  IADD3 R3, R251, 0x1d1, RZ ;  /* 0x000001d1fb037810 */ /* 0x000fe20007ffe0ff */
[C---:B----4-:R-:W-:Y:S01]  /*9fb00*/  IMAD.WIDE R16, R25.reuse, 0x4, R92 ;  /* 0x0000000419107825 */ /* 0x050fe200078e025c */
[----:B------:R-:W-:-:S03]  /*9fb10*/  IADD3 R21, R25, c[0x0][0x198], RZ ;  /* 0x0000660019157a10 */ /* 0x000fc60007ffe0ff */
[----:B-1----:R-:W-:Y:S01]  /*9fb20*/  IMAD.WIDE R4, R25, 0x4, R94 ;  /* 0x0000000419047825 */ /* 0x002fe200078e025e */
[----:B------:R-:W-:Y:S01]  /*9fb30*/  IADD3 R0, R251, 0x1d2, RZ ;  /* 0x000001d2fb007810 */ /* 0x000fe20007ffe0ff */
[----:B------:R1:W-:Y:S01]  /*9fb40*/  @P6 STG.E [R12.64], R32 ;  /* 0x000000200c006986 */ /* 0x0003e2000c101904 */
[----:B------:R-:W-:Y:S01]  /*9fb50*/  ISETP.GE.AND P3, PT, R3, c[0x0][0x17c], PT ;  /* 0x00005f0003007a0c */ /* 0x000fe20003f66270 */
[----:B---3--:R-:W-:Y:S01]  /*9fb60*/  IMAD.WIDE R8, R21, 0x4, R92 ;  /* 0x0000000415087825 */ /* 0x008fe200078e025c */
[----:B------:R-:W-:Y:S01]  /*9fb70*/  ISETP.LT.AND P6, PT, R184, c[0x0][0x178], !P2 ;  /* 0x00005e00b8007a0c */ /* 0x000fe200057c1270 */
[----:B------:R3:W-:Y:S01]  /*9fb80*/  @P4 STG.E [R16.64], R165 ;  /* 0x000000a510004986 */ /* 0x0007e2000c101904 */
[----:B------:R-:W-:-:S03]  /*9fb90*/  ISETP.GE.AND P1, PT, R0, c[0x0][0x17c], PT ;  /* 0x00005f0000007a0c */ /* 0x000fc60003f26270 */
[----:B------:R4:W-:Y:S01]  /*9fba0*/  @P0 STG.E [R4.64], R33 ;  /* 0x0000002104000986 */ /* 0x0009e2000c101904 */
[----:B------:R-:W-:Y:S02]  /*9fbb0*/  ISETP.LT.AND P0, PT, R188, c[0x0][0x178], !P3 ;  /* 0x00005e00bc007a0c */ /* 0x000fe40005f01270 */
[----:B------:R-:W-:Y:S01]  /*9fbc0*/  ISETP.LT.AND P3, PT, R184, c[0x0][0x178], !P3 ;  /* 0x00005e00b8007a0c */ /* 0x000fe20005f61270 */
[C---:B-1----:R-:W-:Y:S01]  /*9fbd0*/  IMAD.WIDE R12, R21.reuse, 0x4, R94 ;  /* 0x00000004150c7825 */ /* 0x042fe200078e025e */
[----:B------:R1:W-:Y:S01]  /*9fbe0*/  @P5 STG.E [R8.64], R120 ;  /* 0x0000007808005986 */ /* 0x0003e2000c101904 */
[----:B------:R-:W-:Y:S02]  /*9fbf0*/  IADD3 R21, R21, c[0x0][0x198], RZ ;  /* 0x0000660015157a10 */ /* 0x000fe40007ffe0ff */
[----:B------:R-:W-:Y:S02]  /*9fc00*/  ISETP.LT.AND P5, PT, R188, c[0x0][0x178], !P1 ;  /* 0x00005e00bc007a0c */ /* 0x000fe40004fa1270 */
[----:B------:R-:W-:Y:S01]  /*9fc10*/  IADD3 R3, R251, 0x1d3, RZ ;  /* 0x000001d3fb037810 */ /* 0x000fe20007ffe0ff */
[C---:B---3--:R-:W-:Y:S01]  /*9fc20*/  IMAD.WIDE R16, R21.reuse, 0x4, R92 ;  /* 0x0000000415107825 */ /* 0x048fe200078e025c */
[----:B------:R-:W-:-:S02]  /*9fc30*/  IADD3 R25, R21, c[0x0][0x198], RZ ;  /* 0x0000660015197a10 */ /* 0x000fc40007ffe0ff */
[----:B------:R-:W-:Y:S01]  /*9fc40*/  IADD3 R0, R251, 0x1d4, RZ ;  /* 0x000001d4fb007810 */ /* 0x000fe20007ffe0ff */
[----:B----4-:R-:W-:Y:S01]  /*9fc50*/  IMAD.WIDE R4, R21, 0x4, R94 ;  /* 0x0000000415047825 */ /* 0x010fe200078e025e */
[----:B------:R-:W-:Y:S01]  /*9fc60*/  ISETP.GE.AND P2, PT, R3, c[0x0][0x17c], PT ;  /* 0x00005f0003007a0c */ /* 0x000fe20003f46270 */
[----:B--2---:R2:W-:Y:S01]  /*9fc70*/  @P6 STG.E [R12.64], R36 ;  /* 0x000000240c006986 */ /* 0x0045e2000c101904 */
[----:B------:R-:W-:Y:S01]  /*9fc80*/  ISETP.LT.AND P6, PT, R184, c[0x0][0x178], !P1 ;  /* 0x00005e00b8007a0c */ /* 0x000fe20004fc1270 */
[----:B-1----:R-:W-:Y:S01]  /*9fc90*/  IMAD.WIDE R8, R25, 0x4, R92 ;  /* 0x0000000419087825 */ /* 0x002fe200078e025c */
[----:B------:R-:W-:Y:S01]  /*9fca0*/  ISETP.GE.AND P4, PT, R0, c[0x0][0x17c], PT ;  /* 0x00005f0000007a0c */ /* 0x000fe20003f86270 */
[----:B------:R1:W-:Y:S01]  /*9fcb0*/  @P0 STG.E [R16.64], R121 ;  /* 0x0000007910000986 */ /* 0x0003e2000c101904 */
[----:B------:R-:W-:-:S03]  /*9fcc0*/  IADD3 R3, R251, 0x1d5, RZ ;  /* 0x000001d5fb037810 */ /* 0x000fc60007ffe0ff */
[----:B------:R3:W-:Y:S01]  /*9fcd0*/  @P3 STG.E [R4.64], R37 ;  /* 0x0000002504003986 */ /* 0x0007e2000c101904 */
[----:B------:R-:W-:Y:S02]  /*9fce0*/  ISETP.LT.AND P3, PT, R188, c[0x0][0x178], !P2 ;  /* 0x00005e00bc007a0c */ /* 0x000fe40005761270 */
[----:B------:R-:W-:Y:S01]  /*9fcf0*/  ISETP.LT.AND P2, PT, R184, c[0x0][0x178], !P2 ;  /* 0x00005e00b8007a0c */ /* 0x000fe20005741270 */
[C---:B--2---:R-:W-:Y:S01]  /*9fd00*/  IMAD.WIDE R12, R25.reuse, 0x4, R94 ;  /* 0x00000004190c7825 */ /* 0x044fe200078e025e */
[----:B------:R2:W-:Y:S01]  /*9fd10*/  @P5 STG.E [R8.64], R136 ;  /* 0x0000008808005986 */ /* 0x0005e2000c101904 */
[----:B------:R-:W-:Y:S02]  /*9fd20*/  IADD3 R25, R25, c[0x0][0x198], RZ ;  /* 0x0000660019197a10 */ /* 0x000fe40007ffe0ff */
[----:B------:R-:W-:Y:S02]  /*9fd30*/  ISETP.LT.AND P5, PT, R188, c[0x0][0x178], !P4 ;  /* 0x00005e00bc007a0c */ /* 0x000fe400067a1270 */
[----:B------:R-:W-:-:S02]  /*9fd40*/  ISETP.LT.AND P4, PT, R184, c[0x0][0x178], !P4 ;  /* 0x00005e00b8007a0c */ /* 0x000fc40006781270 */
[----:B------:R-:W-:Y:S02]  /*9fd50*/  ISETP.GE.AND P1, PT, R3, c[0x0][0x17c], PT ;  /* 0x00005f0003007a0c */ /* 0x000fe40003f26270 */
[C---:B------:R-:W-:Y:S01]  /*9fd60*/  IADD3 R3, R25.reuse, c[0x0][0x198], RZ ;  /* 0x0000660019037a10 */ /* 0x040fe20007ffe0ff */
[----:B-1----:R-:W-:Y:S01]  /*9fd70*/  IMAD.WIDE R16, R25, 0x4, R92 ;  /* 0x0000000419107825 */ /* 0x002fe200078e025c */
[----:B------:R-:W-:Y:S01]  /*9fd80*/  IADD3 R0, R251, 0x1d6, RZ ;  /* 0x000001d6fb007810 */ /* 0x000fe20007ffe0ff */
[----:B------:R1:W-:Y:S02]  /*9fd90*/  @P6 STG.E [R12.64], R40 ;  /* 0x000000280c006986 */ /* 0x0003e4000c101904 */
[----:B---3--:R-:W-:Y:S01]  /*9fda0*/  IMAD.WIDE R4, R25, 0x4, R94 ;  /* 0x0000000419047825 */ /* 0x008fe200078e025e */
[----:B------:R-:W-:Y:S01]  /*9fdb0*/  ISETP.GE.AND P0, PT, R0, c[0x0][0x17c], PT ;  /* 0x00005f0000007a0c */ /* 0x000fe20003f06270 */
[----:B------:R3:W-:Y:S02]  /*9fdc0*/  @P3 STG.E [R16.64], R137 ;  /* 0x0000008910003986 */ /* 0x0007e4000c101904 */
[----:B--2---:R-:W-:-:S02]  /*9fdd0*/  IMAD.WIDE R8, R3, 0x4, R92 ;  /* 0x0000000403087825 */ /* 0x004fc400078e025c */
[----:B------:R2:W-:Y:S01]  /*9fde0*/  @P2 STG.E [R4.64], R41 ;  /* 0x0000002904002986 */ /* 0x0005e2000c101904 */
[----:B------:R-:W-:Y:S01]  /*9fdf0*/  ISETP.LT.AND P2, PT, R188, c[0x0][0x178], !P1 ;  /* 0x00005e00bc007a0c */ /* 0x000fe20004f41270 */
[C---:B-1----:R-:W-:Y:S02]  /*9fe00*/  IMAD.WIDE R12, R3.reuse, 0x4, R94 ;  /* 0x00000004030c7825 */ /* 0x042fe400078e025e */
[----:B------:R1:W-:Y:S01]  /*9fe10*/  @P5 STG.E [R8.64], R152 ;  /* 0x0000009808005986 */ /* 0x0003e2000c101904 */
[----:B------:R-:W-:Y:S02]  /*9fe20*/  ISETP.LT.AND P1, PT, R184, c[0x0][0x178], !P1 ;  /* 0x00005e00b8007a0c */ /* 0x000fe40004f21270 */
[----:B------:R-:W-:Y:S01]  /*9fe30*/  IADD3 R3, R3, c[0x0][0x198], RZ ;  /* 0x0000660003037a10 */ /* 0x000fe20007ffe0ff */
[----:B------:R4:W-:Y:S01]  /*9fe40*/  @P4 STG.E [R12.64], R44 ;  /* 0x0000002c0c004986 */ /* 0x0009e2000c101904 */
[----:B------:R-:W-:Y:S02]  /*9fe50*/  ISETP.LT.AND P4, PT, R188, c[0x0][0x178], !P0 ;  /* 0x00005e00bc007a0c */ /* 0x000fe40004781270 */
[----:B------:R-:W-:-:S02]  /*9fe60*/  IADD3 R0, R251, 0x1d7, RZ ;  /* 0x000001d7fb007810 */ /* 0x000fc40007ffe0ff */
[C---:B---3--:R-:W-:Y:S01]  /*9fe70*/  IADD3 R17, R3.reuse, c[0x0][0x198], RZ ;  /* 0x0000660003117a10 */ /* 0x048fe20007ffe0ff */
[----:B--2---:R-:W-:Y:S01]  /*9fe80*/  IMAD.WIDE R4, R3, 0x4, R92 ;  /* 0x0000000403047825 */ /* 0x004fe200078e025c */
[----:B------:R-:W-:Y:S02]  /*9fe90*/  ISETP.GE.AND P6, PT, R0, c[0x0][0x17c], PT ;  /* 0x00005f0000007a0c */ /* 0x000fe40003fc6270 */
[----:B------:R-:W-:Y:S01]  /*9fea0*/  IADD3 R0, R251, 0x1d8, RZ ;  /* 0x000001d8fb007810 */ /* 0x000fe20007ffe0ff */
[----:B------:R-:W-:Y:S01]  /*9feb0*/  IMAD.WIDE R2, R3, 0x4, R94 ;  /* 0x0000000403027825 */ /* 0x000fe200078e025e */
[----:B------:R2:W-:Y:S03]  /*9fec0*/  @P2 STG.E [R4.64], R153 ;  /* 0x0000009904002986 */ /* 0x0005e6000c101904 */
[C---:B-1----:R-:W-:Y:S01]  /*9fed0*/  IMAD.WIDE R8, R17.reuse, 0x4, R92 ;  /* 0x0000000411087825 */ /* 0x042fe200078e025c */
[----:B------:R-:W-:Y:S01]  /*9fee0*/  ISETP.GE.AND P3, PT, R0, c[0x0][0x17c], PT ;  /* 0x00005f0000007a0c */ /* 0x000fe20003f66270 */
[----:B------:R1:W-:Y:S01]  /*9fef0*/  @P1 STG.E [R2.64], R45 ;  /* 0x0000002d02001986 */ /* 0x0003e2000c101904 */
[----:B------:R-:W-:Y:S01]  /*9ff00*/  ISETP.LT.AND P5, PT, R184, c[0x0][0x178], !P0 ;  /* 0x00005e00b8007a0c */ /* 0x000fe200047a1270 */
[C---:B----4-:R-:W-:Y:S01]  /*9ff10*/  IMAD.WIDE R12, R17.reuse, 0x4, R94 ;  /* 0x00000004110c7825 */ /* 0x050fe200078e025e */
[----:B------:R-:W-:Y:S01]  /*9ff20*/  ISETP.LT.AND P1, PT, R188, c[0x0][0x178], !P6 ;  /* 0x00005e00bc007a0c */ /* 0x000fe20007721270 */
[----:B------:R3:W-:Y:S01]  /*9ff30*/  @P4 STG.E [R8.64], R168 ;  /* 0x000000a808004986 */ /* 0x0007e2000c101904 */
[----:B------:R-:W-:-:S02]  /*9ff40*/  IADD3 R17, R17, c[0x0][0x198], RZ ;  /* 0x0000660011117a10 */ /* 0x000fc40007ffe0ff */
[----:B------:R-:W-:Y:S02]  /*9ff50*/  ISETP.LT.AND P6, PT, R184, c[0x0][0x178], !P6 ;  /* 0x00005e00b8007a0c */ /* 0x000fe400077c1270 */
[----:B------:R-:W-:Y:S02]  /*9ff60*/  ISETP.LT.AND P4, PT, R188, c[0x0][0x178], !P3 ;  /* 0x00005e00bc007a0c */ /* 0x000fe40005f81270 */
[C---:B------:R-:W-:Y:S01]  /*9ff70*/  IADD3 R21, R17.reuse, c[0x0][0x198], RZ ;  /* 0x0000660011157a10 */ /* 0x040fe20007ffe0ff */
[----:B--2---:R-:W-:Y:S01]  /*9ff80*/  IMAD.WIDE R4, R17, 0x4, R92 ;  /* 0x0000000411047825 */ /* 0x004fe200078e025c */
[----:B------:R-:W-:-:S03]  /*9ff90*/  IADD3 R0, R251, 0x1d9, RZ ;  /* 0x000001d9fb007810 */ /* 0x000fc60007ffe0ff */
[----:B-1----:R-:W-:Y:S01]  /*9ffa0*/  IMAD.WIDE R2, R17, 0x4, R94 ;  /* 0x0000000411027825 */ /* 0x002fe200078e025e */
[----:B------:R-:W-:Y:S01]  /*9ffb0*/  ISETP.GE.AND P0, PT, R0, c[0x0][0x17c], PT ;  /* 0x00005f0000007a0c */ /* 0x000fe20003f06270 */
[----:B------:R1:W-:Y:S02]  /*9ffc0*/  @P5 STG.E [R12.64], R48 ;  /* 0x000000300c005986 */ /* 0x0003e4000c101904 */
[----:B---3--:R-:W-:Y:S01]  /*9ffd0*/  IMAD.WIDE R8, R21, 0x4, R92 ;  /* 0x0000000415087825 */ /* 0x008fe200078e025c */
[----:B------:R-:W-:Y:S01]  /*9ffe0*/  ISETP.LT.AND P5, PT, R184, c[0x0][0x178], !P3 ;  /* 0x00005e00b8007a0c */ /* 0x000fe20005fa1270 */
[----:B------:R2:W-:Y:S01]  /*9fff0*/  @P1 STG.E [R4.64], R169 ;  /* 0x000000a904001986 */ /* 0x0005e2000c101904 */
[----:B------:R-:W-:-:S03]  /*a0000*/  IADD3 R0, R251, 0x1da, RZ ;  /* 0x000001dafb007810 */ /* 0x000fc60007ffe0ff */
[----:B------:R3:W-:Y:S01]  /*a0010*/  @P6 STG.E [R2.64], R49 ;  /* 0x0000003102006986 */ /* 0x0007e2000c101904 */
[----:B------:R-:W-:-:S03]  /*a0020*/  ISETP.LT.AND P6, PT, R188, c[0x0][0x178], !P0 ;  /* 0x00005e00bc007a0c */ /* 0x000fc600047c1270 */
[----:B------:R4:W-:Y:S01]  /*a0030*/  @P4 STG.E [R8.64], R124 ;  /* 0x0000007c08004986 */ /* 0x0009e2000c101904 */
[----:B------:R-:W-:Y:S01]  /*a0040*/  ISETP.LT.AND P4, PT, R184, c[0x0][0x178], !P0 ;  /* 0x00005e00b8007a0c */ /* 0x000fe20004781270 */
[C---:B-1----:R-:W-:Y:S01]  /*a0050*/  IMAD.WIDE R12, R21.reuse, 0x4, R94 ;  /* 0x00000004150c7825 */ /* 0x042fe200078e025e */
[----:B------:R-:W-:Y:S02]  /*a0060*/  IADD3 R21, R21, c[0x0][0x198], RZ ;  /* 0x0000660015157a10 */ /* 0x000fe40007ffe0ff */
[----:B------:R-:W-:Y:S02]  /*a0070*/  ISETP.GE.AND P2, PT, R0, c[0x0][0x17c], PT ;  /* 0x00005f0000007a0c */ /* 0x000fe40003f46270 */
[----:B------:R-:W-:Y:S01]  /*a0080*/  IADD3 R0, R251, 0x1db, RZ ;  /* 0x000001dbfb007810 */ /* 0x000fe20007ffe0ff */
[C---:B--2---:R-:W-:Y:S01]  /*a0090*/  IMAD.WIDE R4, R21.reuse, 0x4, R92 ;  /* 0x0000000415047825 */ /* 0x044fe200078e025c */
[----:B------:R1:W-:Y:S03]  /*a00a0*/  @P5 STG.E [R12.64], R52 ;  /* 0x000000340c005986 */ /* 0x0003e6000c101904 */
[----:B---3--:R-:W-:Y:S01]  /*a00b0*/  IMAD.WIDE R2, R21, 0x4, R94 ;  /* 0x0000000415027825 */ /* 0x008fe200078e025e */
[----:B------:R-:W-:Y:S01]  /*a00c0*/  ISETP.GE.AND P3, PT, R0, c[0x0][0x17c], PT ;  /* 0x00005f0000007a0c */ /* 0x000fe20003f66270 */
[----:B------:R2:W-:Y:S01]  /*a00d0*/  @P6 STG.E [R4.64], R125 ;  /* 0x0000007d04006986 */ /* 0x0005e2000c101904 */
[----:B------:R-:W-:-:S02]  /*a00e0*/  ISETP.LT.AND P5, PT, R188, c[0x0][0x178], !P2 ;  /* 0x00005e00bc007a0c */ /* 0x000fc400057a1270 */
[----:B------:R-:W-:Y:S01]  /*a00f0*/  IADD3 R17, R21, c[0x0][0x198], RZ ;  /* 0x0000660015117a10 */ /* 0x000fe20007ffe0ff */
[----:B------:R3:W-:Y:S01]  /*a0100*/  @P4 STG.E [R2.64], R53 ;  /* 0x0000003502004986 */ /* 0x0007e2000c101904 */
[----:B------:R-:W-:Y:S02]  /*a0110*/  ISETP.LT.AND P6, PT, R184, c[0x0][0x178], !P2 ;  /* 0x00005e00b8007a0c */ /* 0x000fe400057c1270 */
[----:B------:R-:W-:Y:S02]  /*a0120*/  ISETP.LT.AND P4, PT, R188, c[0x0][0x178], !P3 ;  /* 0x00005e00bc007a0c */ /* 0x000fe40005f81270 */
[----:B------:R-:W-:Y:S02]  /*a0130*/  ISETP.LT.AND P3, PT, R184, c[0x0][0x178], !P3 ;  /* 0x00005e00b8007a0c */ /* 0x000fe40005f61270 */
[----:B------:R-:W-:Y:S02]  /*a0140*/  IADD3 R0, R251, 0x1dc, RZ ;  /* 0x000001dcfb007810 */ /* 0x000fe40007ffe0ff */
[C---:B------:R-:W-:Y:S01]  /*a0150*/  IADD3 R21, R17.reuse, c[0x0][0x198], RZ ;  /* 0x0000660011157a10 */ /* 0x040fe20007ffe0ff */
[----:B----4-:R-:W-:Y:S01]  /*a0160*/  IMAD.WIDE R8, R17, 0x4, R92 ;  /* 0x0000000411087825 */ /* 0x010fe200078e025c */
[----:B------:R-:W-:-:S02]  /*a0170*/  ISETP.GE.AND P1, PT, R0, c[0x0][0x17c], PT ;  /* 0x00005f0000007a0c */ /* 0x000fc40003f26270 */
[----:B------:R-:W-:Y:S01]  /*a0180*/  IADD3 R0, R251, 0x1dd, RZ ;  /* 0x000001ddfb007810 */ /* 0x000fe20007ffe0ff */
[----:B-1----:R-:W-:Y:S01]  /*a0190*/  IMAD.WIDE R12, R17, 0x4, R94 ;  /* 0x00000004110c7825 */ /* 0x002fe200078e025e */
[----:B------:R1:W-:Y:S03]  /*a01a0*/  @P5 STG.E [R8.64], R140 ;  /* 0x0000008c08005986 */ /* 0x0003e6000c101904 */
[----:B--2---:R-:W-:Y:S01]  /*a01b0*/  IMAD.WIDE R4, R21, 0x4, R92 ;  /* 0x0000000415047825 */ /* 0x004fe200078e025c */
[----:B------:R-:W-:-:S03]  /*a01c0*/  ISETP.GE.AND P0, PT, R0, c[0x0][0x17c], PT ;  /* 0x00005f0000007a0c */ /* 0x000fc60003f06270 */
[C---:B------:R-:W-:Y:S01]  /*a01d0*/  IMAD.WIDE R16, R21.reuse, 0x4, R94 ;  /* 0x0000000415107825 */ /* 0x040fe200078e025e */
[----:B------:R-:W-:Y:S01]  /*a01e0*/  @P6 STG.E [R12.64], R56 ;  /* 0x000000380c006986 */ /* 0x000fe2000c101904 */
[----:B------:R-:W-:Y:S02]  /*a01f0*/  ISETP.LT.AND P5, PT, R188, c[0x0][0x178], !P1 ;  /* 0x00005e00bc007a0c */ /* 0x000fe40004fa1270 */
[----:B------:R-:W-:Y:S01]  /*a0200*/  IADD3 R21, R21, c[0x0][0x198], RZ ;  /* 0x0000660015157a10 */ /* 0x000fe20007ffe0ff */
[----:B------:R2:W-:Y:S01]  /*a0210*/  @P4 STG.E [R4.64], R141 ;  /* 0x0000008d04004986 */ /* 0x0005e2000c101904 */
[----:B------:R-:W-:-:S03]  /*a0220*/  ISETP.LT.AND P1, PT, R184, c[0x0][0x178], !P1 ;  /* 0x00005e00b8007a0c */ /* 0x000fc60004f21270 */
[----:B------:R4:W-:Y:S01]  /*a0230*/  @P3 STG.E [R16.64], R57 ;  /* 0x0000003910003986 */ /* 0x0009e2000c101904 */
[----:B------:R-:W-:Y:S02]  /*a0240*/  ISETP.LT.AND P3, PT, R188, c[0x0][0x178], !P0 ;  /* 0x00005e00bc007a0c */ /* 0x000fe40004761270 */
[----:B------:R-:W-:Y:S02]  /*a0250*/  ISETP.LT.AND P4, PT, R184, c[0x0][0x178], !P0 ;  /* 0x00005e00b8007a0c */ /* 0x000fe40004781270 */
[----:B------:R-:W-:Y:S02]  /*a0260*/  IADD3 R0, R251, 0x1de, RZ ;  /* 0x000001defb007810 */ /* 0x000fe40007ffe0ff */
[C---:B------:R-:W-:Y:S01]  /*a0270*/  IADD3 R25, R21.reuse, c[0x0][0x198], RZ ;  /* 0x0000660015197a10 */ /* 0x040fe20007ffe0ff */
[----:B---3--:R-:W-:Y:S01]  /*a0280*/  IMAD.WIDE R2, R21, 0x4, R92 ;  /* 0x0000000415027825 */ /* 0x008fe200078e025c */
[----:B------:R-:W-:Y:S02]  /*a0290*/  ISETP.GE.AND P2, PT, R0, c[0x0][0x17c], PT ;  /* 0x00005f0000007a0c */ /* 0x000fe40003f46270 */
[----:B------:R-:W-:Y:S01]  /*a02a0*/  IADD3 R0, R251, 0x1df, RZ ;  /* 0x000001dffb007810 */ /* 0x000fe20007ffe0ff */
[----:B-1----:R-:W-:Y:S01]  /*a02b0*/  IMAD.WIDE R8, R21, 0x4, R94 ;  /* 0x0000000415087825 */ /* 0x002fe200078e025e */
[----:B------:R1:W-:Y:S03]  /*a02c0*/  @P5 STG.E [R2.64], R156 ;  /* 0x0000009c02005986 */ /* 0x0003e6000c101904 */
[----:B--2---:R-:W-:Y:S01]  /*a02d0*/  IMAD.WIDE R4, R25, 0x4, R92 ;  /* 0x0000000419047825 */ /* 0x004fe200078e025c */
[----:B------:R-:W-:-:S03]  /*a02e0*/  ISETP.GE.AND P6, PT, R0, c[0x0][0x17c], PT ;  /* 0x00005f0000007a0c */ /* 0x000fc60003fc6270 */
[C---:B------:R-:W-:Y:S01]  /*a02f0*/  IMAD.WIDE R12, R25.reuse, 0x4, R94 ;  /* 0x00000004190c7825 */ /* 0x040fe200078e025e */
[----:B------:R-:W-:Y:S01]  /*a0300*/  ISETP.LT.AND P5, PT, R188, c[0x0][0x178], !P2 ;  /* 0x00005e00bc007a0c */ /* 0x000fe200057a1270 */
[----:B------:R2:W-:Y:S01]  /*a0310*/  @P1 STG.E [R8.64], R60 ;  /* 0x0000003c08001986 */ /* 0x0005e2000c101904 */
[----:B------:R-:W-:Y:S02]  /*a0320*/  IADD3 R25, R25, c[0x0][0x198], RZ ;  /* 0x0000660019197a10 */ /* 0x000fe40007ffe0ff */
[----:B------:R-:W-:Y:S01]  /*a0330*/  ISETP.LT.AND P2, PT, R184, c[0x0][0x178], !P2 ;  /* 0x00005e00b8007a0c */ /* 0x000fe20005741270 */
[----:B------:R3:W-:Y:S01]  /*a0340*/  @P3 STG.E [R4.64], R157 ;  /* 0x0000009d04003986 */ /* 0x0007e2000c101904 */
[----:B------:R-:W-:-:S03]  /*a0350*/  IADD3 R0, R251, 0x1e0, RZ ;  /* 0x000001e0fb007810 */ /* 0x000fc60007ffe0ff */
[----:B------:R3:W-:Y:S01]  /*a0360*/  @P4 STG.E [R12.64], R61 ;  /* 0x0000003d0c004986 */ /* 0x0007e2000c101904 */
[----:B------:R-:W-:Y:S02]  /*a0370*/  ISETP.LT.AND P4, PT, R188, c[0x0][0x178], !P6 ;  /* 0x00005e00bc007a0c */ /* 0x000fe40007781270 */
[----:B------:R-:W-:Y:S02]  /*a0380*/  ISETP.LT.AND P6, PT, R184, c[0x0][0x178], !P6 ;  /* 0x00005e00b8007a0c */ /* 0x000fe400077c1270 */
[C---:B----4-:R-:W-:Y:S01]  /*a0390*/  IADD3 R17, R25.reuse, c[0x0][0x198], RZ ;  /* 0x0000660019117a10 */ /* 0x050fe20007ffe0ff */
[----:B-1----:R-:W-:Y:S01]  /*a03a0*/  IMAD.WIDE R2, R25, 0x4, R92 ;  /* 0x0000000419027825 */ /* 0x002fe200078e025c */
[----:B------:R-:W-:Y:S02]  /*a03b0*/  ISETP.GE.AND P0, PT, R0, c[0x0][0x17c], PT ;  /* 0x00005f0000007a0c */ /* 0x000fe40003f06270 */
[----:B------:R-:W-:Y:S01]  /*a03c0*/  IADD3 R0, R251, 0x1e1, RZ ;  /* 0x000001e1fb007810 */ /* 0x000fe20007ffe0ff */
[----:B--2---:R-:W-:Y:S01]  /*a03d0*/  IMAD.WIDE R8, R25, 0x4, R94 ;  /* 0x0000000419087825 */ /* 0x004fe200078e025e */
[----:B------:R1:W-:Y:S03]  /*a03e0*/  @P5 STG.E [R2.64], R172 ;  /* 0x000000ac02005986 */ /* 0x0003e6000c101904 */
[C---:B---3--:R-:W-:Y:S01]  /*a03f0*/  IMAD.WIDE R4, R17.reuse, 0x4, R92 ;  /* 0x0000000411047825 */ /* 0x048fe200078e025c */
[----:B------:R-:W-:Y:S01]  /*a0400*/  ISETP.GE.AND P1, PT, R0, c[0x0][0x17c], PT ;  /* 0x00005f0000007a0c */ /* 0x000fe20003f26270 */
[----:B------:R2:W-:Y:S01]  /*a0410*/  @P2 STG.E [R8.64], R64 ;  /* 0x0000004008002986 */ /* 0x0005e2000c101904 */
[----:B------:R-:W-:Y:S01]  /*a0420*/  ISETP.LT.AND P5, PT, R188, c[0x0][0x178], !P0 ;  /* 0x00005e00bc007a0c */ /* 0x000fe200047a1270 */
[C---:B------:R-:W-:Y:S01]  /*a0430*/  IMAD.WIDE R12, R17.reuse, 0x4, R94 ;  /* 0x00000004110c7825 */ /* 0x040fe200078e025e */
[----:B------:R-:W-:Y:S01]  /*a0440*/  IADD3 R17, R17, c[0x0][0x198], RZ ;  /* 0x0000660011117a10 */ /* 0x000fe20007ffe0ff */
[----:B------:R3:W-:Y:S01]  /*a0450*/  @P4 STG.E [R4.64], R173 ;  /* 0x000000ad04004986 */ /* 0x0007e2000c101904 */
[----:B------:R-:W-:-:S02]  /*a0460*/  ISETP.LT.AND P0, PT, R184, c[0x0][0x178], !P0 ;  /* 0x00005e00b8007a0c */ /* 0x000fc40004701270 */
[----:B------:R-:W-:Y:S01]  /*a0470*/  ISETP.LT.AND P4, PT, R188, c[0x0][0x178], !P1 ;  /* 0x00005e00bc007a0c */ /* 0x000fe20004f81270 */
[----:B------:R4:W-:Y:S01]  /*a0480*/  @P6 STG.E [R12.64], R65 ;  /* 0x000000410c006986 */ /* 0x0009e2000c101904 */
[----:B------:R-:W-:Y:S02]  /*a0490*/  IADD3 R0, R251, 0x1e2, RZ ;  /* 0x000001e2fb007810 */ /* 0x000fe40007ffe0ff */
[----:B------:R-:W-:Y:S02]  /*a04a0*/  ISETP.LT.AND P6, PT, R184, c[0x0][0x178], !P1 ;  /* 0x00005e00b8007a0c */ /* 0x000fe40004fc1270 */
[C---:B------:R-:W-:Y:S01]  /*a04b0*/  IADD3 R21, R17.reuse, c[0x0][0x198], RZ ;  /* 0x0000660011157a10 */ /* 0x040fe20007ffe0ff */
        /* <DEDUP_REMOVED lines=9> */
[C---:B----4-:R-:W-:Y:S01]  /*a0550*/  IMAD.WIDE R12, R21.reuse, 0x4, R94 ;  /* 0x00000004150c7825 */ /* 0x050fe200078e025e */
        /* <DEDUP_REMOVED lines=197> */
[----:B----4-:R-:W-:Y:S01]  /*a11b0*/  IMAD.WIDE R6, R11, 0x4, R94 ;  /* 0x000000040b067825 */ /* 0x010fe200078e025e */
[----:B------:R-:W-:Y:S01]  /*a11c0*/  IADD3 R0, R251, 0x1fa, RZ ;  /* 0x000001fafb007810 */ /* 0x000fe20007ffe0ff */
[----:B------:R3:W-:Y:S01]  /*a11d0*/  @P4 STG.E [R4.64], R171 ;  /* 0x000000ab04004986 */ /* 0x0007e2000c101904 */
[----:B------:R-:W-:-:S02]  /*a11e0*/  IADD3 R11, R11, c[0x0][0x198], RZ ;  /* 0x000066000b0b7a10 */ /* 0x000fc40007ffe0ff */
[----:B------:R-:W-:Y:S01]  /*a11f0*/  ISETP.LT.AND P0, PT, R184, c[0x0][0x178], !P0 ;  /* 0x00005e00b8007a0c */ /* 0x000fe20004701270 */
[----:B------:R4:W-:Y:S01]  /*a1200*/  @P6 STG.E [R6.64], R51 ;  /* 0x0000003306006986 */ /* 0x0009e2000c101904 */
[----:B------:R-:W-:Y:S02]  /*a1210*/  ISETP.LT.AND P4, PT, R188, c[0x0][0x178], !P1 ;  /* 0x00005e00bc007a0c */ /* 0x000fe40004f81270 */
[----:B------:R-:W-:Y:S02]  /*a1220*/  ISETP.GE.AND P3, PT, R0, c[0x0][0x17c], PT ;  /* 0x00005f0000007a0c */ /* 0x000fe40003f66270 */
[----:B------:R-:W-:Y:S02]  /*a1230*/  ISETP.LT.AND P6, PT, R184, c[0x0][0x178], !P1 ;  /* 0x00005e00b8007a0c */ /* 0x000fe40004fc1270 */
[----:B------:R-:W-:Y:S02]  /*a1240*/  IADD3 R0, R251, 0x1fb, RZ ;  /* 0x000001fbfb007810 */ /* 0x000fe40007ffe0ff */
[C---:B------:R-:W-:Y:S01]  /*a1250*/  IADD3 R13, R11.reuse, c[0x0][0x198], RZ ;  /* 0x000066000b0d7a10 */ /* 0x040fe20007ffe0ff */
[----:B-1----:R-:W-:Y:S01]  /*a1260*/  IMAD.WIDE R2, R11, 0x4, R92 ;  /* 0x000000040b027825 */ /* 0x002fe200078e025c */
[----:B------:R-:W-:-:S02]  /*a1270*/  ISETP.GE.AND P2, PT, R0, c[0x0][0x17c], PT ;  /* 0x00005f0000007a0c */ /* 0x000fc40003f46270 */
[----:B------:R-:W-:Y:S01]  /*a1280*/  IADD3 R0, R251, 0x1fc, RZ ;  /* 0x000001fcfb007810 */ /* 0x000fe20007ffe0ff */
[----:B--2---:R-:W-:Y:S01]  /*a1290*/  IMAD.WIDE R8, R11, 0x4, R94 ;  /* 0x000000040b087825 */ /* 0x004fe200078e025e */
[----:B------:R1:W-:Y:S03]  /*a12a0*/  @P5 STG.E [R2.64], R126 ;  /* 0x0000007e02005986 */ /* 0x0003e6000c101904 */
[C---:B---3--:R-:W-:Y:S01]  /*a12b0*/  IMAD.WIDE R4, R13.reuse, 0x4, R92 ;  /* 0x000000040d047825 */ /* 0x048fe200078e025c */
[----:B------:R-:W-:Y:S01]  /*a12c0*/  ISETP.LT.AND P5, PT, R188, c[0x0][0x178], !P3 ;  /* 0x00005e00bc007a0c */ /* 0x000fe20005fa1270 */
[----:B------:R-:W-:Y:S02]  /*a12d0*/  @P0 STG.E [R8.64], R54 ;  /* 0x0000003608000986 */ /* 0x000fe4000c101904 */
[C---:B----4-:R-:W-:Y:S01]  /*a12e0*/  IMAD.WIDE R6, R13.reuse, 0x4, R94 ;  /* 0x000000040d067825 */ /* 0x050fe200078e025e */
[----:B------:R-:W-:Y:S01]  /*a12f0*/  IADD3 R13, R13, c[0x0][0x198], RZ ;  /* 0x000066000d0d7a10 */ /* 0x000fe20007ffe0ff */
[----:B------:R2:W-:Y:S01]  /*a1300*/  @P4 STG.E [R4.64], R127 ;  /* 0x0000007f04004986 */ /* 0x0005e2000c101904 */
[----:B------:R-:W-:-:S02]  /*a1310*/  ISETP.GE.AND P1, PT, R0, c[0x0][0x17c], PT ;  /* 0x00005f0000007a0c */ /* 0x000fc40003f26270 */
[----:B------:R-:W-:Y:S01]  /*a1320*/  ISETP.LT.AND P3, PT, R184, c[0x0][0x178], !P3 ;  /* 0x00005e00b8007a0c */ /* 0x000fe20005f61270 */
[----:B------:R3:W-:Y:S01]  /*a1330*/  @P6 STG.E [R6.64], R55 ;  /* 0x0000003706006986 */ /* 0x0007e2000c101904 */
[----:B------:R-:W-:Y:S02]  /*a1340*/  ISETP.LT.AND P4, PT, R188, c[0x0][0x178], !P2 ;  /* 0x00005e00bc007a0c */ /* 0x000fe40005781270 */
[----:B------:R-:W-:Y:S02]  /*a1350*/  ISETP.LT.AND P2, PT, R184, c[0x0][0x178], !P2 ;  /* 0x00005e00b8007a0c */ /* 0x000fe40005741270 */
[----:B------:R-:W-:Y:S02]  /*a1360*/  IADD3 R11, R13, c[0x0][0x198], RZ ;  /* 0x000066000d0b7a10 */ /* 0x000fe40007ffe0ff */
[----:B------:R-:W-:Y:S02]  /*a1370*/  IADD3 R0, R251, 0x1fd, RZ ;  /* 0x000001fdfb007810 */ /* 0x000fe40007ffe0ff */
[----:B------:R-:W-:Y:S01]  /*a1380*/  ISETP.LT.AND P6, PT, R188, c[0x0][0x178], !P1 ;  /* 0x00005e00bc007a0c */ /* 0x000fe20004fc1270 */
[----:B-1----:R-:W-:Y:S01]  /*a1390*/  IMAD.WIDE R2, R13, 0x4, R92 ;  /* 0x000000040d027825 */ /* 0x002fe200078e025c */
[----:B------:R-:W-:-:S02]  /*a13a0*/  IADD3 R15, R11, c[0x0][0x198], RZ ;  /* 0x000066000b0f7a10 */ /* 0x000fc40007ffe0ff */
[----:B------:R-:W-:Y:S01]  /*a13b0*/  ISETP.GE.AND P0, PT, R0, c[0x0][0x17c], PT ;  /* 0x00005f0000007a0c */ /* 0x000fe20003f06270 */
[----:B--2---:R-:W-:Y:S01]  /*a13c0*/  IMAD.WIDE R4, R13, 0x4, R94 ;  /* 0x000000040d047825 */ /* 0x004fe200078e025e */
[----:B------:R-:W-:Y:S01]  /*a13d0*/  IADD3 R0, R251, 0x1fe, RZ ;  /* 0x000001fefb007810 */ /* 0x000fe20007ffe0ff */
[----:B------:R1:W-:Y:S02]  /*a13e0*/  @P5 STG.E [R2.64], R142 ;  /* 0x0000008e02005986 */ /* 0x0003e4000c101904 */
[----:B---3--:R-:W-:Y:S01]  /*a13f0*/  IMAD.WIDE R6, R11, 0x4, R92 ;  /* 0x000000040b067825 */ /* 0x008fe200078e025c */
[----:B------:R-:W-:-:S03]  /*a1400*/  ISETP.GE.AND P5, PT, R0, c[0x0][0x17c], PT ;  /* 0x00005f0000007a0c */ /* 0x000fc60003fa6270 */
[----:B------:R-:W-:Y:S01]  /*a1410*/  IMAD.WIDE R8, R11, 0x4, R94 ;  /* 0x000000040b087825 */ /* 0x000fe200078e025e */
[----:B------:R-:W-:Y:S01]  /*a1420*/  IADD3 R0, R251, 0x1ff, RZ ;  /* 0x000001fffb007810 */ /* 0x000fe20007ffe0ff */
[----:B------:R2:W-:Y:S02]  /*a1430*/  @P3 STG.E [R4.64], R58 ;  /* 0x0000003a04003986 */ /* 0x0005e4000c101904 */
[C---:B------:R-:W-:Y:S02]  /*a1440*/  IMAD.WIDE R10, R15.reuse, 0x4, R92 ;  /* 0x000000040f0a7825 */ /* 0x040fe400078e025c */
[----:B------:R3:W-:Y:S01]  /*a1450*/  @P4 STG.E [R6.64], R143 ;  /* 0x0000008f06004986 */ /* 0x0007e2000c101904 */
[----:B------:R-:W-:Y:S02]  /*a1460*/  IADD3 R13, R15, c[0x0][0x198], RZ ;  /* 0x000066000f0d7a10 */ /* 0x000fe40007ffe0ff */
[----:B------:R-:W-:Y:S01]  /*a1470*/  ISETP.LT.AND P1, PT, R184, c[0x0][0x178], !P1 ;  /* 0x00005e00b8007a0c */ /* 0x000fe20004f21270 */
[----:B------:R4:W-:Y:S01]  /*a1480*/  @P2 STG.E [R8.64], R59 ;  /* 0x0000003b08002986 */ /* 0x0009e2000c101904 */
[----:B------:R-:W-:-:S03]  /*a1490*/  ISETP.GE.AND P3, PT, R0, c[0x0][0x17c], PT ;  /* 0x00005f0000007a0c */ /* 0x000fc60003f66270 */
[----:B------:R1:W-:Y:S01]  /*a14a0*/  @P6 STG.E [R10.64], R158 ;  /* 0x0000009e0a006986 */ /* 0x0003e2000c101904 */
[----:B------:R-:W-:Y:S02]  /*a14b0*/  ISETP.LT.AND P6, PT, R188, c[0x0][0x178], !P0 ;  /* 0x00005e00bc007a0c */ /* 0x000fe400047c1270 */
[----:B------:R-:W-:Y:S02]  /*a14c0*/  ISETP.LT.AND P0, PT, R184, c[0x0][0x178], !P0 ;  /* 0x00005e00b8007a0c */ /* 0x000fe40004701270 */
[----:B------:R-:W-:Y:S02]  /*a14d0*/  ISETP.LT.AND P4, PT, R188, c[0x0][0x178], !P5 ;  /* 0x00005e00bc007a0c */ /* 0x000fe40006f81270 */
[----:B------:R-:W-:Y:S02]  /*a14e0*/  IADD3 R17, R13, c[0x0][0x198], RZ ;  /* 0x000066000d117a10 */ /* 0x000fe40007ffe0ff */
[----:B------:R-:W-:Y:S02]  /*a14f0*/  ISETP.LT.AND P5, PT, R184, c[0x0][0x178], !P5 ;  /* 0x00005e00b8007a0c */ /* 0x000fe40006fa1270 */
[----:B------:R-:W-:Y:S01]  /*a1500*/  ISETP.LT.AND P2, PT, R188, c[0x0][0x178], !P3 ;  /* 0x00005e00bc007a0c */ /* 0x000fe20005f41270 */
[----:B-1----:R-:W-:Y:S01]  /*a1510*/  IMAD.WIDE R2, R15, 0x4, R94 ;  /* 0x000000040f027825 */ /* 0x002fe200078e025e */
[----:B------:R-:W-:-:S02]  /*a1520*/  ISETP.LT.AND P3, PT, R184, c[0x0][0x178], !P3 ;  /* 0x00005e00b8007a0c */ /* 0x000fc40005f61270 */
[----:B------:R-:W-:Y:S01]  /*a1530*/  IADD3 R15, R17, c[0x0][0x198], RZ ;  /* 0x00006600110f7a10 */ /* 0x000fe20007ffe0ff */
[C---:B--2---:R-:W-:Y:S01]  /*a1540*/  IMAD.WIDE R4, R13.reuse, 0x4, R92 ;  /* 0x000000040d047825 */ /* 0x044fe200078e025c */
[----:B------:R1:W-:Y:S03]  /*a1550*/  @P1 STG.E [R2.64], R62 ;  /* 0x0000003e02001986 */ /* 0x0003e6000c101904 */
[----:B---3--:R-:W-:Y:S01]  /*a1560*/  IMAD.WIDE R6, R13, 0x4, R94 ;  /* 0x000000040d067825 */ /* 0x008fe200078e025e */
[----:B------:R1:W-:Y:S03]  /*a1570*/  @P6 STG.E [R4.64], R159 ;  /* 0x0000009f04006986 */ /* 0x0003e6000c101904 */
[C---:B----4-:R-:W-:Y:S01]  /*a1580*/  IMAD.WIDE R8, R17.reuse, 0x4, R92 ;  /* 0x0000000411087825 */ /* 0x050fe200078e025c */
[----:B------:R1:W-:Y:S03]  /*a1590*/  @P0 STG.E [R6.64], R63 ;  /* 0x0000003f06000986 */ /* 0x0003e6000c101904 */
[----:B------:R-:W-:Y:S01]  /*a15a0*/  IMAD.WIDE R10, R17, 0x4, R94 ;  /* 0x00000004110a7825 */ /* 0x000fe200078e025e */
[----:B------:R1:W-:Y:S03]  /*a15b0*/  @P4 STG.E [R8.64], R174 ;  /* 0x000000ae08004986 */ /* 0x0003e6000c101904 */
[C---:B------:R-:W-:Y:S01]  /*a15c0*/  IMAD.WIDE R92, R15.reuse, 0x4, R92 ;  /* 0x000000040f5c7825 */ /* 0x040fe200078e025c */
[----:B------:R1:W-:Y:S04]  /*a15d0*/  @P5 STG.E [R10.64], R66 ;  /* 0x000000420a005986 */ /* 0x0003e8000c101904 */
[----:B------:R1:W-:Y:S01]  /*a15e0*/  @P2 STG.E [R92.64], R175 ;  /* 0x000000af5c002986 */ /* 0x0003e2000c101904 */
[----:B------:R-:W-:Y:S01]  /*a15f0*/  IMAD.WIDE R94, R15, 0x4, R94 ;  /* 0x000000040f5e7825 */ /* 0x000fe200078e025e */
[----:B------:R-:W-:Y:S06]  /*a1600*/  @!P3 EXIT ;  /* 0x000000000000b94d */ /* 0x000fec0003800000 */
[----:B------:R-:W-:Y:S01]  /*a1610*/  STG.E [R94.64], R67 ;  /* 0x000000435e007986 */ /* 0x000fe2000c101904 */
[----:B------:R-:W-:Y:S05]  /*a1620*/  EXIT ;  /* 0x000000000000794d */ /* 0x000fea0003800000 */
.L_x_3:
[----:B------:R-:W-:-:S00]  /*a1630*/  BRA `(.L_x_3) ;  /* 0xfffffff000007947 */ /* 0x000fc0000383ffff */
[----:B------:R-:W-:-:S00]  /*a1640*/  NOP ;  /* 0x0000000000007918 */ /* 0x000fc00000000000 */
        /* <DEDUP_REMOVED lines=11> */
.L_x_4:


//--------------------- .nv.shared.matmul_kernel  --------------------------
	.section	.nv.shared.matmul_kernel,"aw",@nobits
	.sectionflags	@""
	.align	16
